def matmul_kernel(
    a_ptr,
    b_ptr,
    c_ptr,
    M,
    N,
    K,
    stride_am,
    stride_ak,
    stride_bk,
    stride_bn,
    stride_cm,
    stride_cn,
    BLOCK_M: tl.constexpr,
    BLOCK_N: tl.constexpr,
    BLOCK_K: tl.constexpr,
    GROUP_M: tl.constexpr,
):
    pid = tl.program_id(axis=0)
    num_pid_m = tl.cdiv(M, BLOCK_M)
    num_pid_n = tl.cdiv(N, BLOCK_N)
    num_pid_in_group = GROUP_M * num_pid_n
    group_id = pid // num_pid_in_group
    first_pid_m = group_id * GROUP_M
    group_size_m = min(num_pid_m - first_pid_m, GROUP_M)
    pid_m = first_pid_m + ((pid % num_pid_in_group) % group_size_m)
    pid_n = (pid % num_pid_in_group) // group_size_m

    offs_am = (pid_m * BLOCK_M + tl.arange(0, BLOCK_M)) % M
    offs_bn = (pid_n * BLOCK_N + tl.arange(0, BLOCK_N)) % N
    offs_k = tl.arange(0, BLOCK_K)
    a_ptrs = a_ptr + offs_am[:, None] * stride_am + offs_k[None, :] * stride_ak
    b_ptrs = b_ptr + offs_k[:, None] * stride_bk + offs_bn[None, :] * stride_bn

    acc = tl.zeros((BLOCK_M, BLOCK_N), dtype=tl.float32)
    for kk in range(0, tl.cdiv(K, BLOCK_K)):
        a = tl.load(a_ptrs, mask=offs_k[None, :] < K - kk * BLOCK_K, other=0.0)
        b = tl.load(b_ptrs, mask=offs_k[:, None] < K - kk * BLOCK_K, other=0.0)
        acc = tl.dot(a, b, acc)
        a_ptrs += BLOCK_K * stride_ak
        b_ptrs += BLOCK_K * stride_bk

    c = acc.to(c_ptr.dtype.element_ty)
    offs_cm = pid_m * BLOCK_M + tl.arange(0, BLOCK_M)
    offs_cn = pid_n * BLOCK_N + tl.arange(0, BLOCK_N)
    c_ptrs = c_ptr + offs_cm[:, None] * stride_cm + offs_cn[None, :] * stride_cn
    mask = (offs_cm[:, None] < M) & (offs_cn[None, :] < N)
    tl.store(c_ptrs, c, mask=mask)

# config = {"BLOCK_K": 32, "BLOCK_M": 512, "BLOCK_N": 128, "GROUP_M": 8, "arch": "sm_80", "dtype": "bf16", "num_ctas": 1, "num_stages": 2, "num_warps": 4}
# arch = sm_80


// ===== COMPILED SASS (sm_80) =====

	.target	sm_80

	.elftype	@"ET_EXEC"


//--------------------- .note.nv.tkinfo           --------------------------
	.section	.note.nv.tkinfo,"",@"SHT_NOTE"
	.sectionflags	@"SHF_NOTE_NV_TKINFO"
	.tkinfo
        /*0018*/ 	.word	0x00000002
        /*0030*/ 	.string	""
        /*0030*/ 	.string	"ptxas"
        /*0030*/ 	.string	"Cuda compilation tools, release 13.0, V13.0.88"
        /*0030*/ 	.string	"Build cuda_13.0.r13.0/compiler.36424714_0"
        /*0030*/ 	.string	"-v  -suppress-debug-info  -lineinfo  -arch sm_80 "



//--------------------- .note.nv.cuinfo           --------------------------
	.section	.note.nv.cuinfo,"",@"SHT_NOTE"
	.sectionflags	@"SHF_NOTE_NV_CUINFO"
        /*0018*/ 	.short	0x0002
        /*001a*/ 	.short	0x0050
        /*001c*/ 	.short	0x0082
	.zero		2


//--------------------- .nv.info                  --------------------------
	.section	.nv.info,"",@"SHT_CUDA_INFO"
	.align	4


	//----- nvinfo : EIATTR_REGCOUNT
	.align		4
        /*0000*/ 	.byte	0x04, 0x2f
        /*0002*/ 	.short	(.L_1 - .L_0)
	.align		4
.L_0:
        /*0004*/ 	.word	index@(matmul_kernel)
        /*0008*/ 	.word	0x00000020


	//----- nvinfo : EIATTR_FRAME_SIZE
	.align		4
.L_1:
        /*000c*/ 	.byte	0x04, 0x11
        /*000e*/ 	.short	(.L_3 - .L_2)
	.align		4
.L_2:
        /*0010*/ 	.word	index@(matmul_kernel)
        /*0014*/ 	.word	0x00002278


	//----- nvinfo : EIATTR_MIN_STACK_SIZE
	.align		4
.L_3:
        /*0018*/ 	.byte	0x04, 0x12
        /*001a*/ 	.short	(.L_5 - .L_4)
	.align		4
.L_4:
        /*001c*/ 	.word	index@(matmul_kernel)
        /*0020*/ 	.word	0x00002278
.L_5:


//--------------------- .nv.info.matmul_kernel    --------------------------
	.section	.nv.info.matmul_kernel,"",@"SHT_CUDA_INFO"
	.sectionflags	@""
	.align	4


	//----- nvinfo : EIATTR_CUDA_API_VERSION
	.align		4
        /*0000*/ 	.byte	0x04, 0x37
        /*0002*/ 	.short	(.L_7 - .L_6)
.L_6:
        /*0004*/ 	.word	0x00000082


	//----- nvinfo : EIATTR_SW2861232_WAR
	.align		4
.L_7:
        /*0008*/ 	.byte	0x01, 0x35
	.zero		2


	//----- nvinfo : EIATTR_PARAM_CBANK
	.align		4
        /*000c*/ 	.byte	0x04, 0x0a
        /*000e*/ 	.short	(.L_9 - .L_8)
	.align		4
.L_8:
        /*0010*/ 	.word	index@(.nv.constant0.matmul_kernel)
        /*0014*/ 	.short	0x0160
        /*0016*/ 	.short	0x0050


	//----- nvinfo : EIATTR_CBANK_PARAM_SIZE
	.align		4
.L_9:
        /*0018*/ 	.byte	0x03, 0x19
        /*001a*/ 	.short	0x0050


	//----- nvinfo : EIATTR_KPARAM_INFO
	.align		4
        /*001c*/ 	.byte	0x04, 0x17
        /*001e*/ 	.short	(.L_11 - .L_10)
.L_10:
        /*0020*/ 	.word	0x00000000
        /*0024*/ 	.short	0x000d
        /*0026*/ 	.short	0x0048
        /*0028*/ 	.byte	0x00, 0xf4, 0x21, 0x00


	//----- nvinfo : EIATTR_KPARAM_INFO
	.align		4
.L_11:
        /*002c*/ 	.byte	0x04, 0x17
        /*002e*/ 	.short	(.L_13 - .L_12)
.L_12:
        /*0030*/ 	.word	0x00000000
        /*0034*/ 	.short	0x000c
        /*0036*/ 	.short	0x0040
        /*0038*/ 	.byte	0x00, 0xf4, 0x21, 0x00


	//----- nvinfo : EIATTR_KPARAM_INFO
	.align		4
.L_13:
        /*003c*/ 	.byte	0x04, 0x17
        /*003e*/ 	.short	(.L_15 - .L_14)
.L_14:
        /*0040*/ 	.word	0x00000000
        /*0044*/ 	.short	0x000b
        /*0046*/ 	.short	0x0038
        /*0048*/ 	.byte	0x00, 0xf0, 0x11, 0x00


	//----- nvinfo : EIATTR_KPARAM_INFO
	.align		4
.L_15:
        /*004c*/ 	.byte	0x04, 0x17
        /*004e*/ 	.short	(.L_17 - .L_16)
.L_16:
        /*0050*/ 	.word	0x00000000
        /*0054*/ 	.short	0x000a
        /*0056*/ 	.short	0x0034
        /*0058*/ 	.byte	0x00, 0xf0, 0x11, 0x00


	//----- nvinfo : EIATTR_KPARAM_INFO
	.align		4
.L_17:
        /*005c*/ 	.byte	0x04, 0x17
        /*005e*/ 	.short	(.L_19 - .L_18)
.L_18:
        /*0060*/ 	.word	0x00000000
        /*0064*/ 	.short	0x0009
        /*0066*/ 	.short	0x0030
        /*0068*/ 	.byte	0x00, 0xf0, 0x11, 0x00


	//----- nvinfo : EIATTR_KPARAM_INFO
	.align		4
.L_19:
        /*006c*/ 	.byte	0x04, 0x17
        /*006e*/ 	.short	(.L_21 - .L_20)
.L_20:
        /*0070*/ 	.word	0x00000000
        /*0074*/ 	.short	0x0008
        /*0076*/ 	.short	0x002c
        /*0078*/ 	.byte	0x00, 0xf0, 0x11, 0x00


	//----- nvinfo : EIATTR_KPARAM_INFO
	.align		4
.L_21:
        /*007c*/ 	.byte	0x04, 0x17
        /*007e*/ 	.short	(.L_23 - .L_22)
.L_22:
        /*0080*/ 	.word	0x00000000
        /*0084*/ 	.short	0x0007
        /*0086*/ 	.short	0x0028
        /*0088*/ 	.byte	0x00, 0xf0, 0x11, 0x00


	//----- nvinfo : EIATTR_KPARAM_INFO
	.align		4
.L_23:
        /*008c*/ 	.byte	0x04, 0x17
        /*008e*/ 	.short	(.L_25 - .L_24)
.L_24:
        /*0090*/ 	.word	0x00000000
        /*0094*/ 	.short	0x0006
        /*0096*/ 	.short	0x0024
        /*0098*/ 	.byte	0x00, 0xf0, 0x11, 0x00


	//----- nvinfo : EIATTR_KPARAM_INFO
	.align		4
.L_25:
        /*009c*/ 	.byte	0x04, 0x17
        /*009e*/ 	.short	(.L_27 - .L_26)
.L_26:
        /*00a0*/ 	.word	0x00000000
        /*00a4*/ 	.short	0x0005
        /*00a6*/ 	.short	0x0020
        /*00a8*/ 	.byte	0x00, 0xf0, 0x11, 0x00


	//----- nvinfo : EIATTR_KPARAM_INFO
	.align		4
.L_27:
        /*00ac*/ 	.byte	0x04, 0x17
        /*00ae*/ 	.short	(.L_29 - .L_28)
.L_28:
        /*00b0*/ 	.word	0x00000000
        /*00b4*/ 	.short	0x0004
        /*00b6*/ 	.short	0x001c
        /*00b8*/ 	.byte	0x00, 0xf0, 0x11, 0x00


	//----- nvinfo : EIATTR_KPARAM_INFO
	.align		4
.L_29:
        /*00bc*/ 	.byte	0x04, 0x17
        /*00be*/ 	.short	(.L_31 - .L_30)
.L_30:
        /*00c0*/ 	.word	0x00000000
        /*00c4*/ 	.short	0x0003
        /*00c6*/ 	.short	0x0018
        /*00c8*/ 	.byte	0x00, 0xf0, 0x11, 0x00


	//----- nvinfo : EIATTR_KPARAM_INFO
	.align		4
.L_31:
        /*00cc*/ 	.byte	0x04, 0x17
        /*00ce*/ 	.short	(.L_33 - .L_32)
.L_32:
        /*00d0*/ 	.word	0x00000000
        /*00d4*/ 	.short	0x0002
        /*00d6*/ 	.short	0x0010
        /*00d8*/ 	.byte	0x00, 0xf4, 0x21, 0x00


	//----- nvinfo : EIATTR_KPARAM_INFO
	.align		4
.L_33:
        /*00dc*/ 	.byte	0x04, 0x17
        /*00de*/ 	.short	(.L_35 - .L_34)
.L_34:
        /*00e0*/ 	.word	0x00000000
        /*00e4*/ 	.short	0x0001
        /*00e6*/ 	.short	0x0008
        /*00e8*/ 	.byte	0x00, 0xf4, 0x21, 0x00


	//----- nvinfo : EIATTR_KPARAM_INFO
	.align		4
.L_35:
        /*00ec*/ 	.byte	0x04, 0x17
        /*00ee*/ 	.short	(.L_37 - .L_36)
.L_36:
        /*00f0*/ 	.word	0x00000000
        /*00f4*/ 	.short	0x0000
        /*00f6*/ 	.short	0x0000
        /*00f8*/ 	.byte	0x00, 0xf4, 0x21, 0x00


	//----- nvinfo : EIATTR_MAXREG_COUNT
	.align		4
.L_37:
        /*00fc*/ 	.byte	0x03, 0x1b
        /*00fe*/ 	.short	0x00ff


	//----- nvinfo : EIATTR_NUM_BARRIERS
	.align		4
        /*0100*/ 	.byte	0x02, 0x4c
        /*0102*/ 	.byte	0x01
	.zero		1


	//----- nvinfo : EIATTR_ANNOTATIONS
	.align		4
        /*0104*/ 	.byte	0x04, 0x55
        /*0106*/ 	.short	(.L_39 - .L_38)


	//   ....[0]....
.L_38:
        /*0108*/ 	.word	0x00000001
        /*010c*/ 	.byte	0x70, 0x00, 0x00, 0x00, 0x01, 0x00, 0x00, 0x00, 0xb0, 0x00, 0x00, 0x00, 0x01, 0x00, 0x00, 0x00
        /* <DEDUP_REMOVED lines=3215> */
        /*ca0c*/ 	.byte	0x90, 0xe7, 0x02, 0x00, 0x01, 0x00, 0x00, 0x00, 0x60, 0xe8, 0x02, 0x00


	//----- nvinfo : EIATTR_MERCURY_ISA_VERSION
	.align		4
.L_39:
        /*ca18*/ 	.byte	0x03, 0x5f
        /*ca1a*/ 	.short	0x0000


	//----- nvinfo : EIATTR_EXIT_INSTR_OFFSETS
	.align		4
        /*ca1c*/ 	.byte	0x04, 0x1c
        /*ca1e*/ 	.short	(.L_41 - .L_40)


	//   ....[0]....
.L_40:
        /*ca20*/ 	.word	0x0002ead0


	//   ....[1]....
        /*ca24*/ 	.word	0x0002eb00


	//----- nvinfo : EIATTR_REQNTID
	.align		4
.L_41:
        /*ca28*/ 	.byte	0x04, 0x10
        /*ca2a*/ 	.short	(.L_43 - .L_42)
.L_42:
        /*ca2c*/ 	.word	0x00000080
        /*ca30*/ 	.word	0x00000001
        /*ca34*/ 	.word	0x00000001
.L_43:


//--------------------- .nv.callgraph             --------------------------
	.section	.nv.callgraph,"",@"SHT_CUDA_CALLGRAPH"
	.align	4
	.sectionentsize	8
	.align		4
        /*0000*/ 	.word	0x00000000
	.align		4
        /*0004*/ 	.word	0xffffffff
	.align		4
        /*0008*/ 	.word	0x00000000
	.align		4
        /*000c*/ 	.word	0xfffffffe
	.align		4
        /*0010*/ 	.word	0x00000000
	.align		4
        /*0014*/ 	.word	0xfffffffd
	.align		4
        /*0018*/ 	.word	0x00000000
	.align		4
        /*001c*/ 	.word	0xfffffffc


//--------------------- .nv.rel.action            --------------------------
	.section	.nv.rel.action,"",@"SHT_CUDA_RELOCINFO"
	.align	8
	.sectionentsize	8
        /*0000*/ 	.byte	0x73, 0x00, 0x00, 0x00, 0x00, 0x00, 0x00, 0x00, 0x00, 0x00, 0x00, 0x11, 0x25, 0x00, 0x05, 0x36


//--------------------- .nv.constant0.matmul_kernel --------------------------
	.section	.nv.constant0.matmul_kernel,"a",@progbits
	.sectionflags	@""
	.align	4
.nv.constant0.matmul_kernel:
	.zero		432


//--------------------- .text.matmul_kernel       --------------------------
	.section	.text.matmul_kernel,"ax",@progbits
	.sectioninfo	@"SHI_REGISTERS=32"
	.align	128
        .global         matmul_kernel
        .type           matmul_kernel,@function
        .size           matmul_kernel,(.L_x_4 - matmul_kernel)
        .other          matmul_kernel,@"STO_CUDA_ENTRY STV_DEFAULT"
matmul_kernel:
.text.matmul_kernel:
[----:B------:R-:W-:-:S04]  /*0000*/  IMAD.MOV.U32 R1, RZ, RZ, c[0x0][0x28] ;  /* 0x00000a00ff017624 */ /* 0x000fc800078e00ff */
[----:B------:R-:W-:Y:S01]  /*0010*/  IMAD.MOV.U32 R0, RZ, RZ, c[0x0][0x17c] ;  /* 0x00005f00ff007624 */ /* 0x000fe200078e00ff */
[----:B------:R-:W-:Y:S01]  /*0020*/  IADD3 R1, R1, -0x2278, RZ ;  /* 0xffffdd8801017810 */ /* 0x000fe20007ffe0ff */
[----:B------:R-:W0:Y:S01]  /*0030*/  S2R R28, SR_TID.X ;  /* 0x00000000001c7919 */ /* 0x000e220000002100 */
[----:B------:R-:W-:Y:S01]  /*0040*/  ULDC.64 UR4, c[0x0][0x118] ;  /* 0x0000460000047ab9 */ /* 0x000fe20000000a00 */
[----:B------:R-:W-:Y:S01]  /*0050*/  CS2R R12, SRZ ;  /* 0x00000000000c7805 */ /* 0x000fe2000001ff00 */
[----:B------:R-:W-:Y:S01]  /*0060*/  IADD3 R0, R0, 0x7f, RZ ;  /* 0x0000007f00007810 */ /* 0x000fe20007ffe0ff */
[----:B------:R1:W-:Y:S01]  /*0070*/  STL [R1+0xa0], RZ ;  /* 0x0000a0ff01007387 */ /* 0x0003e20000100800 */
[----:B------:R-:W-:Y:S01]  /*0080*/  CS2R R14, SRZ ;  /* 0x00000000000e7805 */ /* 0x000fe2000001ff00 */
[----:B------:R-:W-:Y:S01]  /*0090*/  CS2R R16, SRZ ;  /* 0x0000000000107805 */ /* 0x000fe2000001ff00 */
[----:B------:R-:W-:Y:S01]  /*00a0*/  SHF.R.S32.HI R3, RZ, 0x1f, R0 ;  /* 0x0000001fff037819 */ /* 0x000fe20000011400 */
[----:B------:R1:W-:Y:S01]  /*00b0*/  STL [R1+0xa4], RZ ;  /* 0x0000a4ff01007387 */ /* 0x0003e20000100800 */
[----:B------:R-:W-:Y:S01]  /*00c0*/  CS2R R18, SRZ ;  /* 0x0000000000127805 */ /* 0x000fe2000001ff00 */
[----:B------:R-:W-:Y:S01]  /*00d0*/  CS2R R20, SRZ ;  /* 0x0000000000147805 */ /* 0x000fe2000001ff00 */
[----:B------:R-:W-:Y:S01]  /*00e0*/  LEA.HI R3, R3, R0, RZ, 0x7 ;  /* 0x0000000003037211 */ /* 0x000fe200078f38ff */
[----:B------:R1:W-:Y:S01]  /*00f0*/  STL [R1+0xa8], RZ ;  /* 0x0000a8ff01007387 */ /* 0x0003e20000100800 */
[----:B------:R-:W-:Y:S01]  /*0100*/  CS2R R22, SRZ ;  /* 0x0000000000167805 */ /* 0x000fe2000001ff00 */
[----:B------:R-:W-:Y:S01]  /*0110*/  CS2R R24, SRZ ;  /* 0x0000000000187805 */ /* 0x000fe2000001ff00 */
[----:B------:R-:W-:Y:S01]  /*0120*/  SHF.R.S32.HI R0, RZ, 0x7, R3 ;  /* 0x00000007ff007819 */ /* 0x000fe20000011403 */
[----:B------:R1:W-:Y:S01]  /*0130*/  STL [R1+0xac], RZ ;  /* 0x0000acff01007387 */ /* 0x0003e20000100800 */
[----:B------:R-:W-:-:S03]  /*0140*/  CS2R R26, SRZ ;  /* 0x00000000001a7805 */ /* 0x000fc6000001ff00 */
[----:B------:R-:W-:Y:S01]  /*0150*/  IMAD.SHL.U32 R0, R0, 0x8, RZ ;  /* 0x0000000800007824 */ /* 0x000fe200078e00ff */
[----:B------:R-:W2:Y:S01]  /*0160*/  S2R R3, SR_CTAID.X ;  /* 0x0000000000037919 */ /* 0x000ea20000002500 */
[----:B0-----:R-:W-:-:S03]  /*0170*/  LOP3.LUT R28, R28, 0x7f, RZ, 0xc0, !PT ;  /* 0x0000007f1c1c7812 */ /* 0x001fc600078ec0ff */
[----:B------:R1:W-:Y:S01]  /*0180*/  STL [R1+0x90], RZ ;  /* 0x000090ff01007387 */ /* 0x0003e20000100800 */
[-C--:B------:R-:W-:Y:S02]  /*0190*/  IABS R7, R0.reuse ;  /* 0x0000000000077213 */ /* 0x080fe40000000000 */
[----:B------:R-:W-:Y:S01]  /*01a0*/  IABS R10, R0 ;  /* 0x00000000000a7213 */ /* 0x000fe20000000000 */
[----:B------:R1:W-:Y:S01]  /*01b0*/  STL [R1+0x94], RZ ;  /* 0x000094ff01007387 */ /* 0x0003e20000100800 */
[----:B------:R-:W0:Y:S03]  /*01c0*/  I2F.RP R2, R7 ;  /* 0x0000000700027306 */ /* 0x000e260000209400 */
[----:B------:R1:W-:Y:S04]  /*01d0*/  STL [R1+0x98], RZ ;  /* 0x000098ff01007387 */ /* 0x0003e80000100800 */
[----:B------:R1:W-:Y:S04]  /*01e0*/  STL [R1+0x9c], RZ ;  /* 0x00009cff01007387 */ /* 0x0003e80000100800 */
[----:B------:R1:W-:Y:S01]  /*01f0*/  STL [R1+0x80], RZ ;  /* 0x000080ff01007387 */ /* 0x0003e20000100800 */
[----:B--2---:R-:W-:Y:S01]  /*0200*/  IABS R8, R3 ;  /* 0x0000000300087213 */ /* 0x004fe20000000000 */
[----:B0-----:R-:W0:Y:S02]  /*0210*/  MUFU.RCP R2, R2 ;  /* 0x0000000200027308 */ /* 0x001e240000001000 */
[----:B------:R1:W-:Y:S04]  /*0220*/  STL [R1+0x84], RZ ;  /* 0x000084ff01007387 */ /* 0x0003e80000100800 */
[----:B------:R1:W-:Y:S04]  /*0230*/  STL [R1+0x88], RZ ;  /* 0x000088ff01007387 */ /* 0x0003e80000100800 */
[----:B------:R1:W-:Y:S04]  /*0240*/  STL [R1+0x8c], RZ ;  /* 0x00008cff01007387 */ /* 0x0003e80000100800 */
[----:B------:R1:W-:Y:S01]  /*0250*/  STL [R1+0x70], RZ ;  /* 0x000070ff01007387 */ /* 0x0003e20000100800 */
[----:B0-----:R-:W-:Y:S01]  /*0260*/  IADD3 R4, R2, 0xffffffe, RZ ;  /* 0x0ffffffe02047810 */ /* 0x001fe20007ffe0ff */
[----:B------:R-:W-:-:S02]  /*0270*/  IMAD.MOV R2, RZ, RZ, -R10 ;  /* 0x000000ffff027224 */ /* 0x000fc400078e0a0a */
[----:B------:R1:W-:Y:S01]  /*0280*/  STL [R1+0x74], RZ ;  /* 0x000074ff01007387 */ /* 0x0003e20000100800 */
[----:B------:R0:W2:Y:S03]  /*0290*/  F2I.FTZ.U32.TRUNC.NTZ R5, R4 ;  /* 0x0000000400057305 */ /* 0x0000a6000021f000 */
[----:B------:R1:W-:Y:S04]  /*02a0*/  STL [R1+0x78], RZ ;  /* 0x000078ff01007387 */ /* 0x0003e80000100800 */
[----:B------:R1:W-:Y:S01]  /*02b0*/  STL [R1+0x7c], RZ ;  /* 0x00007cff01007387 */ /* 0x0003e20000100800 */
[----:B0-----:R-:W-:-:S03]  /*02c0*/  IMAD.MOV.U32 R4, RZ, RZ, RZ ;  /* 0x000000ffff047224 */ /* 0x001fc600078e00ff */
[----:B------:R1:W-:Y:S04]  /*02d0*/  STL [R1+0x60], RZ ;  /* 0x000060ff01007387 */ /* 0x0003e80000100800 */
[----:B------:R1:W-:Y:S01]  /*02e0*/  STL [R1+0x64], RZ ;  /* 0x000064ff01007387 */ /* 0x0003e20000100800 */
[----:B--2---:R-:W-:-:S03]  /*02f0*/  IMAD.MOV R6, RZ, RZ, -R5 ;  /* 0x000000ffff067224 */ /* 0x004fc600078e0a05 */
[----:B------:R1:W-:Y:S01]  /*0300*/  STL [R1+0x68], RZ ;  /* 0x000068ff01007387 */ /* 0x0003e20000100800 */
[----:B------:R-:W-:Y:S02]  /*0310*/  IMAD R9, R6, R7, RZ ;  /* 0x0000000706097224 */ /* 0x000fe400078e02ff */
[----:B------:R-:W-:Y:S01]  /*0320*/  IMAD.MOV.U32 R6, RZ, RZ, R8 ;  /* 0x000000ffff067224 */ /* 0x000fe200078e0008 */
[----:B------:R1:W-:Y:S01]  /*0330*/  STL [R1+0x6c], RZ ;  /* 0x00006cff01007387 */ /* 0x0003e20000100800 */
[----:B------:R-:W-:-:S03]  /*0340*/  IMAD.HI.U32 R5, R5, R9, R4 ;  /* 0x0000000905057227 */ /* 0x000fc600078e0004 */
[----:B------:R1:W-:Y:S03]  /*0350*/  STL [R1+0x50], RZ ;  /* 0x000050ff01007387 */ /* 0x0003e60000100800 */
[----:B------:R-:W-:Y:S01]  /*0360*/  IMAD.HI.U32 R5, R5, R6, RZ ;  /* 0x0000000605057227 */ /* 0x000fe200078e00ff */
[----:B------:R1:W-:Y:S03]  /*0370*/  STL [R1+0x54], RZ ;  /* 0x000054ff01007387 */ /* 0x0003e60000100800 */
[----:B------:R-:W-:Y:S01]  /*0380*/  IMAD R2, R5, R2, R6 ;  /* 0x0000000205027224 */ /* 0x000fe200078e0206 */
[----:B------:R1:W-:Y:S04]  /*0390*/  STL [R1+0x58], RZ ;  /* 0x000058ff01007387 */ /* 0x0003e80000100800 */
[----:B------:R-:W-:Y:S01]  /*03a0*/  ISETP.GT.U32.AND P1, PT, R7, R2, PT ;  /* 0x000000020700720c */ /* 0x000fe20003f24070 */
[----:B------:R1:W-:Y:S04]  /*03b0*/  STL [R1+0x5c], RZ ;  /* 0x00005cff01007387 */ /* 0x0003e80000100800 */
[----:B------:R1:W-:Y:S04]  /*03c0*/  STL [R1+0x40], RZ ;  /* 0x000040ff01007387 */ /* 0x0003e80000100800 */
[----:B------:R1:W-:Y:S04]  /*03d0*/  STL [R1+0x44], RZ ;  /* 0x000044ff01007387 */ /* 0x0003e80000100800 */
[----:B------:R1:W-:Y:S01]  /*03e0*/  STL [R1+0x48], RZ ;  /* 0x000048ff01007387 */ /* 0x0003e20000100800 */
[----:B------:R-:W-:Y:S01]  /*03f0*/  @!P1 IMAD.IADD R2, R2, 0x1, -R7 ;  /* 0x0000000102029824 */ /* 0x000fe200078e0a07 */
[----:B------:R-:W-:-:S02]  /*0400*/  @!P1 IADD3 R5, R5, 0x1, RZ ;  /* 0x0000000105059810 */ /* 0x000fc40007ffe0ff */
[----:B------:R1:W-:Y:S01]  /*0410*/  STL [R1+0x4c], RZ ;  /* 0x00004cff01007387 */ /* 0x0003e20000100800 */
[----:B------:R-:W-:Y:S02]  /*0420*/  ISETP.NE.AND P1, PT, R0, RZ, PT ;  /* 0x000000ff0000720c */ /* 0x000fe40003f25270 */
[----:B------:R-:W-:Y:S01]  /*0430*/  ISETP.GE.U32.AND P0, PT, R2, R7, PT ;  /* 0x000000070200720c */ /* 0x000fe20003f06070 */
[----:B------:R1:W-:Y:S01]  /*0440*/  STL [R1+0x30], RZ ;  /* 0x000030ff01007387 */ /* 0x0003e20000100800 */
[----:B------:R-:W-:-:S03]  /*0450*/  LOP3.LUT R2, R3, R0, RZ, 0x3c, !PT ;  /* 0x0000000003027212 */ /* 0x000fc600078e3cff */
[----:B------:R1:W-:Y:S01]  /*0460*/  STL [R1+0x34], RZ ;  /* 0x000034ff01007387 */ /* 0x0003e20000100800 */
[----:B------:R-:W-:Y:S01]  /*0470*/  ISETP.GE.AND P2, PT, R2, RZ, PT ;  /* 0x000000ff0200720c */ /* 0x000fe20003f46270 */
[----:B------:R-:W-:Y:S02]  /*0480*/  IMAD.MOV.U32 R2, RZ, RZ, c[0x0][0x178] ;  /* 0x00005e00ff027624 */ /* 0x000fe400078e00ff */
[----:B------:R1:W-:Y:S03]  /*0490*/  STL [R1+0x38], RZ ;  /* 0x000038ff01007387 */ /* 0x0003e60000100800 */
[----:B------:R-:W-:Y:S01]  /*04a0*/  IADD3 R2, R2, 0x1ff, RZ ;  /* 0x000001ff02027810 */ /* 0x000fe20007ffe0ff */
[----:B------:R1:W-:Y:S01]  /*04b0*/  STL [R1+0x3c], RZ ;  /* 0x00003cff01007387 */ /* 0x0003e20000100800 */
[----:B------:R-:W-:-:S03]  /*04c0*/  @P0 IADD3 R5, R5, 0x1, RZ ;  /* 0x0000000105050810 */ /* 0x000fc60007ffe0ff */
[----:B------:R1:W-:Y:S02]  /*04d0*/  STL [R1+0x20], RZ ;  /* 0x000020ff01007387 */ /* 0x0003e40000100800 */
[----:B------:R-:W-:Y:S01]  /*04e0*/  IMAD.MOV.U32 R4, RZ, RZ, R5 ;  /* 0x000000ffff047224 */ /* 0x000fe200078e0005 */
[----:B------:R-:W-:Y:S01]  /*04f0*/  SHF.R.S32.HI R5, RZ, 0x1f, R2 ;  /* 0x0000001fff057819 */ /* 0x000fe20000011402 */
[----:B------:R1:W-:Y:S02]  /*0500*/  STL [R1+0x24], RZ ;  /* 0x000024ff01007387 */ /* 0x0003e40000100800 */
[----:B------:R-:W-:Y:S01]  /*0510*/  @!P2 IMAD.MOV R4, RZ, RZ, -R4 ;  /* 0x000000ffff04a224 */ /* 0x000fe200078e0a04 */
[----:B------:R-:W-:Y:S01]  /*0520*/  @!P1 LOP3.LUT R4, RZ, R0, RZ, 0x33, !PT ;  /* 0x00000000ff049212 */ /* 0x000fe200078e33ff */
[----:B------:R1:W-:Y:S01]  /*0530*/  STL [R1+0x28], RZ ;  /* 0x000028ff01007387 */ /* 0x0003e20000100800 */
[----:B------:R-:W-:-:S03]  /*0540*/  LEA.HI R5, R5, R2, RZ, 0x9 ;  /* 0x0000000205057211 */ /* 0x000fc600078f48ff */
[----:B------:R1:W-:Y:S01]  /*0550*/  STL [R1+0x2c], RZ ;  /* 0x00002cff01007387 */ /* 0x0003e20000100800 */
[----:B------:R-:W-:Y:S02]  /*0560*/  IMAD.SHL.U32 R2, R4, 0x8, RZ ;  /* 0x0000000804027824 */ /* 0x000fe400078e00ff */
[----:B------:R-:W-:Y:S01]  /*0570*/  IMAD.MOV R4, RZ, RZ, -R4 ;  /* 0x000000ffff047224 */ /* 0x000fe200078e0a04 */
[----:B------:R1:W-:Y:S02]  /*0580*/  STL [R1+0x10], RZ ;  /* 0x000010ff01007387 */ /* 0x0003e40000100800 */
[----:B------:R-:W-:Y:S01]  /*0590*/  LEA.HI.SX32 R5, R5, -R2, 0x17 ;  /* 0x8000000205057211 */ /* 0x000fe200078fbaff */
[----:B------:R-:W-:Y:S01]  /*05a0*/  IMAD R9, R0, R4, R3 ;  /* 0x0000000400097224 */ /* 0x000fe200078e0203 */
[----:B------:R1:W-:Y:S01]  /*05b0*/  STL [R1+0x14], RZ ;  /* 0x000014ff01007387 */ /* 0x0003e20000100800 */
[----:B------:R-:W-:Y:S01]  /*05c0*/  IMAD.MOV.U32 R4, RZ, RZ, RZ ;  /* 0x000000ffff047224 */ /* 0x000fe200078e00ff */
[----:B------:R-:W-:-:S02]  /*05d0*/  IMNMX R10, R5, 0x8, PT ;  /* 0x00000008050a7817 */ /* 0x000fc40003800200 */
[----:B------:R1:W-:Y:S02]  /*05e0*/  STL [R1+0x18], RZ ;  /* 0x000018ff01007387 */ /* 0x0003e40000100800 */
[-C--:B------:R-:W-:Y:S02]  /*05f0*/  IABS R8, R10.reuse ;  /* 0x0000000a00087213 */ /* 0x080fe40000000000 */
[----:B------:R1:W-:Y:S01]  /*0600*/  STL [R1+0x1c], RZ ;  /* 0x00001cff01007387 */ /* 0x0003e20000100800 */
[----:B------:R-:W-:Y:S01]  /*0610*/  IABS R0, R10 ;  /* 0x0000000a00007213 */ /* 0x000fe20000000000 */
[----:B------:R-:W0:Y:S02]  /*0620*/  I2F.RP R6, R8 ;  /* 0x0000000800067306 */ /* 0x000e240000209400 */
[----:B------:R1:W-:Y:S04]  /*0630*/  STL [R1], RZ ;  /* 0x000000ff01007387 */ /* 0x0003e80000100800 */
[----:B------:R1:W-:Y:S04]  /*0640*/  STL [R1+0x4], RZ ;  /* 0x000004ff01007387 */ /* 0x0003e80000100800 */
[----:B------:R1:W-:Y:S04]  /*0650*/  STL [R1+0x8], RZ ;  /* 0x000008ff01007387 */ /* 0x0003e80000100800 */
[----:B------:R1:W-:Y:S01]  /*0660*/  STL [R1+0xc], RZ ;  /* 0x00000cff01007387 */ /* 0x0003e20000100800 */
[----:B0-----:R-:W0:Y:S03]  /*0670*/  MUFU.RCP R6, R6 ;  /* 0x0000000600067308 */ /* 0x001e260000001000 */
[----:B------:R1:W-:Y:S04]  /*0680*/  STL [R1+0xb0], RZ ;  /* 0x0000b0ff01007387 */ /* 0x0003e80000100800 */
[----:B------:R1:W-:Y:S04]  /*0690*/  STL [R1+0xb4], RZ ;  /* 0x0000b4ff01007387 */ /* 0x0003e80000100800 */
[----:B------:R1:W-:Y:S04]  /*06a0*/  STL [R1+0xb8], RZ ;  /* 0x0000b8ff01007387 */ /* 0x0003e80000100800 */
[----:B------:R1:W-:Y:S01]  /*06b0*/  STL [R1+0xbc], RZ ;  /* 0x0000bcff01007387 */ /* 0x0003e20000100800 */
[----:B0-----:R-:W-:-:S03]  /*06c0*/  IADD3 R5, R6, 0xffffffe, RZ ;  /* 0x0ffffffe06057810 */ /* 0x001fc60007ffe0ff */
[----:B------:R1:W-:Y:S04]  /*06d0*/  STL [R1+0xc0], RZ ;  /* 0x0000c0ff01007387 */ /* 0x0003e80000100800 */
[----:B------:R1:W-:Y:S01]  /*06e0*/  STL [R1+0xc4], RZ ;  /* 0x0000c4ff01007387 */ /* 0x0003e20000100800 */
[----:B------:R-:W0:Y:S03]  /*06f0*/  F2I.FTZ.U32.TRUNC.NTZ R5, R5 ;  /* 0x0000000500057305 */ /* 0x000e26000021f000 */
[----:B------:R1:W-:Y:S04]  /*0700*/  STL [R1+0xc8], RZ ;  /* 0x0000c8ff01007387 */ /* 0x0003e80000100800 */
[----:B------:R1:W-:Y:S04]  /*0710*/  STL [R1+0xcc], RZ ;  /* 0x0000ccff01007387 */ /* 0x0003e80000100800 */
[----:B------:R1:W-:Y:S04]  /*0720*/  STL [R1+0xd0], RZ ;  /* 0x0000d0ff01007387 */ /* 0x0003e80000100800 */
[----:B------:R1:W-:Y:S01]  /*0730*/  STL [R1+0xd4], RZ ;  /* 0x0000d4ff01007387 */ /* 0x0003e20000100800 */
[----:B0-----:R-:W-:-:S03]  /*0740*/  IMAD.MOV R7, RZ, RZ, -R5 ;  /* 0x000000ffff077224 */ /* 0x001fc600078e0a05 */
[----:B------:R1:W-:Y:S01]  /*0750*/  STL [R1+0xd8], RZ ;  /* 0x0000d8ff01007387 */ /* 0x0003e20000100800 */
[----:B------:R-:W-:Y:S01]  /*0760*/  IMAD.MOV.U32 R3, RZ, RZ, R7 ;  /* 0x000000ffff037224 */ /* 0x000fe200078e0007 */
[----:B------:R-:W-:Y:S02]  /*0770*/  IABS R7, R9 ;  /* 0x0000000900077213 */ /* 0x000fe40000000000 */
[----:B------:R1:W-:Y:S01]  /*0780*/  STL [R1+0xdc], RZ ;  /* 0x0000dcff01007387 */ /* 0x0003e20000100800 */
[----:B------:R-:W-:-:S03]  /*0790*/  IMAD R3, R3, R8, RZ ;  /* 0x0000000803037224 */ /* 0x000fc600078e02ff */
[----:B------:R1:W-:Y:S01]  /*07a0*/  STL [R1+0xe0], RZ ;  /* 0x0000e0ff01007387 */ /* 0x0003e20000100800 */
[----:B------:R-:W-:-:S03]  /*07b0*/  IMAD.HI.U32 R4, R5, R3, R4 ;  /* 0x0000000305047227 */ /* 0x000fc600078e0004 */
[----:B------:R1:W-:Y:S01]  /*07c0*/  STL [R1+0xe4], RZ ;  /* 0x0000e4ff01007387 */ /* 0x0003e20000100800 */
[----:B------:R-:W-:Y:S02]  /*07d0*/  IMAD.MOV R3, RZ, RZ, -R0 ;  /* 0x000000ffff037224 */ /* 0x000fe400078e0a00 */
[----:B------:R-:W-:Y:S01]  /*07e0*/  IMAD.HI.U32 R0, R4, R7, RZ ;  /* 0x0000000704007227 */ /* 0x000fe200078e00ff */
[----:B------:R1:W-:Y:S03]  /*07f0*/  STL [R1+0xe8], RZ ;  /* 0x0000e8ff01007387 */ /* 0x0003e60000100800 */
[----:B------:R-:W-:Y:S01]  /*0800*/  IMAD R3, R0, R3, R7 ;  /* 0x0000000300037224 */ /* 0x000fe200078e0207 */
[----:B------:R1:W-:Y:S01]  /*0810*/  STL [R1+0xec], RZ ;  /* 0x0000ecff01007387 */ /* 0x0003e20000100800 */
[----:B------:R-:W-:-:S03]  /*0820*/  CS2R R6, SRZ ;  /* 0x0000000000067805 */ /* 0x000fc6000001ff00 */
[----:B------:R1:W-:Y:S01]  /*0830*/  STL [R1+0xf0], RZ ;  /* 0x0000f0ff01007387 */ /* 0x0003e20000100800 */
[----:B------:R-:W-:-:S03]  /*0840*/  ISETP.GT.U32.AND P1, PT, R8, R3, PT ;  /* 0x000000030800720c */ /* 0x000fc60003f24070 */
[----:B------:R1:W-:Y:S04]  /*0850*/  STL [R1+0xf4], RZ ;  /* 0x0000f4ff01007387 */ /* 0x0003e80000100800 */
[----:B------:R1:W-:Y:S04]  /*0860*/  STL [R1+0xf8], RZ ;  /* 0x0000f8ff01007387 */ /* 0x0003e80000100800 */
[----:B------:R1:W-:Y:S02]  /*0870*/  STL [R1+0xfc], RZ ;  /* 0x0000fcff01007387 */ /* 0x0003e40000100800 */
[----:B------:R-:W-:Y:S01]  /*0880*/  @!P1 IMAD.IADD R3, R3, 0x1, -R8 ;  /* 0x0000000103039824 */ /* 0x000fe200078e0a08 */
[----:B------:R-:W-:Y:S01]  /*0890*/  @!P1 IADD3 R0, R0, 0x1, RZ ;  /* 0x0000000100009810 */ /* 0x000fe20007ffe0ff */
[----:B------:R1:W-:Y:S01]  /*08a0*/  STL [R1+0x110], RZ ;  /* 0x000110ff01007387 */ /* 0x0003e20000100800 */
[----:B------:R-:W-:-:S02]  /*08b0*/  ISETP.NE.AND P1, PT, R10, RZ, PT ;  /* 0x000000ff0a00720c */ /* 0x000fc40003f25270 */
        /* <DEDUP_REMOVED lines=9> */
[----:B------:R-:W-:Y:S02]  /*0950*/  @P0 IADD3 R0, R0, 0x1, RZ ;  /* 0x0000000100000810 */ /* 0x000fe40007ffe0ff */
[----:B------:R-:W-:Y:S01]  /*0960*/  ISETP.GE.AND P0, PT, R3, 0x20, PT ;  /* 0x000000200300780c */ /* 0x000fe20003f06270 */
[----:B------:R1:W-:Y:S02]  /*0970*/  STL [R1+0x154], RZ ;  /* 0x000154ff01007387 */ /* 0x0003e40000100800 */
[----:B------:R-:W-:Y:S01]  /*0980*/  @!P2 IMAD.MOV R0, RZ, RZ, -R0 ;  /* 0x000000ffff00a224 */ /* 0x000fe200078e0a00 */
[----:B------:R-:W-:Y:S01]  /*0990*/  @!P1 LOP3.LUT R0, RZ, R10, RZ, 0x33, !PT ;  /* 0x0000000aff009212 */ /* 0x000fe200078e33ff */
[----:B------:R1:W-:Y:S04]  /*09a0*/  STL [R1+0x158], RZ ;  /* 0x000158ff01007387 */ /* 0x0003e80000100800 */
[----:B------:R1:W-:Y:S01]  /*09b0*/  STL [R1+0x15c], RZ ;  /* 0x00015cff01007387 */ /* 0x0003e20000100800 */
[----:B------:R-:W-:-:S02]  /*09c0*/  IMAD.MOV R5, RZ, RZ, -R0 ;  /* 0x000000ffff057224 */ /* 0x000fc400078e0a00 */
[----:B------:R-:W-:Y:S01]  /*09d0*/  IMAD.SHL.U32 R0, R0, 0x80, RZ ;  /* 0x0000008000007824 */ /* 0x000fe200078e00ff */
[----:B------:R1:W-:Y:S01]  /*09e0*/  STL [R1+0x160], RZ ;  /* 0x000160ff01007387 */ /* 0x0003e20000100800 */
[----:B------:R-:W-:Y:S02]  /*09f0*/  IMAD R5, R10, R5, R9 ;  /* 0x000000050a057224 */ /* 0x000fe400078e0209 */
[----:B------:R-:W-:Y:S01]  /*0a00*/  CS2R R8, SRZ ;  /* 0x0000000000087805 */ /* 0x000fe2000001ff00 */
[----:B------:R1:W-:Y:S01]  /*0a10*/  STL [R1+0x164], RZ ;  /* 0x000164ff01007387 */ /* 0x0003e20000100800 */
[----:B------:R-:W-:Y:S01]  /*0a20*/  IMAD.IADD R2, R2, 0x1, R5 ;  /* 0x0000000102027824 */ /* 0x000fe200078e0205 */
[----:B------:R-:W-:Y:S01]  /*0a30*/  CS2R R10, SRZ ;  /* 0x00000000000a7805 */ /* 0x000fe2000001ff00 */
[----:B------:R-:W-:Y:S01]  /*0a40*/  CS2R R4, SRZ ;  /* 0x0000000000047805 */ /* 0x000fe2000001ff00 */
[----:B------:R1:W-:Y:S01]  /*0a50*/  STL [R1+0x168], RZ ;  /* 0x000168ff01007387 */ /* 0x0003e20000100800 */
[----:B------:R-:W-:-:S03]  /*0a60*/  IMAD R28, R2, 0x200, R28 ;  /* 0x00000200021c7824 */ /* 0x000fc600078e021c */
[----:B------:R1:W-:Y:S02]  /*0a70*/  STL [R1+0x16c], RZ ;  /* 0x00016cff01007387 */ /* 0x0003e40000100800 */
[C---:B------:R-:W-:Y:S02]  /*0a80*/  IADD3 R29, R28.reuse, 0x80, RZ ;  /* 0x000000801c1d7810 */ /* 0x040fe40007ffe0ff */
[----:B------:R1:W-:Y:S01]  /*0a90*/  STL [R1+0x170], RZ ;  /* 0x000170ff01007387 */ /* 0x0003e20000100800 */
[C---:B------:R-:W-:Y:S02]  /*0aa0*/  IADD3 R2, R28.reuse, 0x100, RZ ;  /* 0x000001001c027810 */ /* 0x040fe40007ffe0ff */
[----:B------:R-:W-:Y:S01]  /*0ab0*/  IADD3 R3, R28, 0x180, RZ ;  /* 0x000001801c037810 */ /* 0x000fe20007ffe0ff */
[----:B------:R1:W-:Y:S04]  /*0ac0*/  STL [R1+0x174], RZ ;  /* 0x000174ff01007387 */ /* 0x0003e80000100800 */
        /* <DEDUP_REMOVED lines=140> */
[----:B------:R1:W-:Y:S04]  /*1390*/  STL [R1+0x898], R0 ;  /* 0x0008980001007387 */ /* 0x0003e80000100800 */
[----:B------:R1:W-:Y:S04]  /*13a0*/  STL [R1+0x958], RZ ;  /* 0x000958ff01007387 */ /* 0x0003e80000100800 */
[----:B------:R1:W-:Y:S04]  /*13b0*/  STL [R1+0x89c], R28 ;  /* 0x00089c1c01007387 */ /* 0x0003e80000100800 */
        /* <DEDUP_REMOVED lines=14> */
[----:B------:R1:W-:Y:S04]  /*14a0*/  STL [R1+0x904], R2 ;  /* 0x0009040201007387 */ /* 0x0003e80000100800 */
[----:B------:R1:W-:Y:S01]  /*14b0*/  STL [R1+0xa08], R3 ;  /* 0x000a080301007387 */ /* 0x0003e20000100800 */
[----:B------:R-:W-:Y:S05]  /*14c0*/  @!P0 BRA `(.L_x_0) ;  /* 0x00020db000008947 */ /* 0x000fea0003800000 */
[----:B------:R-:W-:Y:S01]  /*14d0*/  IABS R4, c[0x0][0x178] ;  /* 0x00005e0000047a13 */ /* 0x000fe20000000000 */
[----:B------:R-:W-:Y:S01]  /*14e0*/  IMAD.MOV.U32 R24, RZ, RZ, R0 ;  /* 0x000000ffff187224 */ /* 0x000fe200078e0000 */
[----:B------:R-:W-:Y:S01]  /*14f0*/  IABS R7, c[0x0][0x17c] ;  /* 0x00005f0000077a13 */ /* 0x000fe20000000000 */
[----:B------:R-:W-:Y:S01]  /*1500*/  IMAD.MOV.U32 R27, RZ, RZ, R2 ;  /* 0x000000ffff1b7224 */ /* 0x000fe200078e0002 */
[----:B------:R-:W0:Y:S01]  /*1510*/  I2F.RP R5, R4 ;  /* 0x0000000400057306 */ /* 0x000e220000209400 */
[----:B------:R-:W-:Y:S01]  /*1520*/  IMAD.MOV.U32 R26, RZ, RZ, R3 ;  /* 0x000000ffff1a7224 */ /* 0x000fe200078e0003 */
[----:B------:R-:W-:Y:S01]  /*1530*/  IABS R10, R28 ;  /* 0x0000001c000a7213 */ /* 0x000fe20000000000 */
[----:B------:R-:W-:Y:S01]  /*1540*/  IMAD.MOV.U32 R8, RZ, RZ, RZ ;  /* 0x000000ffff087224 */ /* 0x000fe200078e00ff */
[----:B------:R-:W2:Y:S02]  /*1550*/  S2R R25, SR_TID.X ;  /* 0x0000000000197919 */ /* 0x000ea40000002100 */
[----:B------:R-:W-:-:S02]  /*1560*/  IABS R13, R26 ;  /* 0x0000001a000d7213 */ /* 0x000fc40000000000 */
[----:B-1----:R-:W1:Y:S08]  /*1570*/  I2F.RP R0, R7 ;  /* 0x0000000700007306 */ /* 0x002e700000209400 */
[----:B0-----:R-:W0:Y:S08]  /*1580*/  MUFU.RCP R5, R5 ;  /* 0x0000000500057308 */ /* 0x001e300000001000 */
[----:B-1----:R-:W1:Y:S01]  /*1590*/  MUFU.RCP R0, R0 ;  /* 0x0000000000007308 */ /* 0x002e620000001000 */
[----:B--2---:R-:W-:-:S02]  /*15a0*/  LOP3.LUT R25, R25, 0x60, RZ, 0xc0, !PT ;  /* 0x0000006019197812 */ /* 0x004fc400078ec0ff */
[----:B0-----:R-:W-:-:S06]  /*15b0*/  IADD3 R9, R5, 0xffffffe, RZ ;  /* 0x0ffffffe05097810 */ /* 0x001fcc0007ffe0ff */
[----:B------:R-:W0:Y:S01]  /*15c0*/  F2I.FTZ.U32.TRUNC.NTZ R9, R9 ;  /* 0x0000000900097305 */ /* 0x000e22000021f000 */
[----:B-1----:R-:W-:-:S07]  /*15d0*/  IADD3 R2, R0, 0xffffffe, RZ ;  /* 0x0ffffffe00027810 */ /* 0x002fce0007ffe0ff */
[----:B------:R1:W2:Y:S01]  /*15e0*/  F2I.FTZ.U32.TRUNC.NTZ R3, R2 ;  /* 0x0000000200037305 */ /* 0x0002a2000021f000 */
[----:B0-----:R-:W-:Y:S02]  /*15f0*/  IMAD.MOV R11, RZ, RZ, -R9 ;  /* 0x000000ffff0b7224 */ /* 0x001fe400078e0a09 */
[----:B-1----:R-:W-:Y:S02]  /*1600*/  IMAD.MOV.U32 R2, RZ, RZ, RZ ;  /* 0x000000ffff027224 */ /* 0x002fe400078e00ff */
[----:B------:R-:W-:Y:S02]  /*1610*/  IMAD R11, R11, R4, RZ ;  /* 0x000000040b0b7224 */ /* 0x000fe400078e02ff */
[----:B--2---:R-:W-:Y:S02]  /*1620*/  IMAD.MOV R0, RZ, RZ, -R3 ;  /* 0x000000ffff007224 */ /* 0x004fe400078e0a03 */
[----:B------:R-:W-:Y:S01]  /*1630*/  IMAD.HI.U32 R8, R9, R11, R8 ;  /* 0x0000000b09087227 */ /* 0x000fe200078e0008 */
[----:B------:R-:W-:-:S02]  /*1640*/  IABS R9, R29 ;  /* 0x0000001d00097213 */ /* 0x000fc40000000000 */
[----:B------:R-:W-:Y:S01]  /*1650*/  IABS R11, R27 ;  /* 0x0000001b000b7213 */ /* 0x000fe20000000000 */
[----:B------:R-:W-:Y:S02]  /*1660*/  IMAD R5, R0, R7, RZ ;  /* 0x0000000700057224 */ /* 0x000fe400078e02ff */
[----:B------:R-:W-:-:S04]  /*1670*/  IMAD.HI.U32 R6, R8, R13, RZ ;  /* 0x0000000d08067227 */ /* 0x000fc800078e00ff */
[----:B------:R-:W-:Y:S01]  /*1680*/  IMAD.HI.U32 R0, R3, R5, R2 ;  /* 0x0000000503007227 */ /* 0x000fe200078e0002 */
[----:B------:R-:W-:-:S03]  /*1690*/  LEA.HI R2, R25, R24, RZ, 0x1b ;  /* 0x0000001819027211 */ /* 0x000fc600078fd8ff */
[----:B------:R-:W-:Y:S01]  /*16a0*/  IMAD.MOV.U32 R5, RZ, RZ, R10 ;  /* 0x000000ffff057224 */ /* 0x000fe200078e000a */
[C---:B------:R-:W-:Y:S01]  /*16b0*/  IADD3 R14, R2.reuse, 0x7c, RZ ;  /* 0x0000007c020e7810 */ /* 0x040fe20007ffe0ff */
[----:B------:R-:W-:Y:S01]  /*16c0*/  IMAD.MOV R10, RZ, RZ, -R6 ;  /* 0x000000ffff0a7224 */ /* 0x000fe200078e0a06 */
[----:B------:R-:W-:Y:S01]  /*16d0*/  IADD3 R16, R2, 0x78, RZ ;  /* 0x0000007802107810 */ /* 0x000fe20007ffe0ff */
[----:B------:R-:W-:Y:S01]  /*16e0*/  IMAD.HI.U32 R6, R8, R9, RZ ;  /* 0x0000000908067227 */ /* 0x000fe200078e00ff */
[----:B------:R-:W-:Y:S02]  /*16f0*/  ISETP.GE.AND P5, PT, R14, RZ, PT ;  /* 0x000000ff0e00720c */ /* 0x000fe40003fa6270 */
[----:B------:R-:W-:Y:S01]  /*1700*/  ISETP.GE.AND P6, PT, R16, RZ, PT ;  /* 0x000000ff1000720c */ /* 0x000fe20003fc6270 */
[----:B------:R-:W-:Y:S01]  /*1710*/  IMAD.HI.U32 R3, R8, R11, RZ ;  /* 0x0000000b08037227 */ /* 0x000fe200078e00ff */
[----:B------:R-:W-:-:S03]  /*1720*/  IADD3 R17, R2, 0x4c, RZ ;  /* 0x0000004c02117810 */ /* 0x000fc60007ffe0ff */
[----:B------:R-:W-:-:S04]  /*1730*/  IMAD.HI.U32 R8, R8, R5, RZ ;  /* 0x0000000508087227 */ /* 0x000fc800078e00ff */
[----:B------:R-:W-:Y:S02]  /*1740*/  IMAD.MOV R6, RZ, RZ, -R6 ;  /* 0x000000ffff067224 */ /* 0x000fe400078e0a06 */
[----:B------:R-:W-:Y:S02]  /*1750*/  IMAD.MOV R8, RZ, RZ, -R8 ;  /* 0x000000ffff087224 */ /* 0x000fe400078e0a08 */
[----:B------:R-:W-:Y:S02]  /*1760*/  IMAD.MOV R12, RZ, RZ, -R3 ;  /* 0x000000ffff0c7224 */ /* 0x000fe400078e0a03 */
[C---:B------:R-:W-:Y:S02]  /*1770*/  IMAD R9, R4.reuse, R6, R9 ;  /* 0x0000000604097224 */ /* 0x040fe400078e0209 */
[C---:B------:R-:W-:Y:S01]  /*1780*/  IMAD R3, R4.reuse, R10, R13 ;  /* 0x0000000a04037224 */ /* 0x040fe200078e020d */
[----:B------:R-:W-:Y:S01]  /*1790*/  IABS R10, R14 ;  /* 0x0000000e000a7213 */ /* 0x000fe20000000000 */
[C---:B------:R-:W-:Y:S01]  /*17a0*/  IMAD R5, R4.reuse, R8, R5 ;  /* 0x0000000804057224 */ /* 0x040fe200078e0205 */
[C---:B------:R-:W-:Y:S01]  /*17b0*/  ISETP.GT.U32.AND P2, PT, R4.reuse, R9, PT ;  /* 0x000000090400720c */ /* 0x040fe20003f44070 */
[C---:B------:R-:W-:Y:S01]  /*17c0*/  IMAD R11, R4.reuse, R12, R11 ;  /* 0x0000000c040b7224 */ /* 0x040fe200078e020b */
[----:B------:R-:W-:Y:S01]  /*17d0*/  ISETP.GT.U32.AND P0, PT, R4, R3, PT ;  /* 0x000000030400720c */ /* 0x000fe20003f04070 */
[----:B------:R-:W-:Y:S01]  /*17e0*/  IMAD.HI.U32 R6, R0, R10, RZ ;  /* 0x0000000a00067227 */ /* 0x000fe200078e00ff */
[----:B------:R-:W-:-:S02]  /*17f0*/  ISETP.GT.U32.AND P3, PT, R4, R5, PT ;  /* 0x000000050400720c */ /* 0x000fc40003f64070 */
[----:B------:R-:W-:Y:S01]  /*1800*/  ISETP.GT.U32.AND P1, PT, R4, R11, PT ;  /* 0x0000000b0400720c */ /* 0x000fe20003f24070 */
[----:B------:R-:W-:Y:S01]  /*1810*/  IMAD.MOV R6, RZ, RZ, -R6 ;  /* 0x000000ffff067224 */ /* 0x000fe200078e0a06 */
[----:B------:R-:W-:Y:S02]  /*1820*/  IABS R12, R16 ;  /* 0x00000010000c7213 */ /* 0x000fe40000000000 */
[C---:B------:R-:W-:Y:S02]  /*1830*/  IADD3 R13, R2.reuse, 0x74, RZ ;  /* 0x00000074020d7810 */ /* 0x040fe40007ffe0ff */
[----:B------:R-:W-:Y:S01]  /*1840*/  IADD3 R16, R2, 0x58, RZ ;  /* 0x0000005802107810 */ /* 0x000fe20007ffe0ff */
[--C-:B------:R-:W-:Y:S01]  /*1850*/  @!P2 IMAD.IADD R9, R9, 0x1, -R4.reuse ;  /* 0x000000010909a824 */ /* 0x100fe200078e0a04 */
[----:B------:R-:W-:Y:S01]  /*1860*/  ISETP.GE.AND P2, PT, R26, RZ, PT ;  /* 0x000000ff1a00720c */ /* 0x000fe20003f46270 */
[--C-:B------:R-:W-:Y:S01]  /*1870*/  @!P0 IMAD.IADD R3, R3, 0x1, -R4.reuse ;  /* 0x0000000103038824 */ /* 0x100fe200078e0a04 */
[----:B------:R-:W-:Y:S01]  /*1880*/  IABS R14, R13 ;  /* 0x0000000d000e7213 */ /* 0x000fe20000000000 */
[--C-:B------:R-:W-:Y:S01]  /*1890*/  @!P3 IMAD.IADD R5, R5, 0x1, -R4.reuse ;  /* 0x000000010505b824 */ /* 0x100fe200078e0a04 */
[C---:B------:R-:W-:Y:S01]  /*18a0*/  ISETP.GT.U32.AND P3, PT, R4.reuse, R9, PT ;  /* 0x000000090400720c */ /* 0x040fe20003f64070 */
[----:B------:R-:W-:Y:S01]  /*18b0*/  @!P1 IMAD.IADD R11, R11, 0x1, -R4 ;  /* 0x000000010b0b9824 */ /* 0x000fe200078e0a04 */
[----:B------:R-:W-:Y:S01]  /*18c0*/  ISETP.GT.U32.AND P0, PT, R4, R3, PT ;  /* 0x000000030400720c */ /* 0x000fe20003f04070 */
[----:B------:R-:W-:Y:S01]  /*18d0*/  IMAD.HI.U32 R8, R0, R12, RZ ;  /* 0x0000000c00087227 */ /* 0x000fe200078e00ff */
[----:B------:R-:W-:-:S02]  /*18e0*/  ISETP.GT.U32.AND P4, PT, R4, R5, PT ;  /* 0x000000050400720c */ /* 0x000fc40003f84070 */
[----:B------:R-:W-:Y:S01]  /*18f0*/  ISETP.GT.U32.AND P1, PT, R4, R11, PT ;  /* 0x0000000b0400720c */ /* 0x000fe20003f24070 */
[----:B------:R-:W-:Y:S02]  /*1900*/  IMAD.MOV R15, RZ, RZ, -R8 ;  /* 0x000000ffff0f7224 */ /* 0x000fe400078e0a08 */
[C---:B------:R-:W-:Y:S01]  /*1910*/  IMAD R8, R7.reuse, R6, R10 ;  /* 0x0000000607087224 */ /* 0x040fe200078e020a */
[----:B------:R-:W-:Y:S01]  /*1920*/  IADD3 R10, R2, 0x70, RZ ;  /* 0x00000070020a7810 */ /* 0x000fe20007ffe0ff */
[----:B------:R-:W-:Y:S02]  /*1930*/  IMAD R6, R7, R15, R12 ;  /* 0x0000000f07067224 */ /* 0x000fe400078e020c */
[--C-:B------:R-:W-:Y:S01]  /*1940*/  @!P3 IMAD.IADD R9, R9, 0x1, -R4.reuse ;  /* 0x000000010909b824 */ /* 0x100fe200078e0a04 */
[----:B------:R-:W-:Y:S01]  /*1950*/  ISETP.GE.AND P3, PT, R27, RZ, PT ;  /* 0x000000ff1b00720c */ /* 0x000fe20003f66270 */
[--C-:B------:R-:W-:Y:S01]  /*1960*/  @!P0 IMAD.IADD R3, R3, 0x1, -R4.reuse ;  /* 0x0000000103038824 */ /* 0x100fe200078e0a04 */
[----:B------:R-:W-:Y:S01]  /*1970*/  ISETP.GE.AND P0, PT, R28, RZ, PT ;  /* 0x000000ff1c00720c */ /* 0x000fe20003f06270 */
[--C-:B------:R-:W-:Y:S01]  /*1980*/  @!P4 IMAD.IADD R5, R5, 0x1, -R4.reuse ;  /* 0x000000010505c824 */ /* 0x100fe200078e0a04 */
[----:B------:R-:W-:Y:S01]  /*1990*/  ISETP.GE.AND P4, PT, R29, RZ, PT ;  /* 0x000000ff1d00720c */ /* 0x000fe20003f86270 */
[----:B------:R-:W-:Y:S01]  /*19a0*/  @!P1 IMAD.IADD R11, R11, 0x1, -R4 ;  /* 0x000000010b0b9824 */ /* 0x000fe200078e0a04 */
[----:B------:R-:W-:Y:S01]  /*19b0*/  ISETP.GT.U32.AND P1, PT, R7, R8, PT ;  /* 0x000000080700720c */ /* 0x000fe20003f24070 */
[----:B------:R-:W-:Y:S01]  /*19c0*/  IMAD.MOV.U32 R4, RZ, RZ, R3 ;  /* 0x000000ffff047224 */ /* 0x000fe200078e0003 */
[----:B------:R-:W-:Y:S01]  /*19d0*/  IABS R15, R10 ;  /* 0x0000000a000f7213 */ /* 0x000fe20000000000 */
[----:B------:R-:W-:Y:S01]  /*19e0*/  IMAD.HI.U32 R12, R0, R14, RZ ;  /* 0x0000000e000c7227 */ /* 0x000fe200078e00ff */
[----:B------:R-:W-:-:S02]  /*19f0*/  IADD3 R29, R2, 0x68, RZ ;  /* 0x00000068021d7810 */ /* 0x000fc40007ffe0ff */
[----:B------:R-:W-:Y:S01]  /*1a00*/  IADD3 R27, R2, 0x64, RZ ;  /* 0x00000064021b7810 */ /* 0x000fe20007ffe0ff */
[----:B------:R-:W-:Y:S01]  /*1a10*/  @!P2 IMAD.MOV R4, RZ, RZ, -R4 ;  /* 0x000000ffff04a224 */ /* 0x000fe200078e0a04 */
[----:B------:R-:W-:Y:S01]  /*1a20*/  ISETP.GT.U32.AND P2, PT, R7, R6, PT ;  /* 0x000000060700720c */ /* 0x000fe20003f44070 */
[----:B------:R-:W-:Y:S02]  /*1a30*/  IMAD.MOV R12, RZ, RZ, -R12 ;  /* 0x000000ffff0c7224 */ /* 0x000fe400078e0a0c */
[----:B------:R-:W-:Y:S01]  /*1a40*/  @!P3 IMAD.MOV R11, RZ, RZ, -R11 ;  /* 0x000000ffff0bb224 */ /* 0x000fe200078e0a0b */
[----:B------:R-:W-:Y:S01]  /*1a50*/  ISETP.GE.AND P3, PT, R13, RZ, PT ;  /* 0x000000ff0d00720c */ /* 0x000fe20003f66270 */
[C---:B------:R-:W-:Y:S01]  /*1a60*/  IMAD R13, R7.reuse, R12, R14 ;  /* 0x0000000c070d7224 */ /* 0x040fe200078e020e */
[----:B------:R-:W-:Y:S01]  /*1a70*/  LOP3.LUT R14, RZ, c[0x0][0x178], RZ, 0x33, !PT ;  /* 0x00005e00ff0e7a12 */ /* 0x000fe200078e33ff */
[----:B------:R-:W-:Y:S01]  /*1a80*/  @!P4 IMAD.MOV R9, RZ, RZ, -R9 ;  /* 0x000000ffff09c224 */ /* 0x000fe200078e0a09 */
[----:B------:R-:W-:Y:S01]  /*1a90*/  ISETP.NE.AND P4, PT, RZ, c[0x0][0x178], PT ;  /* 0x00005e00ff007a0c */ /* 0x000fe20003f85270 */
[----:B------:R-:W-:Y:S01]  /*1aa0*/  @!P0 IMAD.MOV R5, RZ, RZ, -R5 ;  /* 0x000000ffff058224 */ /* 0x000fe200078e0a05 */
[----:B------:R-:W-:Y:S01]  /*1ab0*/  ISETP.GT.U32.AND P0, PT, R7, R13, PT ;  /* 0x0000000d0700720c */ /* 0x000fe20003f04070 */
[----:B------:R-:W-:Y:S01]  /*1ac0*/  IMAD.MOV.U32 R3, RZ, RZ, R15 ;  /* 0x000000ffff037224 */ /* 0x000fe200078e000f */
[----:B------:R-:W-:Y:S01]  /*1ad0*/  SEL R4, R14, R4, !P4 ;  /* 0x000000040e047207 */ /* 0x000fe20006000000 */
[--C-:B------:R-:W-:Y:S01]  /*1ae0*/  @!P2 IMAD.IADD R6, R6, 0x1, -R7.reuse ;  /* 0x000000010606a824 */ /* 0x100fe200078e0a07 */
[----:B------:R-:W-:Y:S01]  /*1af0*/  SEL R11, R14, R11, !P4 ;  /* 0x0000000b0e0b7207 */ /* 0x000fe20006000000 */
[----:B------:R-:W-:Y:S01]  /*1b00*/  @!P1 IMAD.IADD R8, R8, 0x1, -R7 ;  /* 0x0000000108089824 */ /* 0x000fe200078e0a07 */
[----:B------:R-:W-:Y:S01]  /*1b10*/  SEL R9, R14, R9, !P4 ;  /* 0x000000090e097207 */ /* 0x000fe20006000000 */
[----:B------:R0:W-:Y:S01]  /*1b20*/  STL [R1+0x4c], R4 ;  /* 0x00004c0401007387 */ /* 0x0001e20000100800 */
[----:B------:R-:W-:Y:S01]  /*1b30*/  IMAD.HI.U32 R12, R0, R3, RZ ;  /* 0x00000003000c7227 */ /* 0x000fe200078e00ff */
[----:B------:R-:W-:-:S02]  /*1b40*/  ISETP.GE.AND P2, PT, R10, RZ, PT ;  /* 0x000000ff0a00720c */ /* 0x000fc40003f46270 */
[----:B------:R-:W-:Y:S01]  /*1b50*/  ISETP.GT.U32.AND P1, PT, R7, R8, PT ;  /* 0x000000080700720c */ /* 0x000fe20003f24070 */
[----:B------:R-:W-:Y:S01]  /*1b60*/  IMAD.MOV R12, RZ, RZ, -R12 ;  /* 0x000000ffff0c7224 */ /* 0x000fe200078e0a0c */
[----:B------:R1:W-:Y:S01]  /*1b70*/  STL [R1+0x48], R11 ;  /* 0x0000480b01007387 */ /* 0x0003e20000100800 */
[----:B------:R-:W-:Y:S01]  /*1b80*/  @!P0 IMAD.IADD R13, R13, 0x1, -R7 ;  /* 0x000000010d0d8824 */ /* 0x000fe200078e0a07 */
[----:B------:R-:W-:Y:S01]  /*1b90*/  IADD3 R15, R2, 0x50, RZ ;  /* 0x00000050020f7810 */ /* 0x000fe20007ffe0ff */
[C---:B------:R-:W-:Y:S01]  /*1ba0*/  IMAD R3, R7.reuse, R12, R3 ;  /* 0x0000000c07037224 */ /* 0x040fe200078e0203 */
[----:B0-----:R-:W-:Y:S01]  /*1bb0*/  SEL R4, R14, R5, !P4 ;  /* 0x000000050e047207 */ /* 0x001fe20006000000 */
[----:B------:R-:W-:Y:S01]  /*1bc0*/  STL [R1+0x44], R9 ;  /* 0x0000440901007387 */ /* 0x000fe20000100800 */
[C---:B------:R-:W-:Y:S02]  /*1bd0*/  ISETP.GT.U32.AND P4, PT, R7.reuse, R6, PT ;  /* 0x000000060700720c */ /* 0x040fe40003f84070 */
[----:B------:R-:W-:Y:S01]  /*1be0*/  ISETP.GT.U32.AND P0, PT, R7, R13, PT ;  /* 0x0000000d0700720c */ /* 0x000fe20003f04070 */
[----:B------:R0:W-:Y:S01]  /*1bf0*/  STL [R1+0x40], R4 ;  /* 0x0000400401007387 */ /* 0x0001e20000100800 */
[----:B------:R-:W-:Y:S01]  /*1c00*/  IADD3 R5, R2, 0x60, RZ ;  /* 0x0000006002057810 */ /* 0x000fe20007ffe0ff */
[----:B------:R-:W-:Y:S01]  /*1c10*/  @!P1 IMAD.IADD R8, R8, 0x1, -R7 ;  /* 0x0000000108089824 */ /* 0x000fe200078e0a07 */
[----:B------:R-:W-:-:S02]  /*1c20*/  IADD3 R12, R2, 0x5c, RZ ;  /* 0x0000005c020c7810 */ /* 0x000fc40007ffe0ff */
[----:B------:R-:W-:Y:S01]  /*1c30*/  IABS R19, R15 ;  /* 0x0000000f00137213 */ /* 0x000fe20000000000 */
[----:B-1----:R-:W-:Y:S01]  /*1c40*/  IMAD.MOV.U32 R11, RZ, RZ, R8 ;  /* 0x000000ffff0b7224 */ /* 0x002fe200078e0008 */
[----:B------:R-:W-:-:S03]  /*1c50*/  IABS R8, R5 ;  /* 0x0000000500087213 */ /* 0x000fc60000000000 */
[----:B------:R-:W-:Y:S01]  /*1c60*/  @!P4 IMAD.IADD R6, R6, 0x1, -R7 ;  /* 0x000000010606c824 */ /* 0x000fe200078e0a07 */
[----:B0-----:R-:W-:Y:S01]  /*1c70*/  IADD3 R4, R2, 0x6c, RZ ;  /* 0x0000006c02047810 */ /* 0x001fe20007ffe0ff */
[----:B------:R-:W-:Y:S01]  /*1c80*/  @!P5 IMAD.MOV R11, RZ, RZ, -R11 ;  /* 0x000000ffff0bd224 */ /* 0x000fe200078e0a0b */
[----:B------:R-:W-:Y:S01]  /*1c90*/  ISETP.GE.AND P4, PT, R29, RZ, PT ;  /* 0x000000ff1d00720c */ /* 0x000fe20003f86270 */
[----:B------:R-:W-:Y:S01]  /*1ca0*/  IMAD.MOV.U32 R9, RZ, RZ, R6 ;  /* 0x000000ffff097224 */ /* 0x000fe200078e0006 */
[----:B------:R-:W-:Y:S01]  /*1cb0*/  ISETP.GE.AND P1, PT, R4, RZ, PT ;  /* 0x000000ff0400720c */ /* 0x000fe20003f26270 */
[----:B------:R-:W-:Y:S01]  /*1cc0*/  @!P0 IMAD.IADD R13, R13, 0x1, -R7 ;  /* 0x000000010d0d8824 */ /* 0x000fe200078e0a07 */
[----:B------:R-:W-:Y:S01]  /*1cd0*/  IABS R4, R4 ;  /* 0x0000000400047213 */ /* 0x000fe20000000000 */
[----:B------:R-:W-:Y:S01]  /*1ce0*/  @!P6 IMAD.MOV R9, RZ, RZ, -R9 ;  /* 0x000000ffff09e224 */ /* 0x000fe200078e0a09 */
[----:B------:R-:W-:Y:S01]  /*1cf0*/  ISETP.GT.U32.AND P6, PT, R7, R3, PT ;  /* 0x000000030700720c */ /* 0x000fe20003fc4070 */
[----:B------:R0:W-:Y:S01]  /*1d00*/  STL [R1+0x1c], R11 ;  /* 0x00001c0b01007387 */ /* 0x0001e20000100800 */
[----:B------:R-:W-:Y:S01]  /*1d10*/  IABS R29, R29 ;  /* 0x0000001d001d7213 */ /* 0x000fe20000000000 */
[----:B------:R-:W-:Y:S01]  /*1d20*/  IMAD.HI.U32 R6, R0, R4, RZ ;  /* 0x0000000400067227 */ /* 0x000fe200078e00ff */
[----:B------:R-:W-:Y:S01]  /*1d30*/  ISETP.GE.AND P5, PT, R27, RZ, PT ;  /* 0x000000ff1b00720c */ /* 0x000fe20003fa6270 */
[----:B------:R1:W-:Y:S01]  /*1d40*/  STL [R1+0x18], R9 ;  /* 0x0000180901007387 */ /* 0x0003e20000100800 */
[----:B------:R-:W-:Y:S01]  /*1d50*/  IABS R27, R27 ;  /* 0x0000001b001b7213 */ /* 0x000fe20000000000 */
[----:B------:R-:W-:Y:S01]  /*1d60*/  IMAD.MOV R6, RZ, RZ, -R6 ;  /* 0x000000ffff067224 */ /* 0x000fe200078e0a06 */
[----:B------:R-:W-:Y:S01]  /*1d70*/  ISETP.GE.AND P0, PT, R5, RZ, PT ;  /* 0x000000ff0500720c */ /* 0x000fe20003f06270 */
[----:B------:R-:W-:Y:S01]  /*1d80*/  IMAD.MOV.U32 R14, RZ, RZ, R13 ;  /* 0x000000ffff0e7224 */ /* 0x000fe200078e000d */
[----:B------:R-:W-:Y:S01]  /*1d90*/  IABS R13, R17 ;  /* 0x00000011000d7213 */ /* 0x000fe20000000000 */
[----:B------:R-:W-:-:S02]  /*1da0*/  IMAD R4, R7, R6, R4 ;  /* 0x0000000607047224 */ /* 0x000fc400078e0204 */
[----:B------:R-:W-:Y:S02]  /*1db0*/  @!P6 IMAD.IADD R3, R3, 0x1, -R7 ;  /* 0x000000010303e824 */ /* 0x000fe400078e0a07 */
[C---:B0-----:R-:W-:Y:S01]  /*1dc0*/  IMAD.HI.U32 R11, R0.reuse, R29, RZ ;  /* 0x0000001d000b7227 */ /* 0x041fe200078e00ff */
[----:B-1----:R-:W-:Y:S02]  /*1dd0*/  IABS R9, R12 ;  /* 0x0000000c00097213 */ /* 0x002fe40000000000 */
[C---:B------:R-:W-:Y:S01]  /*1de0*/  ISETP.GT.U32.AND P6, PT, R7.reuse, R3, PT ;  /* 0x000000030700720c */ /* 0x040fe20003fc4070 */
[----:B------:R-:W-:Y:S01]  /*1df0*/  @!P3 IMAD.MOV R14, RZ, RZ, -R14 ;  /* 0x000000ffff0eb224 */ /* 0x000fe200078e0a0e */
[C---:B------:R-:W-:Y:S01]  /*1e00*/  ISETP.GT.U32.AND P3, PT, R7.reuse, R4, PT ;  /* 0x000000040700720c */ /* 0x040fe20003f64070 */
[----:B------:R-:W-:Y:S02]  /*1e10*/  IMAD.MOV R11, RZ, RZ, -R11 ;  /* 0x000000ffff0b7224 */ /* 0x000fe400078e0a0b */
[----:B------:R-:W-:Y:S01]  /*1e20*/  IMAD.HI.U32 R10, R0, R27, RZ ;  /* 0x0000001b000a7227 */ /* 0x000fe200078e00ff */
[----:B------:R0:W-:Y:S03]  /*1e30*/  STL [R1+0x14], R14 ;  /* 0x0000140e01007387 */ /* 0x0001e60000100800 */
[----:B------:R-:W-:-:S02]  /*1e40*/  IMAD R29, R7, R11, R29 ;  /* 0x0000000b071d7224 */ /* 0x000fc400078e021d */
[----:B------:R-:W-:Y:S02]  /*1e50*/  IMAD.MOV R10, RZ, RZ, -R10 ;  /* 0x000000ffff0a7224 */ /* 0x000fe400078e0a0a */
[----:B------:R-:W-:Y:S01]  /*1e60*/  @!P6 IMAD.IADD R3, R3, 0x1, -R7 ;  /* 0x000000010303e824 */ /* 0x000fe200078e0a07 */
[C---:B------:R-:W-:Y:S01]  /*1e70*/  ISETP.GT.U32.AND P6, PT, R7.reuse, R29, PT ;  /* 0x0000001d0700720c */ /* 0x040fe20003fc4070 */
[C---:B------:R-:W-:Y:S01]  /*1e80*/  IMAD R27, R7.reuse, R10, R27 ;  /* 0x0000000a071b7224 */ /* 0x040fe200078e021b */
[----:B------:R-:W-:Y:S01]  /*1e90*/  IABS R10, R16 ;  /* 0x00000010000a7213 */ /* 0x000fe20000000000 */
[----:B------:R-:W-:Y:S02]  /*1ea0*/  @!P3 IMAD.IADD R4, R4, 0x1, -R7 ;  /* 0x000000010404b824 */ /* 0x000fe400078e0a07 */
[----:B------:R-:W-:Y:S01]  /*1eb0*/  IMAD.HI.U32 R6, R0, R8, RZ ;  /* 0x0000000800067227 */ /* 0x000fe200078e00ff */
[----:B------:R-:W-:-:S03]  /*1ec0*/  ISETP.GT.U32.AND P3, PT, R7, R27, PT ;  /* 0x0000001b0700720c */ /* 0x000fc60003f64070 */
[----:B------:R-:W-:Y:S02]  /*1ed0*/  IMAD.MOV R6, RZ, RZ, -R6 ;  /* 0x000000ffff067224 */ /* 0x000fe400078e0a06 */
[----:B------:R-:W-:-:S04]  /*1ee0*/  IMAD.HI.U32 R18, R0, R10, RZ ;  /* 0x0000000a00127227 */ /* 0x000fc800078e00ff */
[--C-:B------:R-:W-:Y:S01]  /*1ef0*/  @!P6 IMAD.IADD R29, R29, 0x1, -R7.reuse ;  /* 0x000000011d1de824 */ /* 0x100fe200078e0a07 */
[C---:B------:R-:W-:Y:S01]  /*1f00*/  ISETP.GT.U32.AND P6, PT, R7.reuse, R4, PT ;  /* 0x000000040700720c */ /* 0x040fe20003fc4070 */
[----:B------:R-:W-:Y:S01]  /*1f10*/  IMAD R8, R7, R6, R8 ;  /* 0x0000000607087224 */ /* 0x000fe200078e0208 */
[----:B------:R-:W-:Y:S01]  /*1f20*/  IADD3 R6, R2, 0x54, RZ ;  /* 0x0000005402067810 */ /* 0x000fe20007ffe0ff */
[----:B------:R-:W-:Y:S02]  /*1f30*/  @!P3 IMAD.IADD R27, R27, 0x1, -R7 ;  /* 0x000000011b1bb824 */ /* 0x000fe400078e0a07 */
[----:B0-----:R-:W-:Y:S01]  /*1f40*/  IMAD.MOV.U32 R14, RZ, RZ, R3 ;  /* 0x000000ffff0e7224 */ /* 0x001fe200078e0003 */
[----:B------:R-:W-:Y:S01]  /*1f50*/  IABS R11, R6 ;  /* 0x00000006000b7213 */ /* 0x000fe20000000000 */
[----:B------:R-:W-:Y:S01]  /*1f60*/  IMAD.MOV R18, RZ, RZ, -R18 ;  /* 0x000000ffff127224 */ /* 0x000fe200078e0a12 */
[C---:B------:R-:W-:Y:S01]  /*1f70*/  ISETP.GT.U32.AND P3, PT, R7.reuse, R27, PT ;  /* 0x0000001b0700720c */ /* 0x040fe20003f64070 */
[----:B------:R-:W-:Y:S01]  /*1f80*/  @!P2 IMAD.MOV R14, RZ, RZ, -R14 ;  /* 0x000000ffff0ea224 */ /* 0x000fe200078e0a0e */
[----:B------:R-:W-:Y:S01]  /*1f90*/  ISETP.GT.U32.AND P2, PT, R7, R29, PT ;  /* 0x0000001d0700720c */ /* 0x000fe20003f44070 */
[----:B------:R-:W-:-:S03]  /*1fa0*/  IMAD.HI.U32 R3, R0, R11, RZ ;  /* 0x0000000b00037227 */ /* 0x000fc600078e00ff */
[----:B------:R0:W-:Y:S01]  /*1fb0*/  STL [R1+0x10], R14 ;  /* 0x0000100e01007387 */ /* 0x0001e20000100800 */
[----:B------:R-:W-:Y:S01]  /*1fc0*/  @!P6 IMAD.IADD R4, R4, 0x1, -R7 ;  /* 0x000000010404e824 */ /* 0x000fe200078e0a07 */
[----:B------:R-:W-:Y:S01]  /*1fd0*/  ISETP.GT.U32.AND P6, PT, R7, R8, PT ;  /* 0x000000080700720c */ /* 0x000fe20003fc4070 */
[----:B------:R-:W-:-:S04]  /*1fe0*/  IMAD.HI.U32 R5, R0, R9, RZ ;  /* 0x0000000900057227 */ /* 0x000fc800078e00ff */
[----:B------:R-:W-:Y:S02]  /*1ff0*/  IMAD R10, R7, R18, R10 ;  /* 0x00000012070a7224 */ /* 0x000fe400078e020a */
[----:B------:R-:W-:Y:S02]  /*2000*/  IMAD.MOV R3, RZ, RZ, -R3 ;  /* 0x000000ffff037224 */ /* 0x000fe400078e0a03 */
[----:B------:R-:W-:Y:S02]  /*2010*/  IMAD.MOV R5, RZ, RZ, -R5 ;  /* 0x000000ffff057224 */ /* 0x000fe400078e0a05 */
[----:B------:R-:W-:Y:S01]  /*2020*/  @!P3 IMAD.IADD R27, R27, 0x1, -R7 ;  /* 0x000000011b1bb824 */ /* 0x000fe200078e0a07 */
[C---:B------:R-:W-:Y:S01]  /*2030*/  ISETP.GT.U32.AND P3, PT, R7.reuse, R10, PT ;  /* 0x0000000a0700720c */ /* 0x040fe20003f64070 */
[C---:B------:R-:W-:Y:S02]  /*2040*/  IMAD R11, R7.reuse, R3, R11 ;  /* 0x00000003070b7224 */ /* 0x040fe400078e020b */
[C---:B------:R-:W-:Y:S01]  /*2050*/  IMAD R9, R7.reuse, R5, R9 ;  /* 0x0000000507097224 */ /* 0x040fe200078e0209 */
[----:B------:R-:W-:Y:S01]  /*2060*/  IADD3 R5, R2, 0x48, RZ ;  /* 0x0000004802057810 */ /* 0x000fe20007ffe0ff */
[--C-:B------:R-:W-:Y:S01]  /*2070*/  @!P6 IMAD.IADD R8, R8, 0x1, -R7.reuse ;  /* 0x000000010808e824 */ /* 0x100fe200078e0a07 */
[----:B------:R-:W-:Y:S01]  /*2080*/  ISETP.GT.U32.AND P6, PT, R7, R11, PT ;  /* 0x0000000b0700720c */ /* 0x000fe20003fc4070 */
[----:B------:R-:W-:Y:S01]  /*2090*/  @!P2 IMAD.IADD R29, R29, 0x1, -R7 ;  /* 0x000000011d1da824 */ /* 0x000fe200078e0a07 */
[----:B------:R-:W-:Y:S01]  /*20a0*/  ISETP.GT.U32.AND P2, PT, R7, R9, PT ;  /* 0x000000090700720c */ /* 0x000fe20003f44070 */
[----:B------:R-:W-:Y:S01]  /*20b0*/  IMAD.HI.U32 R20, R0, R19, RZ ;  /* 0x0000001300147227 */ /* 0x000fe200078e00ff */
[----:B0-----:R-:W-:-:S03]  /*20c0*/  IABS R14, R5 ;  /* 0x00000005000e7213 */ /* 0x001fc60000000000 */
[----:B------:R-:W-:Y:S01]  /*20d0*/  @!P3 IMAD.IADD R10, R10, 0x1, -R7 ;  /* 0x000000010a0ab824 */ /* 0x000fe200078e0a07 */
[----:B------:R-:W-:Y:S01]  /*20e0*/  ISETP.GT.U32.AND P3, PT, R7, R8, PT ;  /* 0x000000080700720c */ /* 0x000fe20003f64070 */
[----:B------:R-:W-:-:S04]  /*20f0*/  IMAD.HI.U32 R18, R0, R13, RZ ;  /* 0x0000000d00127227 */ /* 0x000fc800078e00ff */
[----:B------:R-:W-:Y:S01]  /*2100*/  @!P4 IMAD.MOV R29, RZ, RZ, -R29 ;  /* 0x000000ffff1dc224 */ /* 0x000fe200078e0a1d */
[----:B------:R-:W-:Y:S01]  /*2110*/  ISETP.GT.U32.AND P4, PT, R7, R10, PT ;  /* 0x0000000a0700720c */ /* 0x000fe20003f84070 */
[----:B------:R-:W-:Y:S02]  /*2120*/  IMAD.MOV R20, RZ, RZ, -R20 ;  /* 0x000000ffff147224 */ /* 0x000fe400078e0a14 */
[----:B------:R-:W-:Y:S02]  /*2130*/  @!P6 IMAD.IADD R11, R11, 0x1, -R7 ;  /* 0x000000010b0be824 */ /* 0x000fe400078e0a07 */
[----:B------:R-:W-:-:S03]  /*2140*/  IMAD.HI.U32 R3, R0, R14, RZ ;  /* 0x0000000e00037227 */ /* 0x000fc600078e00ff */
[----:B------:R-:W-:Y:S01]  /*2150*/  ISETP.GT.U32.AND P6, PT, R7, R11, PT ;  /* 0x0000000b0700720c */ /* 0x000fe20003fc4070 */
[----:B------:R-:W-:Y:S02]  /*2160*/  IMAD.MOV R18, RZ, RZ, -R18 ;  /* 0x000000ffff127224 */ /* 0x000fe400078e0a12 */
[----:B------:R-:W-:Y:S01]  /*2170*/  @!P2 IMAD.IADD R9, R9, 0x1, -R7 ;  /* 0x000000010909a824 */ /* 0x000fe200078e0a07 */
[----:B------:R-:W-:Y:S01]  /*2180*/  ISETP.GE.AND P2, PT, R12, RZ, PT ;  /* 0x000000ff0c00720c */ /* 0x000fe20003f46270 */
[C---:B------:R-:W-:Y:S02]  /*2190*/  IMAD R12, R7.reuse, R20, R19 ;  /* 0x00000014070c7224 */ /* 0x040fe400078e0213 */
[----:B------:R-:W-:Y:S02]  /*21a0*/  IMAD.MOV R3, RZ, RZ, -R3 ;  /* 0x000000ffff037224 */ /* 0x000fe400078e0a03 */
[C---:B------:R-:W-:Y:S02]  /*21b0*/  IMAD R13, R7.reuse, R18, R13 ;  /* 0x00000012070d7224 */ /* 0x040fe400078e020d */
[----:B------:R-:W-:Y:S01]  /*21c0*/  @!P5 IMAD.MOV R27, RZ, RZ, -R27 ;  /* 0x000000ffff1bd224 */ /* 0x000fe200078e0a1b */
[C---:B------:R-:W-:Y:S01]  /*21d0*/  ISETP.GT.U32.AND P5, PT, R7.reuse, R12, PT ;  /* 0x0000000c0700720c */ /* 0x040fe20003fa4070 */
[C---:B------:R-:W-:Y:S01]  /*21e0*/  IMAD R14, R7.reuse, R3, R14 ;  /* 0x00000003070e7224 */ /* 0x040fe200078e020e */
[----:B------:R-:W-:Y:S01]  /*21f0*/  IADD3 R3, R2, 0x44, RZ ;  /* 0x0000004402037810 */ /* 0x000fe20007ffe0ff */
[--C-:B------:R-:W-:Y:S01]  /*2200*/  @!P3 IMAD.IADD R8, R8, 0x1, -R7.reuse ;  /* 0x000000010808b824 */ /* 0x100fe200078e0a07 */
[C---:B------:R-:W-:Y:S01]  /*2210*/  ISETP.GT.U32.AND P3, PT, R7.reuse, R13, PT ;  /* 0x0000000d0700720c */ /* 0x040fe20003f64070 */
[----:B------:R-:W-:Y:S01]  /*2220*/  IMAD.MOV.U32 R21, RZ, RZ, R4 ;  /* 0x000000ffff157224 */ /* 0x000fe200078e0004 */
[----:B------:R-:W-:Y:S01]  /*2230*/  IABS R18, R3 ;  /* 0x0000000300127213 */ /* 0x000fe20000000000 */
[----:B------:R-:W-:Y:S01]  /*2240*/  @!P4 IMAD.IADD R10, R10, 0x1, -R7 ;  /* 0x000000010a0ac824 */ /* 0x000fe200078e0a07 */
[C---:B------:R-:W-:Y:S01]  /*2250*/  ISETP.GT.U32.AND P4, PT, R7.reuse, R14, PT ;  /* 0x0000000e0700720c */ /* 0x040fe20003f84070 */
[----:B------:R-:W-:Y:S01]  /*2260*/  @!P1 IMAD.MOV R21, RZ, RZ, -R21 ;  /* 0x000000ffff159224 */ /* 0x000fe200078e0a15 */
[----:B------:R-:W-:Y:S01]  /*2270*/  ISETP.GT.U32.AND P1, PT, R7, R9, PT ;  /* 0x000000090700720c */ /* 0x000fe20003f24070 */
[--C-:B------:R-:W-:Y:S01]  /*2280*/  @!P6 IMAD.IADD R11, R11, 0x1, -R7.reuse ;  /* 0x000000010b0be824 */ /* 0x100fe200078e0a07 */
[----:B------:R-:W-:Y:S01]  /*2290*/  ISETP.GE.AND P6, PT, R6, RZ, PT ;  /* 0x000000ff0600720c */ /* 0x000fe20003fc6270 */
[----:B------:R-:W-:Y:S01]  /*22a0*/  IMAD.HI.U32 R19, R0, R18, RZ ;  /* 0x0000001200137227 */ /* 0x000fe200078e00ff */
[----:B------:R-:W-:Y:S01]  /*22b0*/  IADD3 R4, R2, 0x40, RZ ;  /* 0x0000004002047810 */ /* 0x000fe20007ffe0ff */
[----:B------:R-:W-:Y:S02]  /*22c0*/  STL [R1+0xc], R21 ;  /* 0x00000c1501007387 */ /* 0x000fe40000100800 */
[--C-:B------:R-:W-:Y:S01]  /*22d0*/  @!P5 IMAD.IADD R12, R12, 0x1, -R7.reuse ;  /* 0x000000010c0cd824 */ /* 0x100fe200078e0a07 */
[----:B------:R-:W-:Y:S01]  /*22e0*/  ISETP.GE.AND P5, PT, R15, RZ, PT ;  /* 0x000000ff0f00720c */ /* 0x000fe20003fa6270 */
[----:B------:R-:W-:Y:S01]  /*22f0*/  @!P3 IMAD.IADD R13, R13, 0x1, -R7 ;  /* 0x000000010d0db824 */ /* 0x000fe200078e0a07 */
[----:B------:R-:W-:Y:S01]  /*2300*/  ISETP.GE.AND P3, PT, R17, RZ, PT ;  /* 0x000000ff1100720c */ /* 0x000fe20003f66270 */
[----:B------:R-:W-:Y:S01]  /*2310*/  IMAD.MOV R19, RZ, RZ, -R19 ;  /* 0x000000ffff137224 */ /* 0x000fe200078e0a13 */
[----:B------:R0:W-:Y:S01]  /*2320*/  STL [R1+0xfb8], R29 ;  /* 0x000fb81d01007387 */ /* 0x0001e20000100800 */
[----:B------:R-:W-:Y:S01]  /*2330*/  @!P0 IMAD.MOV R8, RZ, RZ, -R8 ;  /* 0x000000ffff088224 */ /* 0x000fe200078e0a08 */
[C---:B------:R-:W-:Y:S01]  /*2340*/  ISETP.GT.U32.AND P0, PT, R7.reuse, R12, PT ;  /* 0x0000000c0700720c */ /* 0x040fe20003f04070 */
[--C-:B------:R-:W-:Y:S01]  /*2350*/  @!P4 IMAD.IADD R14, R14, 0x1, -R7.reuse ;  /* 0x000000010e0ec824 */ /* 0x100fe200078e0a07 */
[C---:B------:R-:W-:Y:S01]  /*2360*/  ISETP.GT.U32.AND P4, PT, R7.reuse, R13, PT ;  /* 0x0000000d0700720c */ /* 0x040fe20003f84070 */
[----:B------:R-:W-:Y:S01]  /*2370*/  IMAD R15, R7, R19, R18 ;  /* 0x00000013070f7224 */ /* 0x000fe200078e0212 */
[----:B------:R1:W-:Y:S01]  /*2380*/  STL [R1+0xfbc], R27 ;  /* 0x000fbc1b01007387 */ /* 0x0003e20000100800 */
[----:B------:R-:W-:Y:S01]  /*2390*/  @!P1 IMAD.IADD R9, R9, 0x1, -R7 ;  /* 0x0000000109099824 */ /* 0x000fe200078e0a07 */
[----:B------:R-:W-:Y:S01]  /*23a0*/  ISETP.GE.AND P1, PT, R16, RZ, PT ;  /* 0x000000ff1000720c */ /* 0x000fe20003f26270 */
[----:B------:R-:W-:Y:S01]  /*23b0*/  @!P6 IMAD.MOV R11, RZ, RZ, -R11 ;  /* 0x000000ffff0be224 */ /* 0x000fe200078e0a0b */
[----:B------:R-:W-:Y:S01]  /*23c0*/  IABS R16, R4 ;  /* 0x0000000400107213 */ /* 0x000fe20000000000 */
[----:B------:R-:W-:Y:S01]  /*23d0*/  @!P2 IMAD.MOV R9, RZ, RZ, -R9 ;  /* 0x000000ffff09a224 */ /* 0x000fe200078e0a09 */
[C---:B------:R-:W-:Y:S01]  /*23e0*/  ISETP.GT.U32.AND P6, PT, R7.reuse, R15, PT ;  /* 0x0000000f0700720c */ /* 0x040fe20003fc4070 */
[----:B------:R2:W-:Y:S01]  /*23f0*/  STL [R1+0xfc0], R8 ;  /* 0x000fc00801007387 */ /* 0x0005e20000100800 */
[----:B------:R-:W-:Y:S01]  /*2400*/  ISETP.GT.U32.AND P2, PT, R7, R14, PT ;  /* 0x0000000e0700720c */ /* 0x000fe20003f44070 */
[----:B------:R-:W-:Y:S01]  /*2410*/  IMAD.HI.U32 R6, R0, R16, RZ ;  /* 0x0000001000067227 */ /* 0x000fe200078e00ff */
[C---:B0-----:R-:W-:Y:S01]  /*2420*/  IADD3 R29, R2.reuse, 0x10, RZ ;  /* 0x00000010021d7810 */ /* 0x041fe20007ffe0ff */
[----:B------:R-:W-:Y:S01]  /*2430*/  STL [R1+0xfc4], R9 ;  /* 0x000fc40901007387 */ /* 0x000fe20000100800 */
[----:B-1----:R-:W-:Y:S01]  /*2440*/  IADD3 R27, R2, 0x8, RZ ;  /* 0x00000008021b7810 */ /* 0x002fe20007ffe0ff */
[--C-:B------:R-:W-:Y:S01]  /*2450*/  @!P0 IMAD.IADD R12, R12, 0x1, -R7.reuse ;  /* 0x000000010c0c8824 */ /* 0x100fe200078e0a07 */
[----:B------:R-:W-:Y:S01]  /*2460*/  ISETP.GE.AND P0, PT, R3, RZ, PT ;  /* 0x000000ff0300720c */ /* 0x000fe20003f06270 */
[----:B------:R-:W-:Y:S01]  /*2470*/  IMAD.MOV R6, RZ, RZ, -R6 ;  /* 0x000000ffff067224 */ /* 0x000fe200078e0a06 */
[C---:B------:R-:W-:Y:S01]  /*2480*/  IADD3 R3, R2.reuse, 0x38, RZ ;  /* 0x0000003802037810 */ /* 0x040fe20007ffe0ff */
[----:B------:R-:W-:Y:S01]  /*2490*/  @!P4 IMAD.IADD R13, R13, 0x1, -R7 ;  /* 0x000000010d0dc824 */ /* 0x000fe200078e0a07 */
[C---:B--2---:R-:W-:Y:S01]  /*24a0*/  IADD3 R8, R2.reuse, 0xc, RZ ;  /* 0x0000000c02087810 */ /* 0x044fe20007ffe0ff */
[----:B------:R-:W-:Y:S01]  /*24b0*/  IMAD R16, R7, R6, R16 ;  /* 0x0000000607107224 */ /* 0x000fe200078e0210 */
[----:B------:R-:W-:Y:S01]  /*24c0*/  IABS R18, R3 ;  /* 0x0000000300127213 */ /* 0x000fe20000000000 */
[----:B------:R-:W-:Y:S01]  /*24d0*/  @!P3 IMAD.MOV R13, RZ, RZ, -R13 ;  /* 0x000000ffff0db224 */ /* 0x000fe200078e0a0d */
[----:B------:R-:W-:Y:S01]  /*24e0*/  ISETP.GE.AND P3, PT, R3, RZ, PT ;  /* 0x000000ff0300720c */ /* 0x000fe20003f66270 */
[--C-:B------:R-:W-:Y:S01]  /*24f0*/  @!P6 IMAD.IADD R15, R15, 0x1, -R7.reuse ;  /* 0x000000010f0fe824 */ /* 0x100fe200078e0a07 */
[----:B------:R-:W-:Y:S01]  /*2500*/  IADD3 R3, R2, 0x34, RZ ;  /* 0x0000003402037810 */ /* 0x000fe20007ffe0ff */
[----:B------:R-:W-:Y:S01]  /*2510*/  @!P5 IMAD.MOV R12, RZ, RZ, -R12 ;  /* 0x000000ffff0cd224 */ /* 0x000fe200078e0a0c */
[C---:B------:R-:W-:Y:S01]  /*2520*/  ISETP.GT.U32.AND P4, PT, R7.reuse, R16, PT ;  /* 0x000000100700720c */ /* 0x040fe20003f84070 */
[----:B------:R-:W-:Y:S01]  /*2530*/  @!P1 IMAD.MOV R10, RZ, RZ, -R10 ;  /* 0x000000ffff0a9224 */ /* 0x000fe200078e0a0a */
[----:B------:R-:W-:Y:S01]  /*2540*/  ISETP.GT.U32.AND P5, PT, R7, R15, PT ;  /* 0x0000000f0700720c */ /* 0x000fe20003fa4070 */
[--C-:B------:R-:W-:Y:S01]  /*2550*/  @!P2 IMAD.IADD R14, R14, 0x1, -R7.reuse ;  /* 0x000000010e0ea824 */ /* 0x100fe200078e0a07 */
[----:B------:R-:W-:Y:S01]  /*2560*/  IABS R19, R3 ;  /* 0x0000000300137213 */ /* 0x000fe20000000000 */
[----:B------:R-:W-:Y:S01]  /*2570*/  IMAD.HI.U32 R6, R0, R18, RZ ;  /* 0x0000001200067227 */ /* 0x000fe200078e00ff */
[----:B------:R-:W-:Y:S01]  /*2580*/  ISETP.GE.AND P1, PT, R5, RZ, PT ;  /* 0x000000ff0500720c */ /* 0x000fe20003f26270 */
[----:B------:R-:W-:Y:S01]  /*2590*/  STL [R1+0xfc8], R10 ;  /* 0x000fc80a01007387 */ /* 0x000fe20000100800 */
[----:B------:R-:W-:Y:S01]  /*25a0*/  IADD3 R5, R2, 0x3c, RZ ;  /* 0x0000003c02057810 */ /* 0x000fe20007ffe0ff */
[----:B------:R-:W-:Y:S01]  /*25b0*/  IMAD.HI.U32 R22, R0, R19, RZ ;  /* 0x0000001300167227 */ /* 0x000fe200078e00ff */
[----:B------:R-:W-:Y:S01]  /*25c0*/  ISETP.GE.AND P2, PT, R4, RZ, PT ;  /* 0x000000ff0400720c */ /* 0x000fe20003f46270 */
[----:B------:R-:W-:Y:S01]  /*25d0*/  STL [R1+0xfcc], R11 ;  /* 0x000fcc0b01007387 */ /* 0x000fe20000100800 */
[----:B------:R-:W-:Y:S01]  /*25e0*/  IABS R17, R5 ;  /* 0x0000000500117213 */ /* 0x000fe20000000000 */
[----:B------:R-:W-:Y:S01]  /*25f0*/  IMAD.MOV R22, RZ, RZ, -R22 ;  /* 0x000000ffff167224 */ /* 0x000fe200078e0a16 */
[----:B------:R-:W-:Y:S01]  /*2600*/  ISETP.GE.AND P6, PT, R5, RZ, PT ;  /* 0x000000ff0500720c */ /* 0x000fe20003fc6270 */
[--C-:B------:R-:W-:Y:S01]  /*2610*/  @!P4 IMAD.IADD R16, R16, 0x1, -R7.reuse ;  /* 0x000000011010c824 */ /* 0x100fe200078e0a07 */
[----:B------:R-:W-:Y:S01]  /*2620*/  IADD3 R5, R2, 0x2c, RZ ;  /* 0x0000002c02057810 */ /* 0x000fe20007ffe0ff */
[----:B------:R-:W-:Y:S01]  /*2630*/  @!P5 IMAD.IADD R15, R15, 0x1, -R7 ;  /* 0x000000010f0fd824 */ /* 0x000fe200078e0a07 */
[----:B------:R0:W-:Y:S01]  /*2640*/  STL [R1+0xfd0], R12 ;  /* 0x000fd00c01007387 */ /* 0x0001e20000100800 */
[C---:B------:R-:W-:Y:S01]  /*2650*/  IMAD R19, R7.reuse, R22, R19 ;  /* 0x0000001607137224 */ /* 0x040fe200078e0213 */
[C---:B------:R-:W-:Y:S01]  /*2660*/  ISETP.GT.U32.AND P4, PT, R7.reuse, R16, PT ;  /* 0x000000100700720c */ /* 0x040fe20003f84070 */
[----:B------:R-:W-:Y:S01]  /*2670*/  @!P0 IMAD.MOV R15, RZ, RZ, -R15 ;  /* 0x000000ffff0f8224 */ /* 0x000fe200078e0a0f */
[----:B------:R-:W-:Y:S01]  /*2680*/  IABS R21, R5 ;  /* 0x0000000500157213 */ /* 0x000fe20000000000 */
[----:B------:R-:W-:Y:S01]  /*2690*/  IMAD.HI.U32 R4, R0, R17, RZ ;  /* 0x0000001100047227 */ /* 0x000fe200078e00ff */
[C---:B------:R-:W-:Y:S01]  /*26a0*/  ISETP.GT.U32.AND P0, PT, R7.reuse, R19, PT ;  /* 0x000000130700720c */ /* 0x040fe20003f04070 */
[----:B------:R-:W-:Y:S01]  /*26b0*/  STL [R1+0xfd4], R13 ;  /* 0x000fd40d01007387 */ /* 0x000fe20000100800 */
[C---:B------:R-:W-:Y:S01]  /*26c0*/  IADD3 R22, R2.reuse, 0x28, RZ ;  /* 0x0000002802167810 */ /* 0x040fe20007ffe0ff */
[----:B------:R-:W-:Y:S01]  /*26d0*/  IMAD.MOV R6, RZ, RZ, -R6 ;  /* 0x000000ffff067224 */ /* 0x000fe200078e0a06 */
[C---:B0-----:R-:W-:Y:S01]  /*26e0*/  IADD3 R12, R2.reuse, 0x1c, RZ ;  /* 0x0000001c020c7810 */ /* 0x041fe20007ffe0ff */
[----:B------:R-:W-:Y:S01]  /*26f0*/  IMAD.MOV R4, RZ, RZ, -R4 ;  /* 0x000000ffff047224 */ /* 0x000fe200078e0a04 */
[C---:B------:R-:W-:Y:S01]  /*2700*/  IADD3 R11, R2.reuse, 0x18, RZ ;  /* 0x00000018020b7810 */ /* 0x040fe20007ffe0ff */
[C---:B------:R-:W-:Y:S01]  /*2710*/  IMAD R18, R7.reuse, R6, R18 ;  /* 0x0000000607127224 */ /* 0x040fe200078e0212 */
[----:B------:R-:W-:Y:S01]  /*2720*/  IABS R25, R12 ;  /* 0x0000000c00197213 */ /* 0x000fe20000000000 */
[C---:B------:R-:W-:Y:S01]  /*2730*/  IMAD R17, R7.reuse, R4, R17 ;  /* 0x0000000407117224 */ /* 0x040fe200078e0211 */
[----:B------:R-:W-:Y:S01]  /*2740*/  IADD3 R4, R2, 0x30, RZ ;  /* 0x0000003002047810 */ /* 0x000fe20007ffe0ff */
[--C-:B------:R-:W-:Y:S01]  /*2750*/  @!P4 IMAD.IADD R16, R16, 0x1, -R7.reuse ;  /* 0x000000011010c824 */ /* 0x100fe200078e0a07 */
[----:B------:R-:W-:Y:S01]  /*2760*/  ISETP.GT.U32.AND P4, PT, R7, R18, PT ;  /* 0x000000120700720c */ /* 0x000fe20003f84070 */
[----:B------:R-:W-:Y:S01]  /*2770*/  @!P0 IMAD.IADD R19, R19, 0x1, -R7 ;  /* 0x0000000113138824 */ /* 0x000fe200078e0a07 */
[----:B------:R-:W-:Y:S01]  /*2780*/  IABS R20, R4 ;  /* 0x0000000400147213 */ /* 0x000fe20000000000 */
[----:B------:R-:W-:Y:S01]  /*2790*/  @!P1 IMAD.MOV R14, RZ, RZ, -R14 ;  /* 0x000000ffff0e9224 */ /* 0x000fe200078e0a0e */
[C---:B------:R-:W-:Y:S01]  /*27a0*/  ISETP.GT.U32.AND P5, PT, R7.reuse, R17, PT ;  /* 0x000000110700720c */ /* 0x040fe20003fa4070 */
[----:B------:R-:W-:Y:S01]  /*27b0*/  @!P2 IMAD.MOV R16, RZ, RZ, -R16 ;  /* 0x000000ffff10a224 */ /* 0x000fe200078e0a10 */
[----:B------:R-:W-:Y:S01]  /*27c0*/  ISETP.GT.U32.AND P0, PT, R7, R19, PT ;  /* 0x000000130700720c */ /* 0x000fe20003f04070 */
[----:B------:R-:W-:Y:S01]  /*27d0*/  IMAD.HI.U32 R6, R0, R20, RZ ;  /* 0x0000001400067227 */ /* 0x000fe200078e00ff */
[----:B------:R-:W-:Y:S01]  /*27e0*/  STL [R1+0xfd8], R14 ;  /* 0x000fd80e01007387 */ /* 0x000fe20000100800 */
[----:B------:R-:W-:-:S02]  /*27f0*/  ISETP.GE.AND P2, PT, R4, RZ, PT ;  /* 0x000000ff0400720c */ /* 0x000fc40003f46270 */
[----:B------:R-:W-:Y:S01]  /*2800*/  IMAD.MOV R6, RZ, RZ, -R6 ;  /* 0x000000ffff067224 */ /* 0x000fe200078e0a06 */
[----:B------:R-:W-:Y:S01]  /*2810*/  STL [R1+0xfdc], R15 ;  /* 0x000fdc0f01007387 */ /* 0x000fe20000100800 */
[--C-:B------:R-:W-:Y:S01]  /*2820*/  @!P4 IMAD.IADD R18, R18, 0x1, -R7.reuse ;  /* 0x000000011212c824 */ /* 0x100fe200078e0a07 */
[----:B------:R-:W-:Y:S01]  /*2830*/  IABS R26, R11 ;  /* 0x0000000b001a7213 */ /* 0x000fe20000000000 */
[----:B------:R-:W-:Y:S01]  /*2840*/  IMAD R20, R7, R6, R20 ;  /* 0x0000000607147224 */ /* 0x000fe200078e0214 */
[----:B------:R0:W-:Y:S01]  /*2850*/  STL [R1+0xfe0], R16 ;  /* 0x000fe01001007387 */ /* 0x0001e20000100800 */
[--C-:B------:R-:W-:Y:S01]  /*2860*/  @!P5 IMAD.IADD R17, R17, 0x1, -R7.reuse ;  /* 0x000000011111d824 */ /* 0x100fe200078e0a07 */
[----:B------:R-:W-:Y:S01]  /*2870*/  ISETP.GT.U32.AND P4, PT, R7, R18, PT ;  /* 0x000000120700720c */ /* 0x000fe20003f84070 */
[----:B------:R-:W-:Y:S01]  /*2880*/  @!P0 IMAD.IADD R19, R19, 0x1, -R7 ;  /* 0x0000000113138824 */ /* 0x000fe200078e0a07 */
[----:B------:R-:W-:Y:S01]  /*2890*/  ISETP.GE.AND P5, PT, R3, RZ, PT ;  /* 0x000000ff0300720c */ /* 0x000fe20003fa6270 */
[----:B------:R-:W-:Y:S01]  /*28a0*/  IMAD.HI.U32 R3, R0, R21, RZ ;  /* 0x0000001500037227 */ /* 0x000fe200078e00ff */
[----:B------:R-:W-:-:S02]  /*28b0*/  ISETP.GT.U32.AND P0, PT, R7, R20, PT ;  /* 0x000000140700720c */ /* 0x000fc40003f04070 */
[C---:B------:R-:W-:Y:S01]  /*28c0*/  ISETP.GT.U32.AND P1, PT, R7.reuse, R17, PT ;  /* 0x000000110700720c */ /* 0x040fe20003f24070 */
[----:B------:R-:W-:Y:S01]  /*28d0*/  IMAD.MOV R3, RZ, RZ, -R3 ;  /* 0x000000ffff037224 */ /* 0x000fe200078e0a03 */
[----:B0-----:R-:W-:Y:S01]  /*28e0*/  IADD3 R16, R2, 0x24, RZ ;  /* 0x0000002402107810 */ /* 0x001fe20007ffe0ff */
[----:B------:R-:W-:Y:S01]  /*28f0*/  IMAD.HI.U32 R6, R0, R25, RZ ;  /* 0x0000001900067227 */ /* 0x000fe200078e00ff */
[----:B------:R-:W-:Y:S02]  /*2900*/  IADD3 R15, R2, 0x20, RZ ;  /* 0x00000020020f7810 */ /* 0x000fe40007ffe0ff */
[----:B------:R-:W-:Y:S01]  /*2910*/  IABS R23, R16 ;  /* 0x0000001000177213 */ /* 0x000fe20000000000 */
[C---:B------:R-:W-:Y:S01]  /*2920*/  IMAD R21, R7.reuse, R3, R21 ;  /* 0x0000000307157224 */ /* 0x040fe200078e0215 */
[----:B------:R-:W-:Y:S01]  /*2930*/  IABS R24, R15 ;  /* 0x0000000f00187213 */ /* 0x000fe20000000000 */
[--C-:B------:R-:W-:Y:S01]  /*2940*/  @!P4 IMAD.IADD R18, R18, 0x1, -R7.reuse ;  /* 0x000000011212c824 */ /* 0x100fe200078e0a07 */
[----:B------:R-:W-:Y:S01]  /*2950*/  ISETP.GE.AND P4, PT, R22, RZ, PT ;  /* 0x000000ff1600720c */ /* 0x000fe20003f86270 */
[----:B------:R-:W-:Y:S01]  /*2960*/  @!P0 IMAD.IADD R20, R20, 0x1, -R7 ;  /* 0x0000000114148824 */ /* 0x000fe200078e0a07 */
[----:B------:R-:W-:Y:S01]  /*2970*/  IABS R22, R22 ;  /* 0x0000001600167213 */ /* 0x000fe20000000000 */
[----:B------:R-:W-:Y:S01]  /*2980*/  IMAD.HI.U32 R4, R0, R23, RZ ;  /* 0x0000001700047227 */ /* 0x000fe200078e00ff */
[----:B------:R-:W-:-:S02]  /*2990*/  ISETP.GT.U32.AND P0, PT, R7, R21, PT ;  /* 0x000000150700720c */ /* 0x000fc40003f04070 */
[----:B------:R-:W-:Y:S01]  /*29a0*/  IADD3 R9, R2, 0x14, RZ ;  /* 0x0000001402097810 */ /* 0x000fe20007ffe0ff */
[----:B------:R-:W-:-:S04]  /*29b0*/  IMAD.HI.U32 R3, R0, R22, RZ ;  /* 0x0000001600037227 */ /* 0x000fc800078e00ff */
[----:B------:R-:W-:Y:S02]  /*29c0*/  IMAD.MOV R3, RZ, RZ, -R3 ;  /* 0x000000ffff037224 */ /* 0x000fe400078e0a03 */
[----:B------:R-:W-:Y:S02]  /*29d0*/  @!P3 IMAD.MOV R18, RZ, RZ, -R18 ;  /* 0x000000ffff12b224 */ /* 0x000fe400078e0a12 */
[----:B------:R-:W-:Y:S01]  /*29e0*/  IMAD R22, R7, R3, R22 ;  /* 0x0000000307167224 */ /* 0x000fe200078e0216 */
[----:B------:R-:W-:Y:S01]  /*29f0*/  IABS R3, R8 ;  /* 0x0000000800037213 */ /* 0x000fe20000000000 */
[----:B------:R-:W-:Y:S02]  /*2a00*/  @!P0 IMAD.IADD R21, R21, 0x1, -R7 ;  /* 0x0000000115158824 */ /* 0x000fe400078e0a07 */
[----:B------:R-:W-:Y:S01]  /*2a10*/  IMAD.HI.U32 R28, R0, R26, RZ ;  /* 0x0000001a001c7227 */ /* 0x000fe200078e00ff */
[C---:B------:R-:W-:Y:S02]  /*2a20*/  ISETP.GT.U32.AND P3, PT, R7.reuse, R22, PT ;  /* 0x000000160700720c */ /* 0x040fe40003f64070 */
[----:B------:R-:W-:Y:S01]  /*2a30*/  ISETP.GT.U32.AND P0, PT, R7, R21, PT ;  /* 0x000000150700720c */ /* 0x000fe20003f04070 */
[----:B------:R-:W-:-:S02]  /*2a40*/  IMAD.MOV R4, RZ, RZ, -R4 ;  /* 0x000000ffff047224 */ /* 0x000fc400078e0a04 */
[----:B------:R-:W-:Y:S02]  /*2a50*/  IMAD.MOV R6, RZ, RZ, -R6 ;  /* 0x000000ffff067224 */ /* 0x000fe400078e0a06 */
[----:B------:R-:W-:Y:S02]  /*2a60*/  IMAD.MOV R28, RZ, RZ, -R28 ;  /* 0x000000ffff1c7224 */ /* 0x000fe400078e0a1c */
[----:B------:R-:W-:Y:S01]  /*2a70*/  IMAD R23, R7, R4, R23 ;  /* 0x0000000407177224 */ /* 0x000fe200078e0217 */
[----:B------:R-:W-:Y:S01]  /*2a80*/  IABS R4, R29 ;  /* 0x0000001d00047213 */ /* 0x000fe20000000000 */
[----:B------:R-:W-:Y:S01]  /*2a90*/  @!P1 IMAD.IADD R17, R17, 0x1, -R7 ;  /* 0x0000000111119824 */ /* 0x000fe200078e0a07 */
[----:B------:R-:W-:Y:S01]  /*2aa0*/  ISETP.GE.AND P1, PT, R5, RZ, PT ;  /* 0x000000ff0500720c */ /* 0x000fe20003f26270 */
[C---:B------:R-:W-:Y:S01]  /*2ab0*/  IMAD R25, R7.reuse, R6, R25 ;  /* 0x0000000607197224 */ /* 0x040fe200078e0219 */
[----:B------:R-:W-:Y:S01]  /*2ac0*/  IABS R6, R9 ;  /* 0x0000000900067213 */ /* 0x000fe20000000000 */
[C---:B------:R-:W-:Y:S01]  /*2ad0*/  IMAD R26, R7.reuse, R28, R26 ;  /* 0x0000001c071a7224 */ /* 0x040fe200078e021a */
[----:B------:R-:W-:Y:S01]  /*2ae0*/  IABS R28, R27 ;  /* 0x0000001b001c7213 */ /* 0x000fe20000000000 */
[----:B------:R-:W-:Y:S01]  /*2af0*/  @!P5 IMAD.MOV R19, RZ, RZ, -R19 ;  /* 0x000000ffff13d224 */ /* 0x000fe200078e0a13 */
[C---:B------:R-:W-:Y:S01]  /*2b00*/  ISETP.GT.U32.AND P5, PT, R7.reuse, R23, PT ;  /* 0x000000170700720c */ /* 0x040fe20003fa4070 */
[----:B------:R-:W-:Y:S01]  /*2b10*/  @!P6 IMAD.MOV R17, RZ, RZ, -R17 ;  /* 0x000000ffff11e224 */ /* 0x000fe200078e0a11 */
[----:B------:R-:W-:Y:S01]  /*2b20*/  ISETP.GT.U32.AND P6, PT, R7, R20, PT ;  /* 0x000000140700720c */ /* 0x000fe20003fc4070 */
[--C-:B------:R-:W-:Y:S01]  /*2b30*/  @!P0 IMAD.IADD R21, R21, 0x1, -R7.reuse ;  /* 0x0000000115158824 */ /* 0x100fe200078e0a07 */
[C---:B------:R-:W-:Y:S01]  /*2b40*/  ISETP.GT.U32.AND P0, PT, R7.reuse, R25, PT ;  /* 0x000000190700720c */ /* 0x040fe20003f04070 */
[----:B------:R-:W-:Y:S01]  /*2b50*/  @!P3 IMAD.IADD R22, R22, 0x1, -R7 ;  /* 0x000000011616b824 */ /* 0x000fe200078e0a07 */
[----:B------:R-:W-:Y:S01]  /*2b60*/  ISETP.GT.U32.AND P3, PT, R7, R26, PT ;  /* 0x0000001a0700720c */ /* 0x000fe20003f64070 */
[----:B------:R-:W-:-:S04]  /*2b70*/  IMAD.HI.U32 R5, R0, R24, RZ ;  /* 0x0000001800057227 */ /* 0x000fc800078e00ff */
[----:B------:R-:W-:Y:S02]  /*2b80*/  IMAD.MOV R5, RZ, RZ, -R5 ;  /* 0x000000ffff057224 */ /* 0x000fe400078e0a05 */
[--C-:B------:R-:W-:Y:S01]  /*2b90*/  @!P5 IMAD.IADD R23, R23, 0x1, -R7.reuse ;  /* 0x000000011717d824 */ /* 0x100fe200078e0a07 */
[----:B------:R-:W-:Y:S01]  /*2ba0*/  ISETP.GE.AND P5, PT, R2, RZ, PT ;  /* 0x000000ff0200720c */ /* 0x000fe20003fa6270 */
[----:B------:R-:W-:Y:S02]  /*2bb0*/  IMAD R24, R7, R5, R24 ;  /* 0x0000000507187224 */ /* 0x000fe400078e0218 */
[--C-:B------:R-:W-:Y:S02]  /*2bc0*/  @!P6 IMAD.IADD R20, R20, 0x1, -R7.reuse ;  /* 0x000000011414e824 */ /* 0x100fe400078e0a07 */
[--C-:B------:R-:W-:Y:S01]  /*2bd0*/  @!P0 IMAD.IADD R25, R25, 0x1, -R7.reuse ;  /* 0x0000000119198824 */ /* 0x100fe200078e0a07 */
[C---:B------:R-:W-:Y:S01]  /*2be0*/  ISETP.GT.U32.AND P6, PT, R7.reuse, R24, PT ;  /* 0x000000180700720c */ /* 0x040fe20003fc4070 */
[----:B------:R-:W-:Y:S01]  /*2bf0*/  @!P3 IMAD.IADD R26, R26, 0x1, -R7 ;  /* 0x000000011a1ab824 */ /* 0x000fe200078e0a07 */
[C---:B------:R-:W-:Y:S01]  /*2c00*/  ISETP.GT.U32.AND P0, PT, R7.reuse, R23, PT ;  /* 0x000000170700720c */ /* 0x040fe20003f04070 */
[----:B------:R-:W-:Y:S01]  /*2c10*/  IMAD.HI.U32 R5, R0, R4, RZ ;  /* 0x0000000400057227 */ /* 0x000fe200078e00ff */
[----:B------:R-:W-:-:S03]  /*2c20*/  ISETP.GT.U32.AND P3, PT, R7, R25, PT ;  /* 0x000000190700720c */ /* 0x000fc60003f64070 */
[----:B------:R-:W-:Y:S01]  /*2c30*/  @!P1 IMAD.MOV R21, RZ, RZ, -R21 ;  /* 0x000000ffff159224 */ /* 0x000fe200078e0a15 */
[C---:B------:R-:W-:Y:S01]  /*2c40*/  ISETP.GT.U32.AND P1, PT, R7.reuse, R26, PT ;  /* 0x0000001a0700720c */ /* 0x040fe20003f24070 */
[----:B------:R-:W-:Y:S02]  /*2c50*/  IMAD.MOV R5, RZ, RZ, -R5 ;  /* 0x000000ffff057224 */ /* 0x000fe400078e0a05 */
[----:B------:R-:W-:Y:S02]  /*2c60*/  IMAD.MOV.U32 R14, RZ, RZ, R3 ;  /* 0x000000ffff0e7224 */ /* 0x000fe400078e0003 */
[C---:B------:R-:W-:Y:S02]  /*2c70*/  IMAD R5, R7.reuse, R5, R4 ;  /* 0x0000000507057224 */ /* 0x040fe400078e0204 */
[--C-:B------:R-:W-:Y:S01]  /*2c80*/  @!P6 IMAD.IADD R24, R24, 0x1, -R7.reuse ;  /* 0x000000011818e824 */ /* 0x100fe200078e0a07 */
[----:B------:R-:W-:Y:S01]  /*2c90*/  ISETP.GT.U32.AND P6, PT, R7, R22, PT ;  /* 0x000000160700720c */ /* 0x000fe20003fc4070 */
[----:B------:R-:W-:Y:S01]  /*2ca0*/  @!P0 IMAD.IADD R23, R23, 0x1, -R7 ;  /* 0x0000000117178824 */ /* 0x000fe200078e0a07 */
[----:B------:R-:W-:Y:S01]  /*2cb0*/  ISETP.GT.U32.AND P0, PT, R7, R5, PT ;  /* 0x000000050700720c */ /* 0x000fe20003f04070 */
[----:B------:R-:W-:-:S04]  /*2cc0*/  IMAD.HI.U32 R3, R0, R6, RZ ;  /* 0x0000000600037227 */ /* 0x000fc800078e00ff */
[----:B------:R-:W-:Y:S01]  /*2cd0*/  @!P1 IMAD.IADD R26, R26, 0x1, -R7 ;  /* 0x000000011a1a9824 */ /* 0x000fe200078e0a07 */
[----:B------:R-:W-:Y:S01]  /*2ce0*/  ISETP.GE.AND P1, PT, R16, RZ, PT ;  /* 0x000000ff1000720c */ /* 0x000fe20003f26270 */
[----:B------:R-:W-:Y:S01]  /*2cf0*/  IMAD.HI.U32 R10, R0, R28, RZ ;  /* 0x0000001c000a7227 */ /* 0x000fe200078e00ff */
[----:B------:R-:W2:Y:S03]  /*2d00*/  LDL.LU R16, [R1+0xfe0] ;  /* 0x000fe00001107983 */ /* 0x000ea60000300800 */
[----:B------:R-:W-:Y:S02]  /*2d10*/  IMAD.MOV R3, RZ, RZ, -R3 ;  /* 0x000000ffff037224 */ /* 0x000fe400078e0a03 */
[----:B------:R-:W-:Y:S02]  /*2d20*/  IMAD.MOV R10, RZ, RZ, -R10 ;  /* 0x000000ffff0a7224 */ /* 0x000fe400078e0a0a */
[----:B------:R-:W-:-:S02]  /*2d30*/  IMAD R6, R7, R3, R6 ;  /* 0x0000000307067224 */ /* 0x000fc400078e0206 */
[C---:B------:R-:W-:Y:S01]  /*2d40*/  IMAD R3, R7.reuse, R10, R28 ;  /* 0x0000000a07037224 */ /* 0x040fe200078e021c */
[----:B------:R-:W-:Y:S01]  /*2d50*/  IABS R28, R2 ;  /* 0x00000002001c7213 */ /* 0x000fe20000000000 */
[----:B------:R-:W-:Y:S01]  /*2d60*/  @!P6 IMAD.IADD R22, R22, 0x1, -R7 ;  /* 0x000000011616e824 */ /* 0x000fe200078e0a07 */
[----:B------:R-:W-:Y:S01]  /*2d70*/  ISETP.GT.U32.AND P6, PT, R7, R6, PT ;  /* 0x000000060700720c */ /* 0x000fe20003fc4070 */
[----:B------:R-:W-:-:S04]  /*2d80*/  IMAD.HI.U32 R13, R0, R14, RZ ;  /* 0x0000000e000d7227 */ /* 0x000fc800078e00ff */
[--C-:B------:R-:W-:Y:S02]  /*2d90*/  @!P0 IMAD.IADD R5, R5, 0x1, -R7.reuse ;  /* 0x0000000105058824 */ /* 0x100fe400078e0a07 */
[----:B------:R-:W-:Y:S01]  /*2da0*/  @!P2 IMAD.MOV R20, RZ, RZ, -R20 ;  /* 0x000000ffff14a224 */ /* 0x000fe200078e0a14 */
[----:B------:R-:W-:Y:S01]  /*2db0*/  ISETP.GT.U32.AND P2, PT, R7, R24, PT ;  /* 0x000000180700720c */ /* 0x000fe20003f44070 */
[----:B------:R-:W-:Y:S01]  /*2dc0*/  @!P3 IMAD.IADD R25, R25, 0x1, -R7 ;  /* 0x000000011919b824 */ /* 0x000fe200078e0a07 */
[C---:B------:R-:W-:Y:S01]  /*2dd0*/  ISETP.GT.U32.AND P3, PT, R7.reuse, R3, PT ;  /* 0x000000030700720c */ /* 0x040fe20003f64070 */
[----:B------:R-:W-:Y:S02]  /*2de0*/  IMAD.MOV R13, RZ, RZ, -R13 ;  /* 0x000000ffff0d7224 */ /* 0x000fe400078e0a0d */
[----:B------:R-:W-:Y:S01]  /*2df0*/  @!P1 IMAD.MOV R23, RZ, RZ, -R23 ;  /* 0x000000ffff179224 */ /* 0x000fe200078e0a17 */
[C---:B------:R-:W-:Y:S01]  /*2e00*/  ISETP.GT.U32.AND P1, PT, R7.reuse, R5, PT ;  /* 0x000000050700720c */ /* 0x040fe20003f24070 */
[----:B------:R-:W-:Y:S01]  /*2e10*/  IMAD R4, R7, R13, R14 ;  /* 0x0000000d07047224 */ /* 0x000fe200078e020e */
[----:B------:R-:W-:Y:S01]  /*2e20*/  IADD3 R13, R2, 0x4, RZ ;  /* 0x00000004020d7810 */ /* 0x000fe20007ffe0ff */
[----:B------:R-:W-:-:S02]  /*2e30*/  @!P6 IMAD.IADD R6, R6, 0x1, -R7 ;  /* 0x000000010606e824 */ /* 0x000fc400078e0a07 */
[----:B------:R-:W-:Y:S01]  /*2e40*/  IMAD.HI.U32 R10, R0, R28, RZ ;  /* 0x0000001c000a7227 */ /* 0x000fe200078e00ff */
[----:B------:R-:W-:-:S03]  /*2e50*/  IABS R2, R13 ;  /* 0x0000000d00027213 */ /* 0x000fc60000000000 */
[--C-:B------:R-:W-:Y:S01]  /*2e60*/  @!P2 IMAD.IADD R24, R24, 0x1, -R7.reuse ;  /* 0x000000011818a824 */ /* 0x100fe200078e0a07 */
[----:B------:R-:W-:Y:S01]  /*2e70*/  ISETP.GT.U32.AND P2, PT, R7, R4, PT ;  /* 0x000000040700720c */ /* 0x000fe20003f44070 */
[----:B------:R-:W-:Y:S01]  /*2e80*/  @!P3 IMAD.IADD R3, R3, 0x1, -R7 ;  /* 0x000000010303b824 */ /* 0x000fe200078e0a07 */
[----:B------:R-:W-:Y:S01]  /*2e90*/  ISETP.GE.AND P0, PT, R12, RZ, PT ;  /* 0x000000ff0c00720c */ /* 0x000fe20003f06270 */
[----:B------:R-:W-:Y:S01]  /*2ea0*/  IMAD.HI.U32 R14, R0, R2, RZ ;  /* 0x00000002000e7227 */ /* 0x000fe200078e00ff */
[----:B------:R-:W-:-:S03]  /*2eb0*/  ISETP.GT.U32.AND P3, PT, R7, R6, PT ;  /* 0x000000060700720c */ /* 0x000fc60003f64070 */
[--C-:B------:R-:W-:Y:S01]  /*2ec0*/  @!P1 IMAD.IADD R5, R5, 0x1, -R7.reuse ;  /* 0x0000000105059824 */ /* 0x100fe200078e0a07 */
[----:B------:R-:W-:Y:S02]  /*2ed0*/  ISETP.GE.AND P1, PT, R29, RZ, PT ;  /* 0x000000ff1d00720c */ /* 0x000fe40003f26270 */
[----:B------:R-:W0:Y:S01]  /*2ee0*/  S2R R29, SR_TID.X ;  /* 0x00000000001d7919 */ /* 0x000e220000002100 */
[----:B------:R-:W-:Y:S01]  /*2ef0*/  ISETP.GE.AND P6, PT, R15, RZ, PT ;  /* 0x000000ff0f00720c */ /* 0x000fe20003fc6270 */
[----:B------:R-:W-:Y:S02]  /*2f00*/  IMAD.MOV R0, RZ, RZ, -R14 ;  /* 0x000000ffff007224 */ /* 0x000fe400078e0a0e */
[----:B------:R-:W-:Y:S01]  /*2f10*/  IMAD.MOV R10, RZ, RZ, -R10 ;  /* 0x000000ffff0a7224 */ /* 0x000fe200078e0a0a */
[----:B------:R-:W3:Y:S01]  /*2f20*/  LDL.LU R15, [R1+0xfdc] ;  /* 0x000fdc00010f7983 */ /* 0x000ee20000300800 */
[C---:B------:R-:W-:Y:S02]  /*2f30*/  IMAD R2, R7.reuse, R0, R2 ;  /* 0x0000000007027224 */ /* 0x040fe400078e0202 */
[----:B------:R-:W-:Y:S01]  /*2f40*/  IMAD R0, R7, R10, R28 ;  /* 0x0000000a07007224 */ /* 0x000fe200078e021c */
[----:B------:R-:W4:Y:S01]  /*2f50*/  LDL.LU R14, [R1+0xfd8] ;  /* 0x000fd800010e7983 */ /* 0x000f220000300800 */
[----:B------:R-:W-:-:S02]  /*2f60*/  @!P2 IMAD.IADD R4, R4, 0x1, -R7 ;  /* 0x000000010404a824 */ /* 0x000fc400078e0a07 */
[----:B------:R-:W-:Y:S01]  /*2f70*/  @!P4 IMAD.MOV R22, RZ, RZ, -R22 ;  /* 0x000000ffff16c224 */ /* 0x000fe200078e0a16 */
[C---:B------:R-:W-:Y:S01]  /*2f80*/  ISETP.GT.U32.AND P4, PT, R7.reuse, R3, PT ;  /* 0x000000030700720c */ /* 0x040fe20003f84070 */
[----:B------:R-:W-:Y:S01]  /*2f90*/  @!P0 IMAD.MOV R25, RZ, RZ, -R25 ;  /* 0x000000ffff198224 */ /* 0x000fe200078e0a19 */
[C---:B------:R-:W-:Y:S01]  /*2fa0*/  ISETP.GT.U32.AND P0, PT, R7.reuse, R2, PT ;  /* 0x000000020700720c */ /* 0x040fe20003f04070 */
[----:B------:R-:W-:Y:S01]  /*2fb0*/  @!P3 IMAD.IADD R6, R6, 0x1, -R7 ;  /* 0x000000010606b824 */ /* 0x000fe200078e0a07 */
[----:B------:R-:W-:Y:S01]  /*2fc0*/  ISETP.GT.U32.AND P3, PT, R7, R0, PT ;  /* 0x000000000700720c */ /* 0x000fe20003f64070 */
[----:B------:R-:W-:Y:S01]  /*2fd0*/  @!P6 IMAD.MOV R24, RZ, RZ, -R24 ;  /* 0x000000ffff18e224 */ /* 0x000fe200078e0a18 */
[----:B------:R-:W-:Y:S01]  /*2fe0*/  ISETP.GE.AND P2, PT, R11, RZ, PT ;  /* 0x000000ff0b00720c */ /* 0x000fe20003f46270 */
[----:B------:R-:W-:Y:S01]  /*2ff0*/  IMAD.MOV.U32 R10, RZ, RZ, c[0x0][0x180] ;  /* 0x00006000ff0a7624 */ /* 0x000fe200078e00ff */
[----:B------:R-:W-:-:S04]  /*3000*/  ISETP.GT.U32.AND P6, PT, R7, R4, PT ;  /* 0x000000040700720c */ /* 0x000fc80003fc4070 */
[----:B------:R-:W-:Y:S01]  /*3010*/  IADD3 R10, R10, 0x1f, RZ ;  /* 0x0000001f0a0a7810 */ /* 0x000fe20007ffe0ff */
[--C-:B------:R-:W-:Y:S01]  /*3020*/  @!P4 IMAD.IADD R3, R3, 0x1, -R7.reuse ;  /* 0x000000010303c824 */ /* 0x100fe200078e0a07 */
[----:B------:R-:W-:Y:S01]  /*3030*/  ISETP.GE.AND P4, PT, R27, RZ, PT ;  /* 0x000000ff1b00720c */ /* 0x000fe20003f86270 */
[----:B0-----:R-:W-:Y:S01]  /*3040*/  IMAD.SHL.U32 R12, R29, 0x2, RZ ;  /* 0x000000021d0c7824 */ /* 0x001fe200078e00ff */
[----:B------:R-:W-:Y:S01]  /*3050*/  SHF.R.S32.HI R28, RZ, 0x1f, R10 ;  /* 0x0000001fff1c7819 */ /* 0x000fe2000001140a */
[--C-:B------:R-:W-:Y:S02]  /*3060*/  @!P0 IMAD.IADD R2, R2, 0x1, -R7.reuse ;  /* 0x0000000102028824 */ /* 0x100fe400078e0a07 */
[--C-:B------:R-:W-:Y:S02]  /*3070*/  @!P3 IMAD.IADD R0, R0, 0x1, -R7.reuse ;  /* 0x000000010000b824 */ /* 0x100fe400078e0a07 */
[----:B------:R-:W-:Y:S01]  /*3080*/  @!P2 IMAD.MOV R26, RZ, RZ, -R26 ;  /* 0x000000ffff1aa224 */ /* 0x000fe200078e0a1a */
[----:B------:R-:W-:Y:S01]  /*3090*/  ISETP.GE.AND P2, PT, R9, RZ, PT ;  /* 0x000000ff0900720c */ /* 0x000fe20003f46270 */
[----:B------:R-:W-:Y:S01]  /*30a0*/  IMAD.SHL.U32 R27, R29, 0x8, RZ ;  /* 0x000000081d1b7824 */ /* 0x000fe200078e00ff */
[----:B------:R-:W-:Y:S01]  /*30b0*/  LEA.HI R10, R28, R10, RZ, 0x5 ;  /* 0x0000000a1c0a7211 */ /* 0x000fe200078f28ff */
[----:B------:R-:W-:Y:S01]  /*30c0*/  @!P6 IMAD.IADD R4, R4, 0x1, -R7 ;  /* 0x000000010404e824 */ /* 0x000fe200078e0a07 */
[----:B------:R-:W2:Y:S01]  /*30d0*/  LDL.LU R9, [R1+0x1c] ;  /* 0x00001c0001097983 */ /* 0x000ea20000300800 */
[----:B------:R-:W-:-:S02]  /*30e0*/  ISETP.GE.AND P6, PT, R8, RZ, PT ;  /* 0x000000ff0800720c */ /* 0x000fc40003fc6270 */
[----:B------:R-:W-:Y:S01]  /*30f0*/  LOP3.LUT R28, R12, 0x10, RZ, 0xc0, !PT ;  /* 0x000000100c1c7812 */ /* 0x000fe200078ec0ff */
[----:B------:R-:W3:Y:S01]  /*3100*/  LDL.LU R8, [R1+0x18] ;  /* 0x0000180001087983 */ /* 0x000ee20000300800 */
[C---:B------:R-:W-:Y:S02]  /*3110*/  ISETP.GT.U32.AND P0, PT, R7.reuse, R2, PT ;  /* 0x000000020700720c */ /* 0x040fe40003f04070 */
[----:B------:R-:W-:Y:S02]  /*3120*/  ISETP.GT.U32.AND P3, PT, R7, R0, PT ;  /* 0x000000000700720c */ /* 0x000fe40003f64070 */
[----:B------:R-:W-:Y:S02]  /*3130*/  LOP3.LUT R7, R27, 0x30, RZ, 0xc0, !PT ;  /* 0x000000301b077812 */ /* 0x000fe400078ec0ff */
[----:B------:R-:W4:Y:S01]  /*3140*/  LDL.LU R27, [R1+0x14] ;  /* 0x00001400011b7983 */ /* 0x000f220000300800 */
[----:B------:R-:W-:Y:S02]  /*3150*/  LOP3.LUT R11, R29, 0x7, RZ, 0xc0, !PT ;  /* 0x000000071d0b7812 */ /* 0x000fe400078ec0ff */
[----:B------:R-:W-:-:S02]  /*3160*/  LOP3.LUT R28, R28, 0x60, R29, 0xf8, !PT ;  /* 0x000000601c1c7812 */ /* 0x000fc400078ef81d */
[----:B------:R-:W4:Y:S01]  /*3170*/  LDL.LU R29, [R1+0x10] ;  /* 0x00001000011d7983 */ /* 0x000f220000300800 */
[C---:B------:R-:W-:Y:S02]  /*3180*/  IMAD R10, R11.reuse, 0x410, RZ ;  /* 0x000004100b0a7824 */ /* 0x040fe400078e02ff */
[----:B------:R-:W-:Y:S01]  /*3190*/  IMAD R11, R11, 0x40, R7 ;  /* 0x000000400b0b7824 */ /* 0x000fe200078e0207 */
[----:B------:R-:W-:-:S05]  /*31a0*/  IABS R7, c[0x0][0x17c] ;  /* 0x00005f0000077a13 */ /* 0x000fca0000000000 */
[----:B------:R-:W-:Y:S02]  /*31b0*/  @!P0 IMAD.IADD R2, R2, 0x1, -R7 ;  /* 0x0000000102028824 */ /* 0x000fe400078e0a07 */
[----:B------:R-:W0:Y:S01]  /*31c0*/  S2R R7, SR_TID.X ;  /* 0x0000000000077919 */ /* 0x000e220000002100 */
[----:B------:R-:W-:-:S03]  /*31d0*/  LOP3.LUT R10, R10, R28, RZ, 0x3c, !PT ;  /* 0x0000001c0a0a7212 */ /* 0x000fc600078e3cff */
[----:B------:R-:W1:Y:S01]  /*31e0*/  S2R R28, SR_TID.X ;  /* 0x00000000001c7919 */ /* 0x000e620000002100 */
[----:B------:R-:W-:Y:S01]  /*31f0*/  LOP3.LUT R11, R11, 0x30, R12, 0x78, !PT ;  /* 0x000000300b0b7812 */ /* 0x000fe200078e780c */
[----:B0-----:R-:W-:Y:S01]  /*3200*/  IMAD.SHL.U32 R7, R7, 0x200, RZ ;  /* 0x0000020007077824 */ /* 0x001fe200078e00ff */
[----:B-1----:R-:W-:-:S04]  /*3210*/  SHF.R.S32.HI R28, RZ, 0x6, R28 ;  /* 0x00000006ff1c7819 */ /* 0x002fc8000001141c */
[----:B------:R-:W-:Y:S02]  /*3220*/  LOP3.LUT R7, R7, 0x2000, RZ, 0xc0, !PT ;  /* 0x0000200007077812 */ /* 0x000fe400078ec0ff */
[----:B------:R-:W-:-:S03]  /*3230*/  SGXT R28, R28, 0x1 ;  /* 0x000000011c1c781a */ /* 0x000fc60000000200 */
[----:B------:R-:W-:Y:S01]  /*3240*/  IMAD.IADD R7, R7, 0x1, R10 ;  /* 0x0000000107077824 */ /* 0x000fe200078e020a */
[----:B------:R-:W-:Y:S02]  /*3250*/  IABS R7, c[0x0][0x17c] ;  /* 0x00005f0000077a13 */ /* 0x000fe40000000000 */
[----:B------:R-:W-:-:S03]  /*3260*/  LOP3.LUT R28, R28, 0x90, RZ, 0xc0, !PT ;  /* 0x000000901c1c7812 */ /* 0x000fc600078ec0ff */
[----:B------:R-:W-:Y:S01]  /*3270*/  @!P3 IMAD.IADD R0, R0, 0x1, -R7 ;  /* 0x000000010000b824 */ /* 0x000fe200078e0a07 */
[----:B------:R-:W-:Y:S02]  /*3280*/  LOP3.LUT R28, R28, 0x7e, R12, 0x78, !PT ;  /* 0x0000007e1c1c7812 */ /* 0x000fe400078e780c */
[----:B------:R-:W-:Y:S02]  /*3290*/  ISETP.NE.AND P3, PT, RZ, c[0x0][0x17c], PT ;  /* 0x00005f00ff007a0c */ /* 0x000fe40003f65270 */
[----:B------:R-:W-:Y:S02]  /*32a0*/  LOP3.LUT R7, RZ, c[0x0][0x17c], RZ, 0x33, !PT ;  /* 0x00005f00ff077a12 */ /* 0x000fe400078e33ff */
[----:B------:R-:W-:Y:S02]  /*32b0*/  ISETP.GE.AND P0, PT, R13, RZ, PT ;  /* 0x000000ff0d00720c */ /* 0x000fe40003f06270 */
[----:B------:R-:W4:Y:S04]  /*32c0*/  LDL.LU R13, [R1+0xfd4] ;  /* 0x000fd400010d7983 */ /* 0x000f280000300800 */
[----:B------:R0:W-:Y:S04]  /*32d0*/  STL [R1+0xfb4], R28 ;  /* 0x000fb41c01007387 */ /* 0x0001e80000100800 */
[----:B0-----:R-:W4:Y:S04]  /*32e0*/  LDL.LU R28, [R1+0xc] ;  /* 0x00000c00011c7983 */ /* 0x001f280000300800 */
[----:B------:R-:W4:Y:S04]  /*32f0*/  LDL.LU R12, [R1+0xfd0] ;  /* 0x000fd000010c7983 */ /* 0x000f280000300800 */
[----:B------:R-:W4:Y:S04]  /*3300*/  LDL.LU R11, [R1+0xfcc] ;  /* 0x000fcc00010b7983 */ /* 0x000f280000300800 */
[----:B------:R-:W4:Y:S01]  /*3310*/  LDL.LU R10, [R1+0xfc8] ;  /* 0x000fc800010a7983 */ /* 0x000f220000300800 */
[----:B--2---:R-:W-:-:S02]  /*3320*/  SEL R9, R7, R9, !P3 ;  /* 0x0000000907097207 */ /* 0x004fc40005800000 */
[----:B---3--:R-:W-:-:S03]  /*3330*/  SEL R8, R7, R8, !P3 ;  /* 0x0000000807087207 */ /* 0x008fc60005800000 */
[----:B------:R0:W-:Y:S01]  /*3340*/  STL [R1+0x1c], R9 ;  /* 0x00001c0901007387 */ /* 0x0001e20000100800 */
[----:B----4-:R-:W-:-:S03]  /*3350*/  SEL R27, R7, R27, !P3 ;  /* 0x0000001b071b7207 */ /* 0x010fc60005800000 */
[----:B0-----:R-:W2:Y:S01]  /*3360*/  LDL.LU R9, [R1+0xfc4] ;  /* 0x000fc40001097983 */ /* 0x001ea20000300800 */
[----:B------:R-:W-:-:S03]  /*3370*/  SEL R29, R7, R29, !P3 ;  /* 0x0000001d071d7207 */ /* 0x000fc60005800000 */
[----:B------:R0:W-:Y:S04]  /*3380*/  STL [R1+0x18], R8 ;  /* 0x0000180801007387 */ /* 0x0001e80000100800 */
[----:B0-----:R-:W3:Y:S04]  /*3390*/  LDL.LU R8, [R1+0xfc0] ;  /* 0x000fc00001087983 */ /* 0x001ee80000300800 */
[----:B------:R0:W-:Y:S04]  /*33a0*/  STL [R1+0x14], R27 ;  /* 0x0000141b01007387 */ /* 0x0001e80000100800 */
[----:B0-----:R-:W4:Y:S04]  /*33b0*/  LDL.LU R27, [R1+0xfbc] ;  /* 0x000fbc00011b7983 */ /* 0x001f280000300800 */
[----:B------:R0:W-:Y:S04]  /*33c0*/  STL [R1+0x8], R29 ;  /* 0x0000081d01007387 */ /* 0x0001e80000100800 */
[----:B0-----:R-:W4:Y:S01]  /*33d0*/  LDL.LU R29, [R1+0xfb8] ;  /* 0x000fb800011d7983 */ /* 0x001f220000300800 */
[----:B------:R-:W-:-:S02]  /*33e0*/  @!P2 IMAD.MOV R6, RZ, RZ, -R6 ;  /* 0x000000ffff06a224 */ /* 0x000fc400078e0a06 */
[----:B------:R-:W-:Y:S02]  /*33f0*/  @!P1 IMAD.MOV R5, RZ, RZ, -R5 ;  /* 0x000000ffff059224 */ /* 0x000fe400078e0a05 */
[----:B------:R-:W-:Y:S02]  /*3400*/  @!P6 IMAD.MOV R4, RZ, RZ, -R4 ;  /* 0x000000ffff04e224 */ /* 0x000fe400078e0a04 */
[----:B------:R-:W-:Y:S02]  /*3410*/  @!P4 IMAD.MOV R3, RZ, RZ, -R3 ;  /* 0x000000ffff03c224 */ /* 0x000fe400078e0a03 */
[----:B------:R-:W-:Y:S02]  /*3420*/  @!P0 IMAD.MOV R2, RZ, RZ, -R2 ;  /* 0x000000ffff028224 */ /* 0x000fe400078e0a02 */
[----:B------:R-:W-:Y:S01]  /*3430*/  @!P5 IMAD.MOV R0, RZ, RZ, -R0 ;  /* 0x000000ffff00d224 */ /* 0x000fe200078e0a00 */
[C---:B------:R-:W-:Y:S02]  /*3440*/  SEL R14, R7.reuse, R14, !P3 ;  /* 0x0000000e070e7207 */ /* 0x040fe40005800000 */
[----:B------:R-:W-:-:S02]  /*3450*/  SEL R15, R7, R15, !P3 ;  /* 0x0000000f070f7207 */ /* 0x000fc40005800000 */
[C---:B------:R-:W-:Y:S02]  /*3460*/  SEL R16, R7.reuse, R16, !P3 ;  /* 0x0000001007107207 */ /* 0x040fe40005800000 */
[C---:B------:R-:W-:Y:S02]  /*3470*/  SEL R17, R7.reuse, R17, !P3 ;  /* 0x0000001107117207 */ /* 0x040fe40005800000 */
[C---:B------:R-:W-:Y:S02]  /*3480*/  SEL R13, R7.reuse, R13, !P3 ;  /* 0x0000000d070d7207 */ /* 0x040fe40005800000 */
[C---:B------:R-:W-:Y:S02]  /*3490*/  SEL R18, R7.reuse, R18, !P3 ;  /* 0x0000001207127207 */ /* 0x040fe40005800000 */
[C---:B------:R-:W-:Y:S02]  /*34a0*/  SEL R19, R7.reuse, R19, !P3 ;  /* 0x0000001307137207 */ /* 0x040fe40005800000 */
[----:B------:R-:W-:-:S05]  /*34b0*/  SEL R28, R7, R28, !P3 ;  /* 0x0000001c071c7207 */ /* 0x000fca0005800000 */
[----:B------:R0:W-:Y:S01]  /*34c0*/  STL [R1+0x4], R28 ;  /* 0x0000041c01007387 */ /* 0x0001e20000100800 */
[C---:B------:R-:W-:Y:S02]  /*34d0*/  SEL R12, R7.reuse, R12, !P3 ;  /* 0x0000000c070c7207 */ /* 0x040fe40005800000 */
[C---:B------:R-:W-:Y:S02]  /*34e0*/  SEL R11, R7.reuse, R11, !P3 ;  /* 0x0000000b070b7207 */ /* 0x040fe40005800000 */
[C---:B------:R-:W-:Y:S02]  /*34f0*/  SEL R20, R7.reuse, R20, !P3 ;  /* 0x0000001407147207 */ /* 0x040fe40005800000 */
[C---:B------:R-:W-:Y:S02]  /*3500*/  SEL R10, R7.reuse, R10, !P3 ;  /* 0x0000000a070a7207 */ /* 0x040fe40005800000 */
[C---:B------:R-:W-:Y:S02]  /*3510*/  SEL R21, R7.reuse, R21, !P3 ;  /* 0x0000001507157207 */ /* 0x040fe40005800000 */
[----:B------:R-:W-:-:S02]  /*3520*/  SEL R22, R7, R22, !P3 ;  /* 0x0000001607167207 */ /* 0x000fc40005800000 */
        /* <DEDUP_REMOVED lines=9> */
[C---:B--2---:R-:W-:Y:S02]  /*35c0*/  SEL R9, R7.reuse, R9, !P3 ;  /* 0x0000000907097207 */ /* 0x044fe40005800000 */
[C---:B---3--:R-:W-:Y:S02]  /*35d0*/  SEL R8, R7.reuse, R8, !P3 ;  /* 0x0000000807087207 */ /* 0x048fe40005800000 */
[----:B----4-:R-:W-:-:S05]  /*35e0*/  SEL R27, R7, R27, !P3 ;  /* 0x0000001b071b7207 */ /* 0x010fca0005800000 */
[----:B------:R-:W-:Y:S01]  /*35f0*/  STL [R1+0xfa0], R27 ;  /* 0x000fa01b01007387 */ /* 0x000fe20000100800 */
[C---:B0-----:R-:W-:Y:S02]  /*3600*/  SEL R28, R7.reuse, R29, !P3 ;  /* 0x0000001d071c7207 */ /* 0x041fe40005800000 */
[----:B------:R-:W-:Y:S01]  /*3610*/  SEL R7, R7, R0, !P3 ;  /* 0x0000000007077207 */ /* 0x000fe20005800000 */
[----:B------:R-:W-:Y:S02]  /*3620*/  IMAD.MOV.U32 R0, RZ, RZ, c[0x0][0x180] ;  /* 0x00006000ff007624 */ /* 0x000fe400078e00ff */
[----:B------:R0:W-:Y:S04]  /*3630*/  STL [R1], R28 ;  /* 0x0000001c01007387 */ /* 0x0001e80000100800 */
[----:B------:R-:W-:Y:S04]  /*3640*/  STL [R1+0xfa4], R8 ;  /* 0x000fa40801007387 */ /* 0x000fe80000100800 */
[----:B------:R-:W-:Y:S04]  /*3650*/  STL [R1+0xfa8], R9 ;  /* 0x000fa80901007387 */ /* 0x000fe80000100800 */
[----:B------:R-:W-:Y:S04]  /*3660*/  STL [R1+0xfac], R10 ;  /* 0x000fac0a01007387 */ /* 0x000fe80000100800 */
[----:B------:R1:W-:Y:S04]  /*3670*/  STL [R1+0xfb0], R11 ;  /* 0x000fb00b01007387 */ /* 0x0003e80000100800 */
[----:B------:R2:W-:Y:S04]  /*3680*/  STL [R1+0xf80], R0 ;  /* 0x000f800001007387 */ /* 0x0005e80000100800 */
[----:B------:R-:W-:Y:S04]  /*3690*/  STL [R1+0x510], RZ ;  /* 0x000510ff01007387 */ /* 0x000fe80000100800 */
        /* <DEDUP_REMOVED lines=461> */
[----:B0-----:R-:W0:Y:S04]  /*5370*/  S2R R28, SR_TID.X ;  /* 0x00000000001c7919 */ /* 0x001e280000002100 */
        /* <DEDUP_REMOVED lines=20> */
[----:B------:R-:W-:Y:S01]  /*54c0*/  STL [R1+0x878], RZ ;  /* 0x000878ff01007387 */ /* 0x000fe20000100800 */
[----:B0-----:R-:W-:-:S03]  /*54d0*/  LOP3.LUT R28, R28, 0x7f, RZ, 0xc0, !PT ;  /* 0x0000007f1c1c7812 */ /* 0x001fc600078ec0ff */
[----:B------:R-:W-:Y:S04]  /*54e0*/  STL [R1+0x87c], RZ ;  /* 0x00087cff01007387 */ /* 0x000fe80000100800 */
[----:B------:R-:W-:Y:S04]  /*54f0*/  STL [R1+0x880], RZ ;  /* 0x000880ff01007387 */ /* 0x000fe80000100800 */
[----:B------:R-:W-:Y:S04]  /*5500*/  STL [R1+0x884], RZ ;  /* 0x000884ff01007387 */ /* 0x000fe80000100800 */
[----:B------:R-:W-:Y:S04]  /*5510*/  STL [R1+0x888], RZ ;  /* 0x000888ff01007387 */ /* 0x000fe80000100800 */
[----:B------:R-:W-:Y:S01]  /*5520*/  STL [R1+0x88c], RZ ;  /* 0x00088cff01007387 */ /* 0x000fe20000100800 */
[----:B------:R-:W-:-:S03]  /*5530*/  IMAD.SHL.U32 R29, R28, 0x2, RZ ;  /* 0x000000021c1d7824 */ /* 0x000fc600078e00ff */
[----:B------:R-:W-:Y:S04]  /*5540*/  STL [R1+0x8a0], RZ ;  /* 0x0008a0ff01007387 */ /* 0x000fe80000100800 */
[----:B------:R-:W-:Y:S04]  /*5550*/  STL [R1+0x8a4], RZ ;  /* 0x0008a4ff01007387 */ /* 0x000fe80000100800 */
[----:B------:R-:W-:Y:S04]  /*5560*/  STL [R1+0x8a8], RZ ;  /* 0x0008a8ff01007387 */ /* 0x000fe80000100800 */
[----:B------:R-:W-:Y:S04]  /*5570*/  STL [R1+0x8ac], RZ ;  /* 0x0008acff01007387 */ /* 0x000fe80000100800 */
[----:B------:R-:W-:Y:S01]  /*5580*/  STL [R1+0x8b0], RZ ;  /* 0x0008b0ff01007387 */ /* 0x000fe20000100800 */
[----:B------:R-:W-:-:S03]  /*5590*/  LOP3.LUT R28, R29, 0x10, RZ, 0x3c, !PT ;  /* 0x000000101d1c7812 */ /* 0x000fc600078e3cff */
[----:B------:R-:W-:Y:S01]  /*55a0*/  STL [R1+0x8b4], RZ ;  /* 0x0008b4ff01007387 */ /* 0x000fe20000100800 */
[----:B------:R-:W-:-:S03]  /*55b0*/  IMAD.MOV.U32 R28, RZ, RZ, c[0x0][0x180] ;  /* 0x00006000ff1c7624 */ /* 0x000fc600078e00ff */
[----:B------:R-:W-:Y:S04]  /*55c0*/  STL [R1+0x8b8], RZ ;  /* 0x0008b8ff01007387 */ /* 0x000fe80000100800 */
[----:B------:R-:W-:Y:S04]  /*55d0*/  STL [R1+0x8bc], RZ ;  /* 0x0008bcff01007387 */ /* 0x000fe80000100800 */
[----:B------:R-:W-:Y:S04]  /*55e0*/  STL [R1+0x8c0], RZ ;  /* 0x0008c0ff01007387 */ /* 0x000fe80000100800 */
[----:B------:R-:W-:Y:S04]  /*55f0*/  STL [R1+0x8c4], RZ ;  /* 0x0008c4ff01007387 */ /* 0x000fe80000100800 */
[----:B------:R-:W-:Y:S01]  /*5600*/  STL [R1+0x8c8], RZ ;  /* 0x0008c8ff01007387 */ /* 0x000fe20000100800 */
[----:B-1----:R-:W-:-:S03]  /*5610*/  LOP3.LUT R11, R29, 0x20, RZ, 0x3c, !PT ;  /* 0x000000201d0b7812 */ /* 0x002fc600078e3cff */
[----:B------:R-:W-:Y:S01]  /*5620*/  STL [R1+0x8cc], RZ ;  /* 0x0008ccff01007387 */ /* 0x000fe20000100800 */
[----:B------:R-:W-:-:S03]  /*5630*/  IADD3 R28, R28, 0x1f, RZ ;  /* 0x0000001f1c1c7810 */ /* 0x000fc60007ffe0ff */
[----:B------:R-:W-:Y:S01]  /*5640*/  STL [R1+0x8d0], RZ ;  /* 0x0008d0ff01007387 */ /* 0x000fe20000100800 */
[----:B------:R-:W-:-:S03]  /*5650*/  LOP3.LUT R11, R29, 0x30, RZ, 0x3c, !PT ;  /* 0x000000301d0b7812 */ /* 0x000fc600078e3cff */
[----:B------:R-:W-:Y:S01]  /*5660*/  STL [R1+0x8d4], RZ ;  /* 0x0008d4ff01007387 */ /* 0x000fe20000100800 */
[----:B------:R-:W-:-:S03]  /*5670*/  LOP3.LUT R11, R29, 0x40, RZ, 0x3c, !PT ;  /* 0x000000401d0b7812 */ /* 0x000fc600078e3cff */
[----:B------:R-:W-:Y:S01]  /*5680*/  STL [R1+0x8d8], RZ ;  /* 0x0008d8ff01007387 */ /* 0x000fe20000100800 */
[----:B------:R-:W-:-:S03]  /*5690*/  LOP3.LUT R11, R29, 0x50, RZ, 0x3c, !PT ;  /* 0x000000501d0b7812 */ /* 0x000fc600078e3cff */
[----:B------:R-:W-:Y:S01]  /*56a0*/  STL [R1+0x8dc], RZ ;  /* 0x0008dcff01007387 */ /* 0x000fe20000100800 */
[----:B------:R-:W-:-:S03]  /*56b0*/  SHF.R.S32.HI R11, RZ, 0x1f, R28 ;  /* 0x0000001fff0b7819 */ /* 0x000fc6000001141c */
[----:B------:R-:W-:Y:S04]  /*56c0*/  STL [R1+0x110], RZ ;  /* 0x000110ff01007387 */ /* 0x000fe80000100800 */
[----:B------:R-:W-:Y:S04]  /*56d0*/  STL [R1+0x114], RZ ;  /* 0x000114ff01007387 */ /* 0x000fe80000100800 */
[----:B------:R-:W-:Y:S01]  /*56e0*/  STL [R1+0x118], RZ ;  /* 0x000118ff01007387 */ /* 0x000fe20000100800 */
[----:B------:R-:W-:-:S03]  /*56f0*/  LEA.HI R11, R11, R28, RZ, 0x5 ;  /* 0x0000001c0b0b7211 */ /* 0x000fc600078f28ff */
[----:B------:R-:W-:Y:S01]  /*5700*/  STL [R1+0x11c], RZ ;  /* 0x00011cff01007387 */ /* 0x000fe20000100800 */
[----:B------:R-:W-:-:S03]  /*5710*/  LOP3.LUT R28, R29, 0x60, RZ, 0x3c, !PT ;  /* 0x000000601d1c7812 */ /* 0x000fc600078e3cff */
[----:B------:R-:W-:Y:S04]  /*5720*/  STL [R1+0xd0], RZ ;  /* 0x0000d0ff01007387 */ /* 0x000fe80000100800 */
[----:B------:R-:W-:Y:S04]  /*5730*/  STL [R1+0xd4], RZ ;  /* 0x0000d4ff01007387 */ /* 0x000fe80000100800 */
[----:B------:R-:W-:Y:S04]  /*5740*/  STL [R1+0xd8], RZ ;  /* 0x0000d8ff01007387 */ /* 0x000fe80000100800 */
[----:B------:R-:W-:Y:S04]  /*5750*/  STL [R1+0xdc], RZ ;  /* 0x0000dcff01007387 */ /* 0x000fe80000100800 */
[----:B------:R-:W3:Y:S04]  /*5760*/  LDL.LU R10, [R1+0x4c] ;  /* 0x00004c00010a7983 */ /* 0x000ee80000300800 */
[----:B--2---:R-:W2:Y:S04]  /*5770*/  LDL.LU R0, [R1+0x44] ;  /* 0x0000440001007983 */ /* 0x004ea80000300800 */
[----:B------:R-:W4:Y:S04]  /*5780*/  LDL.LU R9, [R1+0x1c] ;  /* 0x00001c0001097983 */ /* 0x000f280000300800 */
[----:B------:R-:W2:Y:S04]  /*5790*/  LDL.LU R8, [R1+0x18] ;  /* 0x0000180001087983 */ /* 0x000ea80000300800 */
[----:B------:R-:W2:Y:S04]  /*57a0*/  LDL.LU R27, [R1+0x14] ;  /* 0x00001400011b7983 */ /* 0x000ea80000300800 */
[----:B------:R-:W2:Y:S01]  /*57b0*/  LDL.LU R28, [R1+0xfb4] ;  /* 0x000fb400011c7983 */ /* 0x000ea20000300800 */
[----:B------:R-:W-:-:S02]  /*57c0*/  LOP3.LUT R29, R29, 0x70, RZ, 0x3c, !PT ;  /* 0x000000701d1d7812 */ /* 0x000fc400078e3cff */
[----:B------:R-:W-:-:S04]  /*57d0*/  SHF.R.S32.HI R11, RZ, 0x5, R11 ;  /* 0x00000005ff0b7819 */ /* 0x000fc8000001140b */
[----:B------:R-:W3:Y:S04]  /*57e0*/  LDL.LU R29, [R1+0x40] ;  /* 0x00004000011d7983 */ /* 0x000ee80000300800 */
[----:B------:R2:W-:Y:S02]  /*57f0*/  STL [R1+0xee8], R11 ;  /* 0x000ee80b01007387 */ /* 0x0005e40000100800 */
[----:B--2---:R-:W-:-:S06]  /*5800*/  LOP3.LUT R11, R28, 0x20, RZ, 0x3c, !PT ;  /* 0x000000201c0b7812 */ /* 0x004fcc00078e3cff */
[----:B------:R-:W2:Y:S04]  /*5810*/  LDL.LU R11, [R1+0xfb0] ;  /* 0x000fb000010b7983 */ /* 0x000ea80000300800 */
[----:B------:R0:W-:Y:S04]  /*5820*/  STL [R1+0xf84], R28 ;  /* 0x000f841c01007387 */ /* 0x0001e80000100800 */
[----:B0-----:R-:W2:Y:S01]  /*5830*/  LDL.LU R28, [R1+0x48] ;  /* 0x00004800011c7983 */ /* 0x001ea20000300800 */
[----:B---3--:R-:W-:Y:S02]  /*5840*/  IMAD R10, R10, c[0x0][0x184], RZ ;  /* 0x000061000a0a7a24 */ /* 0x008fe400078e02ff */
[----:B------:R-:W-:-:S02]  /*5850*/  IMAD R0, R0, c[0x0][0x184], RZ ;  /* 0x0000610000007a24 */ /* 0x000fc400078e02ff */
[----:B------:R-:W-:Y:S01]  /*5860*/  IMAD R29, R29, c[0x0][0x184], RZ ;  /* 0x000061001d1d7a24 */ /* 0x000fe200078e02ff */
[----:B------:R0:W-:Y:S01]  /*5870*/  STL [R1+0x20], R10 ;  /* 0x0000200a01007387 */ /* 0x0001e20000100800 */
[----:B----4-:R-:W-:Y:S02]  /*5880*/  IMAD R9, R9, c[0x0][0x190], RZ ;  /* 0x0000640009097a24 */ /* 0x010fe400078e02ff */
[----:B------:R-:W-:Y:S01]  /*5890*/  IMAD R8, R8, c[0x0][0x190], RZ ;  /* 0x0000640008087a24 */ /* 0x000fe200078e02ff */
[----:B0-----:R-:W3:Y:S01]  /*58a0*/  LDL.LU R10, [R1+0xfac] ;  /* 0x000fac00010a7983 */ /* 0x001ee20000300800 */
[----:B--2---:R-:W-:-:S05]  /*58b0*/  IMAD R28, R28, c[0x0][0x184], RZ ;  /* 0x000061001c1c7a24 */ /* 0x004fca00078e02ff */
[----:B------:R0:W-:Y:S04]  /*58c0*/  STL [R1+0xf88], R28 ;  /* 0x000f881c01007387 */ /* 0x0001e80000100800 */
[----:B0-----:R-:W2:Y:S04]  /*58d0*/  LDL.LU R28, [R1] ;  /* 0x00000000011c7983 */ /* 0x001ea80000300800 */
[----:B------:R0:W-:Y:S04]  /*58e0*/  STL [R1+0xf8c], R0 ;  /* 0x000f8c0001007387 */ /* 0x0001e80000100800 */
[----:B0-----:R-:W4:Y:S04]  /*58f0*/  LDL.LU R0, [R1+0x4] ;  /* 0x0000040001007983 */ /* 0x001f280000300800 */
[----:B------:R0:W-:Y:S04]  /*5900*/  STL [R1+0xf90], R29 ;  /* 0x000f901d01007387 */ /* 0x0001e80000100800 */
[----:B0-----:R-:W2:Y:S04]  /*5910*/  LDL.LU R29, [R1+0x8] ;  /* 0x00000800011d7983 */ /* 0x001ea80000300800 */
[----:B------:R0:W-:Y:S04]  /*5920*/  STL [R1+0xc], R9 ;  /* 0x00000c0901007387 */ /* 0x0001e80000100800 */
[----:B0-----:R-:W2:Y:S04]  /*5930*/  LDL.LU R9, [R1+0xfa8] ;  /* 0x000fa80001097983 */ /* 0x001ea80000300800 */
[----:B------:R0:W-:Y:S04]  /*5940*/  STL [R1+0x10], R8 ;  /* 0x0000100801007387 */ /* 0x0001e80000100800 */
[----:B0-----:R-:W4:Y:S01]  /*5950*/  LDL.LU R8, [R1+0xfa4] ;  /* 0x000fa40001087983 */ /* 0x001f220000300800 */
[----:B------:R-:W-:-:S05]  /*5960*/  IMAD R27, R27, c[0x0][0x190], RZ ;  /* 0x000064001b1b7a24 */ /* 0x000fca00078e02ff */
[----:B------:R0:W-:Y:S01]  /*5970*/  STL [R1+0x14], R27 ;  /* 0x0000141b01007387 */ /* 0x0001e20000100800 */
[----:B---3--:R-:W-:-:S03]  /*5980*/  IMAD R10, R10, c[0x0][0x190], RZ ;  /* 0x000064000a0a7a24 */ /* 0x008fc600078e02ff */
[----:B0-----:R-:W3:Y:S01]  /*5990*/  LDL.LU R27, [R1+0xfa0] ;  /* 0x000fa000011b7983 */ /* 0x001ee20000300800 */
[----:B--2---:R-:W-:Y:S02]  /*59a0*/  IMAD R9, R9, c[0x0][0x190], RZ ;  /* 0x0000640009097a24 */ /* 0x004fe400078e02ff */
[----:B----4-:R-:W-:-:S05]  /*59b0*/  IMAD R8, R8, c[0x0][0x190], RZ ;  /* 0x0000640008087a24 */ /* 0x010fca00078e02ff */
[----:B------:R-:W-:Y:S04]  /*59c0*/  STL [R1+0xf9c], R8 ;  /* 0x000f9c0801007387 */ /* 0x000fe80000100800 */
[----:B------:R0:W-:Y:S04]  /*59d0*/  STL [R1+0xf98], R9 ;  /* 0x000f980901007387 */ /* 0x0001e80000100800 */
[----:B0-----:R-:W2:Y:S04]  /*59e0*/  LDL.LU R9, [R1+0xc] ;  /* 0x00000c0001097983 */ /* 0x001ea80000300800 */
[----:B------:R0:W-:Y:S01]  /*59f0*/  STL [R1+0xf94], R10 ;  /* 0x000f940a01007387 */ /* 0x0001e20000100800 */
[----:B------:R-:W-:-:S03]  /*5a00*/  IMAD R8, R25, c[0x0][0x190], RZ ;  /* 0x0000640019087a24 */ /* 0x000fc600078e02ff */
[----:B0-----:R-:W4:Y:S04]  /*5a10*/  LDL.LU R10, [R1+0x10] ;  /* 0x00001000010a7983 */ /* 0x001f280000300800 */
[----:B------:R-:W4:Y:S04]  /*5a20*/  LDL.LU R25, [R1+0x14] ;  /* 0x0000140001197983 */ /* 0x000f280000300800 */
[----:B------:R2:W-:Y:S01]  /*5a30*/  STL [R1+0x18], R8 ;  /* 0x0000180801007387 */ /* 0x0005e20000100800 */
[----:B------:R-:W-:Y:S02]  /*5a40*/  IMAD R29, R29, c[0x0][0x190], RZ ;  /* 0x000064001d1d7a24 */ /* 0x000fe400078e02ff */
[----:B------:R-:W-:-:S02]  /*5a50*/  IMAD R0, R0, c[0x0][0x190], RZ ;  /* 0x0000640000007a24 */ /* 0x000fc400078e02ff */
[----:B------:R-:W-:Y:S02]  /*5a60*/  IMAD R28, R28, c[0x0][0x190], RZ ;  /* 0x000064001c1c7a24 */ /* 0x000fe400078e02ff */
[----:B---3--:R-:W-:Y:S01]  /*5a70*/  IMAD R27, R27, c[0x0][0x190], RZ ;  /* 0x000064001b1b7a24 */ /* 0x008fe200078e02ff */
[----:B--2---:R-:W-:-:S05]  /*5a80*/  LEA R8, P4, R9, c[0x0][0x168], 0x1 ;  /* 0x00005a0009087a11 */ /* 0x004fca00078808ff */
[----:B------:R4:W-:Y:S02]  /*5a90*/  STL [R1+0xf58], R8 ;  /* 0x000f580801007387 */ /* 0x0009e40000100800 */
[----:B----4-:R-:W-:-:S05]  /*5aa0*/  LEA R8, P3, R10, c[0x0][0x168], 0x1 ;  /* 0x00005a000a087a11 */ /* 0x010fca00078608ff */
[----:B------:R0:W-:Y:S02]  /*5ab0*/  STL [R1+0xf50], R8 ;  /* 0x000f500801007387 */ /* 0x0001e40000100800 */
[----:B0-----:R-:W-:-:S05]  /*5ac0*/  LEA R8, P2, R25, c[0x0][0x168], 0x1 ;  /* 0x00005a0019087a11 */ /* 0x001fca00078408ff */
        /* <DEDUP_REMOVED lines=8> */
[----:B------:R0:W-:Y:S04]  /*5b50*/  STL [R1+0xf28], R8 ;  /* 0x000f280801007387 */ /* 0x0001e80000100800 */
[----:B0-----:R-:W2:Y:S01]  /*5b60*/  LDL.LU R8, [R1+0xf9c] ;  /* 0x000f9c0001087983 */ /* 0x001ea20000300800 */
[----:B------:R-:W-:-:S05]  /*5b70*/  LEA.HI.X.SX32 R9, R9, c[0x0][0x16c], 0x1, P4 ;  /* 0x00005b0009097a11 */ /* 0x000fca00020f0eff */
[----:B------:R2:W-:Y:S02]  /*5b80*/  STL [R1+0xf54], R9 ;  /* 0x000f540901007387 */ /* 0x0005e40000100800 */
[----:B--2---:R-:W-:-:S05]  /*5b90*/  LEA R9, P4, R8, c[0x0][0x168], 0x1 ;  /* 0x00005a0008097a11 */ /* 0x004fca00078808ff */
        /* <DEDUP_REMOVED lines=8> */
[----:B------:R2:W-:Y:S01]  /*5c20*/  STL [R1+0xf44], R25 ;  /* 0x000f441901007387 */ /* 0x0005e20000100800 */
[----:B------:R-:W-:Y:S02]  /*5c30*/  IMAD R11, R11, c[0x0][0x190], RZ ;  /* 0x000064000b0b7a24 */ /* 0x000fe400078e02ff */
[----:B------:R-:W-:Y:S02]  /*5c40*/  IMAD R12, R12, c[0x0][0x190], RZ ;  /* 0x000064000c0c7a24 */ /* 0x000fe400078e02ff */
[----:B------:R-:W-:Y:S01]  /*5c50*/  IMAD R13, R13, c[0x0][0x190], RZ ;  /* 0x000064000d0d7a24 */ /* 0x000fe200078e02ff */
[----:B------:R-:W-:Y:S01]  /*5c60*/  LEA.HI.X.SX32 R27, R27, c[0x0][0x16c], 0x1, P5 ;  /* 0x00005b001b1b7a11 */ /* 0x000fe200028f0eff */
[----:B------:R-:W-:Y:S02]  /*5c70*/  IMAD R14, R14, c[0x0][0x190], RZ ;  /* 0x000064000e0e7a24 */ /* 0x000fe400078e02ff */
[----:B------:R-:W-:Y:S02]  /*5c80*/  IMAD R15, R15, c[0x0][0x190], RZ ;  /* 0x000064000f0f7a24 */ /* 0x000fe400078e02ff */
[----:B------:R-:W-:Y:S01]  /*5c90*/  IMAD R16, R16, c[0x0][0x190], RZ ;  /* 0x0000640010107a24 */ /* 0x000fe200078e02ff */
[----:B--2---:R-:W-:-:S05]  /*5ca0*/  LEA R25, P2, R10, c[0x0][0x168], 0x1 ;  /* 0x00005a000a197a11 */ /* 0x004fca00078408ff */
[----:B------:R0:W-:Y:S02]  /*5cb0*/  STL [R1+0xf10], R25 ;  /* 0x000f101901007387 */ /* 0x0001e40000100800 */
[----:B0-----:R-:W-:Y:S02]  /*5cc0*/  LEA.HI.X.SX32 R25, R29, c[0x0][0x16c], 0x1, P1 ;  /* 0x00005b001d197a11 */ /* 0x001fe400008f0eff */
[----:B------:R-:W2:Y:S04]  /*5cd0*/  LDL.LU R29, [R1+0xf90] ;  /* 0x000f9000011d7983 */ /* 0x000ea80000300800 */
[----:B------:R0:W-:Y:S02]  /*5ce0*/  STL [R1+0xf3c], R25 ;  /* 0x000f3c1901007387 */ /* 0x0001e40000100800 */
[----:B0-----:R-:W-:-:S05]  /*5cf0*/  LEA R25, P1, R11, c[0x0][0x168], 0x1 ;  /* 0x00005a000b197a11 */ /* 0x001fca00078208ff */
[----:B------:R0:W-:Y:S02]  /*5d00*/  STL [R1+0xf08], R25 ;  /* 0x000f081901007387 */ /* 0x0001e40000100800 */
[----:B0-----:R-:W-:Y:S02]  /*5d10*/  LEA.HI.X.SX32 R25, R0, c[0x0][0x16c], 0x1, P0 ;  /* 0x00005b0000197a11 */ /* 0x001fe400000f0eff */
[----:B------:R-:W3:Y:S04]  /*5d20*/  LDL.LU R0, [R1+0xf8c] ;  /* 0x000f8c0001007983 */ /* 0x000ee80000300800 */
[----:B------:R0:W-:Y:S02]  /*5d30*/  STL [R1+0xf34], R25 ;  /* 0x000f341901007387 */ /* 0x0001e40000100800 */
[----:B0-----:R-:W-:-:S05]  /*5d40*/  LEA R25, P0, R12, c[0x0][0x168], 0x1 ;  /* 0x00005a000c197a11 */ /* 0x001fca00078008ff */
[----:B------:R0:W-:Y:S02]  /*5d50*/  STL [R1+0xf00], R25 ;  /* 0x000f001901007387 */ /* 0x0001e40000100800 */
[----:B0-----:R-:W-:Y:S02]  /*5d60*/  LEA.HI.X.SX32 R25, R28, c[0x0][0x16c], 0x1, P6 ;  /* 0x00005b001c197a11 */ /* 0x001fe400030f0eff */
[----:B------:R-:W4:Y:S04]  /*5d70*/  LDL.LU R28, [R1+0xf88] ;  /* 0x000f8800011c7983 */ /* 0x000f280000300800 */
[----:B------:R0:W-:Y:S02]  /*5d80*/  STL [R1+0xf2c], R25 ;  /* 0x000f2c1901007387 */ /* 0x0001e40000100800 */
[----:B0-----:R-:W-:-:S05]  /*5d90*/  LEA R25, P6, R13, c[0x0][0x168], 0x1 ;  /* 0x00005a000d197a11 */ /* 0x001fca00078c08ff */
[----:B------:R0:W-:Y:S04]  /*5da0*/  STL [R1+0xef8], R25 ;  /* 0x000ef81901007387 */ /* 0x0001e80000100800 */
[----:B------:R1:W-:Y:S01]  /*5db0*/  STL [R1+0xf24], R27 ;  /* 0x000f241b01007387 */ /* 0x0003e20000100800 */
[----:B0-----:R-:W-:Y:S02]  /*5dc0*/  LEA R25, P5, R14, c[0x0][0x168], 0x1 ;  /* 0x00005a000e197a11 */ /* 0x001fe400078a08ff */
[----:B-1----:R-:W-:-:S03]  /*5dd0*/  LEA.HI.X.SX32 R27, R8, c[0x0][0x16c], 0x1, P4 ;  /* 0x00005b00081b7a11 */ /* 0x002fc600020f0eff */
[----:B------:R0:W-:Y:S04]  /*5de0*/  STL [R1+0xef0], R25 ;  /* 0x000ef01901007387 */ /* 0x0001e80000100800 */
[----:B------:R-:W-:Y:S01]  /*5df0*/  STL [R1+0xf1c], R27 ;  /* 0x000f1c1b01007387 */ /* 0x000fe20000100800 */
[----:B0-----:R-:W-:-:S03]  /*5e00*/  LEA.HI.X.SX32 R25, R9, c[0x0][0x16c], 0x1, P3 ;  /* 0x00005b0009197a11 */ /* 0x001fc600018f0eff */
[----:B------:R-:W2:Y:S01]  /*5e10*/  LDL.LU R9, [R1+0x18] ;  /* 0x0000180001097983 */ /* 0x000ea20000300800 */
[----:B------:R-:W-:-:S05]  /*5e20*/  LEA R8, P4, R15, c[0x0][0x168], 0x1 ;  /* 0x00005a000f087a11 */ /* 0x000fca00078808ff */
[----:B------:R0:W-:Y:S04]  /*5e30*/  STL [R1+0xee4], R8 ;  /* 0x000ee40801007387 */ /* 0x0001e80000100800 */
[----:B------:R-:W-:Y:S01]  /*5e40*/  STL [R1+0xf14], R25 ;  /* 0x000f141901007387 */ /* 0x000fe20000100800 */
[----:B0-----:R-:W-:-:S05]  /*5e50*/  LEA R8, P3, R16, c[0x0][0x168], 0x1 ;  /* 0x00005a0010087a11 */ /* 0x001fca00078608ff */
[----:B------:R0:W-:Y:S04]  /*5e60*/  STL [R1+0xa30], R8 ;  /* 0x000a300801007387 */ /* 0x0001e80000100800 */
[----:B0-----:R-:W3:Y:S01]  /*5e70*/  LDL.LU R8, [R1+0x20] ;  /* 0x0000200001087983 */ /* 0x001ee20000300800 */
[----:B------:R-:W-:Y:S01]  /*5e80*/  IMAD R17, R17, c[0x0][0x190], RZ ;  /* 0x0000640011117a24 */ /* 0x000fe200078e02ff */
[----:B------:R-:W-:Y:S01]  /*5e90*/  LEA.HI.X.SX32 R25, R10, c[0x0][0x16c], 0x1, P2 ;  /* 0x00005b000a197a11 */ /* 0x000fe200010f0eff */
[----:B------:R-:W-:-:S03]  /*5ea0*/  IMAD R18, R18, c[0x0][0x190], RZ ;  /* 0x0000640012127a24 */ /* 0x000fc600078e02ff */
[----:B------:R-:W-:Y:S01]  /*5eb0*/  LEA R10, P2, R17, c[0x0][0x168], 0x1 ;  /* 0x00005a00110a7a11 */ /* 0x000fe200078408ff */
[----:B------:R0:W-:Y:S01]  /*5ec0*/  STL [R1+0xf0c], R25 ;  /* 0x000f0c1901007387 */ /* 0x0001e20000100800 */
[----:B------:R-:W-:Y:S01]  /*5ed0*/  LEA.HI.X.SX32 R11, R11, c[0x0][0x16c], 0x1, P1 ;  /* 0x00005b000b0b7a11 */ /* 0x000fe200008f0eff */
[----:B------:R-:W-:Y:S02]  /*5ee0*/  IMAD R19, R19, c[0x0][0x190], RZ ;  /* 0x0000640013137a24 */ /* 0x000fe400078e02ff */
[----:B------:R1:W-:Y:S01]  /*5ef0*/  STL [R1+0x980], R10 ;  /* 0x0009800a01007387 */ /* 0x0003e20000100800 */
[----:B------:R-:W-:Y:S01]  /*5f00*/  IMAD R20, R20, c[0x0][0x190], RZ ;  /* 0x0000640014147a24 */ /* 0x000fe200078e02ff */
[----:B0-----:R-:W-:Y:S02]  /*5f10*/  LEA R25, P1, R18, c[0x0][0x168], 0x1 ;  /* 0x00005a0012197a11 */ /* 0x001fe400078208ff */
[----:B------:R0:W-:Y:S01]  /*5f20*/  STL [R1+0xf04], R11 ;  /* 0x000f040b01007387 */ /* 0x0001e20000100800 */
[----:B-1----:R-:W-:-:S03]  /*5f30*/  LEA.HI.X.SX32 R10, R12, c[0x0][0x16c], 0x1, P0 ;  /* 0x00005b000c0a7a11 */ /* 0x002fc600000f0eff */
[----:B------:R-:W-:Y:S01]  /*5f40*/  STL [R1+0x978], R25 ;  /* 0x0009781901007387 */ /* 0x000fe20000100800 */
[----:B------:R-:W-:Y:S01]  /*5f50*/  LEA.HI.X.SX32 R12, R13, c[0x0][0x16c], 0x1, P6 ;  /* 0x00005b000d0c7a11 */ /* 0x000fe200030f0eff */
[----:B------:R-:W-:Y:S02]  /*5f60*/  IMAD R21, R21, c[0x0][0x190], RZ ;  /* 0x0000640015157a24 */ /* 0x000fe400078e02ff */
[----:B------:R1:W-:Y:S01]  /*5f70*/  STL [R1+0xefc], R10 ;  /* 0x000efc0a01007387 */ /* 0x0003e20000100800 */
[----:B0-----:R-:W-:Y:S01]  /*5f80*/  LEA R11, P0, R19, c[0x0][0x168], 0x1 ;  /* 0x00005a00130b7a11 */ /* 0x001fe200078008ff */
[----:B------:R-:W-:-:S04]  /*5f90*/  IMAD R22, R22, c[0x0][0x190], RZ ;  /* 0x0000640016167a24 */ /* 0x000fc800078e02ff */
[----:B------:R0:W-:Y:S01]  /*5fa0*/  STL [R1+0x970], R11 ;  /* 0x0009700b01007387 */ /* 0x0001e20000100800 */
[----:B-1----:R-:W-:-:S03]  /*5fb0*/  LEA R10, P6, R20, c[0x0][0x168], 0x1 ;  /* 0x00005a00140a7a11 */ /* 0x002fc600078c08ff */
[----:B------:R1:W-:Y:S01]  /*5fc0*/  STL [R1+0xef4], R12 ;  /* 0x000ef40c01007387 */ /* 0x0003e20000100800 */
[----:B------:R-:W-:-:S03]  /*5fd0*/  IMAD R23, R23, c[0x0][0x190], RZ ;  /* 0x0000640017177a24 */ /* 0x000fc600078e02ff */
[----:B------:R1:W-:Y:S01]  /*5fe0*/  STL [R1+0x968], R10 ;  /* 0x0009680a01007387 */ /* 0x0003e20000100800 */
[----:B0-----:R-:W-:Y:S02]  /*5ff0*/  LEA.HI.X.SX32 R11, R14, c[0x0][0x16c], 0x1, P5 ;  /* 0x00005b000e0b7a11 */ /* 0x001fe400028f0eff */
[----:B-1----:R-:W-:-:S03]  /*6000*/  LEA R12, P5, R21, c[0x0][0x168], 0x1 ;  /* 0x00005a00150c7a11 */ /* 0x002fc600078a08ff */
[----:B------:R0:W-:Y:S01]  /*6010*/  STL [R1+0xeec], R11 ;  /* 0x000eec0b01007387 */ /* 0x0001e20000100800 */
[----:B------:R-:W-:-:S03]  /*6020*/  LEA.HI.X.SX32 R10, R15, c[0x0][0x16c], 0x1, P4 ;  /* 0x00005b000f0a7a11 */ /* 0x000fc600020f0eff */
[----:B------:R1:W-:Y:S01]  /*6030*/  STL [R1+0x960], R12 ;  /* 0x0009600c01007387 */ /* 0x0003e20000100800 */
[----:B------:R-:W-:-:S03]  /*6040*/  IMAD R24, R24, c[0x0][0x190], RZ ;  /* 0x0000640018187a24 */ /* 0x000fc600078e02ff */
[----:B------:R1:W-:Y:S01]  /*6050*/  STL [R1+0xa34], R10 ;  /* 0x000a340a01007387 */ /* 0x0003e20000100800 */
[----:B0-----:R-:W-:Y:S02]  /*6060*/  LEA R11, P4, R22, c[0x0][0x168], 0x1 ;  /* 0x00005a00160b7a11 */ /* 0x001fe400078808ff */
[----:B-1----:R-:W-:-:S03]  /*6070*/  LEA.HI.X.SX32 R12, R16, c[0x0][0x16c], 0x1, P3 ;  /* 0x00005b00100c7a11 */ /* 0x002fc600018f0eff */
[----:B------:R0:W-:Y:S01]  /*6080*/  STL [R1+0x958], R11 ;  /* 0x0009580b01007387 */ /* 0x0001e20000100800 */
[----:B------:R-:W-:-:S03]  /*6090*/  LEA R10, P3, R23, c[0x0][0x168], 0x1 ;  /* 0x00005a00170a7a11 */ /* 0x000fc600078608ff */
[----:B------:R1:W-:Y:S01]  /*60a0*/  STL [R1+0x984], R12 ;  /* 0x0009840c01007387 */ /* 0x0003e20000100800 */
[----:B------:R-:W-:-:S03]  /*60b0*/  IMAD R26, R26, c[0x0][0x190], RZ ;  /* 0x000064001a1a7a24 */ /* 0x000fc600078e02ff */
[----:B------:R1:W-:Y:S01]  /*60c0*/  STL [R1+0x950], R10 ;  /* 0x0009500a01007387 */ /* 0x0003e20000100800 */
[----:B0-----:R-:W-:Y:S02]  /*60d0*/  LEA.HI.X.SX32 R11, R17, c[0x0][0x16c], 0x1, P2 ;  /* 0x00005b00110b7a11 */ /* 0x001fe400010f0eff */
[----:B-1----:R-:W-:-:S03]  /*60e0*/  LEA R12, P2, R24, c[0x0][0x168], 0x1 ;  /* 0x00005a00180c7a11 */ /* 0x002fc600078408ff */
[----:B------:R-:W-:Y:S01]  /*60f0*/  STL [R1+0x97c], R11 ;  /* 0x00097c0b01007387 */ /* 0x000fe20000100800 */
[----:B------:R-:W-:-:S03]  /*6100*/  LEA.HI.X.SX32 R10, R18, c[0x0][0x16c], 0x1, P1 ;  /* 0x00005b00120a7a11 */ /* 0x000fc600008f0eff */
[----:B------:R0:W-:Y:S01]  /*6110*/  STL [R1+0x948], R12 ;  /* 0x0009480c01007387 */ /* 0x0001e20000100800 */
[----:B------:R-:W-:-:S03]  /*6120*/  IMAD R6, R6, c[0x0][0x190], RZ ;  /* 0x0000640006067a24 */ /* 0x000fc600078e02ff */
[----:B------:R1:W-:Y:S01]  /*6130*/  STL [R1+0x974], R10 ;  /* 0x0009740a01007387 */ /* 0x0003e20000100800 */
[----:B0-----:R-:W-:Y:S02]  /*6140*/  LEA.HI.X.SX32 R12, R19, c[0x0][0x16c], 0x1, P0 ;  /* 0x00005b00130c7a11 */ /* 0x001fe400000f0eff */
[----:B-1----:R-:W-:Y:S01]  /*6150*/  LEA R10, P0, R26, c[0x0][0x168], 0x1 ;  /* 0x00005a001a0a7a11 */ /* 0x002fe200078008ff */
[----:B------:R-:W-:Y:S02]  /*6160*/  IMAD R5, R5, c[0x0][0x190], RZ ;  /* 0x0000640005057a24 */ /* 0x000fe400078e02ff */
[----:B------:R-:W-:Y:S02]  /*6170*/  IMAD R4, R4, c[0x0][0x190], RZ ;  /* 0x0000640004047a24 */ /* 0x000fe400078e02ff */
[----:B------:R-:W-:Y:S02]  /*6180*/  IMAD R3, R3, c[0x0][0x190], RZ ;  /* 0x0000640003037a24 */ /* 0x000fe400078e02ff */
[----:B------:R-:W-:-:S02]  /*6190*/  IMAD R2, R2, c[0x0][0x190], RZ ;  /* 0x0000640002027a24 */ /* 0x000fc400078e02ff */
[----:B------:R-:W-:Y:S02]  /*61a0*/  IMAD R7, R7, c[0x0][0x190], RZ ;  /* 0x0000640007077a24 */ /* 0x000fe400078e02ff */
[----:B----4-:R-:W-:Y:S01]  /*61b0*/  IMAD.WIDE R14, R28, 0x2, RZ ;  /* 0x000000021c0e7825 */ /* 0x010fe200078e02ff */
[----:B--2---:R-:W-:-:S05]  /*61c0*/  LEA R11, P1, R9, c[0x0][0x168], 0x1 ;  /* 0x00005a00090b7a11 */ /* 0x004fca00078208ff */
[----:B------:R0:W-:Y:S04]  /*61d0*/  STL [R1+0x940], R11 ;  /* 0x0009400b01007387 */ /* 0x0001e80000100800 */
[----:B------:R1:W-:Y:S04]  /*61e0*/  STL [R1+0x96c], R12 ;  /* 0x00096c0c01007387 */ /* 0x0003e80000100800 */
[----:B------:R2:W-:Y:S01]  /*61f0*/  STL [R1+0x938], R10 ;  /* 0x0009380a01007387 */ /* 0x0005e20000100800 */
[----:B0-----:R-:W-:Y:S02]  /*6200*/  LEA.HI.X.SX32 R11, R20, c[0x0][0x16c], 0x1, P6 ;  /* 0x00005b00140b7a11 */ /* 0x001fe400030f0eff */
[----:B-1----:R-:W-:-:S03]  /*6210*/  LEA R12, P6, R6, c[0x0][0x168], 0x1 ;  /* 0x00005a00060c7a11 */ /* 0x002fc600078c08ff */
[----:B------:R0:W-:Y:S01]  /*6220*/  STL [R1+0x964], R11 ;  /* 0x0009640b01007387 */ /* 0x0001e20000100800 */
[----:B--2---:R-:W-:-:S03]  /*6230*/  LEA.HI.X.SX32 R10, R21, c[0x0][0x16c], 0x1, P5 ;  /* 0x00005b00150a7a11 */ /* 0x004fc600028f0eff */
[----:B------:R1:W-:Y:S04]  /*6240*/  STL [R1+0x930], R12 ;  /* 0x0009300c01007387 */ /* 0x0003e80000100800 */
[----:B------:R2:W-:Y:S01]  /*6250*/  STL [R1+0x95c], R10 ;  /* 0x00095c0a01007387 */ /* 0x0005e20000100800 */
[----:B0-----:R-:W-:Y:S02]  /*6260*/  LEA R11, P5, R5, c[0x0][0x168], 0x1 ;  /* 0x00005a00050b7a11 */ /* 0x001fe400078a08ff */
[----:B-1----:R-:W-:-:S03]  /*6270*/  LEA.HI.X.SX32 R12, R22, c[0x0][0x16c], 0x1, P4 ;  /* 0x00005b00160c7a11 */ /* 0x002fc600020f0eff */
[----:B------:R0:W-:Y:S01]  /*6280*/  STL [R1+0xc], R11 ;  /* 0x00000c0b01007387 */ /* 0x0001e20000100800 */
[----:B--2---:R-:W-:-:S03]  /*6290*/  LEA R10, P4, R4, c[0x0][0x168], 0x1 ;  /* 0x00005a00040a7a11 */ /* 0x004fc600078808ff */
[----:B------:R-:W-:Y:S01]  /*62a0*/  STL [R1+0x954], R12 ;  /* 0x0009540c01007387 */ /* 0x000fe20000100800 */
[----:B------:R-:W-:-:S03]  /*62b0*/  LEA.HI.X.SX32 R9, R9, c[0x0][0x16c], 0x1, P1 ;  /* 0x00005b0009097a11 */ /* 0x000fc600008f0eff */
[----:B------:R1:W-:Y:S01]  /*62c0*/  STL [R1+0x4], R10 ;  /* 0x0000040a01007387 */ /* 0x0003e20000100800 */
[----:B0-----:R-:W-:Y:S01]  /*62d0*/  LEA.HI.X.SX32 R11, R23, c[0x0][0x16c], 0x1, P3 ;  /* 0x00005b00170b7a11 */ /* 0x001fe200018f0eff */
[----:B---3--:R-:W-:Y:S01]  /*62e0*/  IMAD.WIDE R16, R8, 0x2, RZ ;  /* 0x0000000208107825 */ /* 0x008fe200078e02ff */
[----:B------:R-:W-:Y:S02]  /*62f0*/  LEA.HI.X.SX32 R8, R26, c[0x0][0x16c], 0x1, P0 ;  /* 0x00005b001a087a11 */ /* 0x000fe400000f0eff */
[----:B-1----:R-:W-:Y:S01]  /*6300*/  LEA.HI.X.SX32 R10, R24, c[0x0][0x16c], 0x1, P2 ;  /* 0x00005b00180a7a11 */ /* 0x002fe200010f0eff */
[----:B------:R-:W-:Y:S01]  /*6310*/  STL [R1+0x94c], R11 ;  /* 0x00094c0b01007387 */ /* 0x000fe20000100800 */
[----:B------:R-:W-:-:S03]  /*6320*/  IMAD.WIDE R12, R0, 0x2, RZ ;  /* 0x00000002000c7825 */ /* 0x000fc600078e02ff */
[----:B------:R0:W-:Y:S01]  /*6330*/  STL [R1+0x944], R10 ;  /* 0x0009440a01007387 */ /* 0x0001e20000100800 */
[----:B------:R-:W-:-:S03]  /*6340*/  LEA.HI.X.SX32 R6, R6, c[0x0][0x16c], 0x1, P6 ;  /* 0x00005b0006067a11 */ /* 0x000fc600030f0eff */
[----:B------:R1:W-:Y:S01]  /*6350*/  STL [R1+0x93c], R9 ;  /* 0x00093c0901007387 */ /* 0x0003e20000100800 */
[----:B------:R-:W-:-:S03]  /*6360*/  LEA.HI.X.SX32 R5, R5, c[0x0][0x16c], 0x1, P5 ;  /* 0x00005b0005057a11 */ /* 0x000fc600028f0eff */
[----:B------:R2:W5:Y:S01]  /*6370*/  LDL.LU R28, [R1+0xf84] ;  /* 0x000f8400011c7983 */ /* 0x0005620000300800 */
[----:B0-----:R-:W-:-:S03]  /*6380*/  IMAD.WIDE R10, R29, 0x2, RZ ;  /* 0x000000021d0a7825 */ /* 0x001fc600078e02ff */
[----:B------:R2:W5:Y:S01]  /*6390*/  LDL.LU R0, [R1+0xf80] ;  /* 0x000f800001007983 */ /* 0x0005620000300800 */
[----:B-1----:R-:W-:-:S03]  /*63a0*/  IMAD.MOV.U32 R9, RZ, RZ, c[0x0][0x188] ;  /* 0x00006200ff097624 */ /* 0x002fc600078e00ff */
[----:B------:R-:W-:Y:S01]  /*63b0*/  STL.64 [R1+0x8f8], R16 ;  /* 0x0008f81001007387 */ /* 0x000fe20000100a00 */
[----:B------:R-:W-:-:S03]  /*63c0*/  LEA.HI.X.SX32 R4, R4, c[0x0][0x16c], 0x1, P4 ;  /* 0x00005b0004047a11 */ /* 0x000fc600020f0eff */
[----:B------:R-:W-:Y:S04]  /*63d0*/  STL.64 [R1+0x8f0], R14 ;  /* 0x0008f00e01007387 */ /* 0x000fe80000100a00 */
[----:B------:R0:W-:Y:S04]  /*63e0*/  STL [R1+0x934], R8 ;  /* 0x0009340801007387 */ /* 0x0001e80000100800 */
[----:B------:R-:W-:Y:S01]  /*63f0*/  STL.64 [R1+0x8e8], R12 ;  /* 0x0008e80c01007387 */ /* 0x000fe20000100a00 */
[----:B------:R-:W-:-:S03]  /*6400*/  LEA R27, P3, R3, c[0x0][0x168], 0x1 ;  /* 0x00005a00031b7a11 */ /* 0x000fc600078608ff */
[----:B------:R-:W-:Y:S01]  /*6410*/  STL [R1+0x92c], R6 ;  /* 0x00092c0601007387 */ /* 0x000fe20000100800 */
[----:B0-----:R-:W-:-:S03]  /*6420*/  IMAD R8, R9, 0x1f, RZ ;  /* 0x0000001f09087824 */ /* 0x001fc600078e02ff */
[----:B------:R-:W-:Y:S01]  /*6430*/  STL.64 [R1+0x8e0], R10 ;  /* 0x0008e00a01007387 */ /* 0x000fe20000100a00 */
[----:B------:R-:W-:-:S03]  /*6440*/  LEA R25, P2, R2, c[0x0][0x168], 0x1 ;  /* 0x00005a0002197a11 */ /* 0x000fc600078408ff */
[----:B------:R-:W-:Y:S01]  /*6450*/  STL [R1+0x8], R5 ;  /* 0x0000080501007387 */ /* 0x000fe20000100800 */
[----:B------:R-:W-:-:S03]  /*6460*/  LEA R23, P1, R7, c[0x0][0x168], 0x1 ;  /* 0x00005a0007177a11 */ /* 0x000fc600078208ff */
[----:B------:R0:W-:Y:S01]  /*6470*/  STL [R1], R4 ;  /* 0x0000000401007387 */ /* 0x0001e20000100800 */
[----:B------:R-:W-:Y:S02]  /*6480*/  LEA.HI.X.SX32 R26, R3, c[0x0][0x16c], 0x1, P3 ;  /* 0x00005b00031a7a11 */ /* 0x000fe400018f0eff */
[----:B------:R-:W-:Y:S01]  /*6490*/  LEA.HI.X.SX32 R24, R2, c[0x0][0x16c], 0x1, P2 ;  /* 0x00005b0002187a11 */ /* 0x000fe200010f0eff */
[----:B------:R-:W-:Y:S01]  /*64a0*/  IMAD.WIDE R2, R8, 0x2, R14 ;  /* 0x0000000208027825 */ /* 0x000fe200078e020e */
[----:B------:R-:W-:-:S03]  /*64b0*/  LEA.HI.X.SX32 R22, R7, c[0x0][0x16c], 0x1, P1 ;  /* 0x00005b0007167a11 */ /* 0x000fc600008f0eff */
[----:B0-----:R-:W-:-:S04]  /*64c0*/  IMAD.WIDE R4, R8, 0x2, R16 ;  /* 0x0000000208047825 */ /* 0x001fc800078e0210 */
[C---:B------:R-:W-:Y:S01]  /*64d0*/  IMAD.WIDE R6, R8.reuse, 0x2, R12 ;  /* 0x0000000208067825 */ /* 0x040fe200078e020c */
[----:B------:R0:W-:Y:S03]  /*64e0*/  STL.64 [R1+0xed8], R4 ;  /* 0x000ed80401007387 */ /* 0x0001e60000100a00 */
[----:B------:R-:W-:Y:S01]  /*64f0*/  IMAD R18, R9, 0x1e, RZ ;  /* 0x0000001e09127824 */ /* 0x000fe200078e02ff */
[----:B------:R1:W-:Y:S04]  /*6500*/  STL.64 [R1+0xed0], R2 ;  /* 0x000ed00201007387 */ /* 0x0003e80000100a00 */
[----:B------:R3:W-:Y:S01]  /*6510*/  STL.64 [R1+0xec8], R6 ;  /* 0x000ec80601007387 */ /* 0x0007e20000100a00 */
[----:B0-----:R-:W-:-:S04]  /*6520*/  IMAD.WIDE R4, R8, 0x2, R10 ;  /* 0x0000000208047825 */ /* 0x001fc800078e020a */
[C---:B-1----:R-:W-:Y:S01]  /*6530*/  IMAD.WIDE R2, R18.reuse, 0x2, R16 ;  /* 0x0000000212027825 */ /* 0x042fe200078e0210 */
[----:B------:R0:W-:Y:S03]  /*6540*/  STL.64 [R1+0xec0], R4 ;  /* 0x000ec00401007387 */ /* 0x0001e60000100a00 */
[----:B------:R-:W-:Y:S01]  /*6550*/  IMAD R8, R9, 0x1d, RZ ;  /* 0x0000001d09087824 */ /* 0x000fe200078e02ff */
[----:B------:R1:W-:Y:S01]  /*6560*/  STL.64 [R1+0xeb8], R2 ;  /* 0x000eb80201007387 */ /* 0x0003e20000100a00 */
[----:B---3--:R-:W-:-:S04]  /*6570*/  IMAD.WIDE R6, R18, 0x2, R10 ;  /* 0x0000000212067825 */ /* 0x008fc800078e020a */
[----:B0-----:R-:W-:-:S04]  /*6580*/  IMAD.WIDE R4, R18, 0x2, R14 ;  /* 0x0000000212047825 */ /* 0x001fc800078e020e */
[----:B-1----:R-:W-:Y:S01]  /*6590*/  IMAD.WIDE R2, R18, 0x2, R12 ;  /* 0x0000000212027825 */ /* 0x002fe200078e020c */
[----:B------:R0:W-:Y:S04]  /*65a0*/  STL.64 [R1+0xeb0], R4 ;  /* 0x000eb00401007387 */ /* 0x0001e80000100a00 */
[----:B------:R1:W-:Y:S01]  /*65b0*/  STL.64 [R1+0xea8], R2 ;  /* 0x000ea80201007387 */ /* 0x0003e20000100a00 */
[----:B------:R-:W-:-:S03]  /*65c0*/  IMAD R18, R9, 0x1c, RZ ;  /* 0x0000001c09127824 */ /* 0x000fc600078e02ff */
[----:B------:R3:W-:Y:S01]  /*65d0*/  STL.64 [R1+0xea0], R6 ;  /* 0x000ea00601007387 */ /* 0x0007e20000100a00 */
[----:B0-----:R-:W-:-:S04]  /*65e0*/  IMAD.WIDE R4, R8, 0x2, R16 ;  /* 0x0000000208047825 */ /* 0x001fc800078e0210 */
[C---:B-1----:R-:W-:Y:S01]  /*65f0*/  IMAD.WIDE R2, R8.reuse, 0x2, R14 ;  /* 0x0000000208027825 */ /* 0x042fe200078e020e */
[----:B------:R0:W-:Y:S03]  /*6600*/  STL.64 [R1+0xe98], R4 ;  /* 0x000e980401007387 */ /* 0x0001e60000100a00 */
[C---:B---3--:R-:W-:Y:S01]  /*6610*/  IMAD.WIDE R6, R8.reuse, 0x2, R12 ;  /* 0x0000000208067825 */ /* 0x048fe200078e020c */
        /* <DEDUP_REMOVED lines=102> */
[----:B------:R-:W-:-:S03]  /*6c80*/  IMAD.SHL.U32 R18, R9, 0x10, RZ ;  /* 0x0000001009127824 */ /* 0x000fc600078e00ff */
        /* <DEDUP_REMOVED lines=130> */
[----:B---3--:R-:W-:-:S05]  /*74b0*/  IMAD.WIDE R2, R8, 0x2, R14 ;  /* 0x0000000208027825 */ /* 0x008fca00078e020e */
[----:B------:R1:W-:Y:S01]  /*74c0*/  STL.64 [R1+0xb50], R2 ;  /* 0x000b500201007387 */ /* 0x0003e20000100a00 */
[----:B0-----:R-:W-:-:S03]  /*74d0*/  IMAD.WIDE R4, R8, 0x2, R10 ;  /* 0x0000000208047825 */ /* 0x001fc600078e020a */
[----:B------:R-:W-:Y:S04]  /*74e0*/  STL.64 [R1+0xb48], R6 ;  /* 0x000b480601007387 */ /* 0x000fe80000100a00 */
[----:B------:R0:W-:Y:S01]  /*74f0*/  STL.64 [R1+0xb40], R4 ;  /* 0x000b400401007387 */ /* 0x0001e20000100a00 */
[----:B-1----:R-:W-:-:S04]  /*7500*/  IMAD.WIDE R2, R9, 0x2, R16 ;  /* 0x0000000209027825 */ /* 0x002fc800078e0210 */
[----:B------:R-:W-:Y:S01]  /*7510*/  IMAD.MOV.U32 R8, RZ, RZ, c[0x0][0x188] ;  /* 0x00006200ff087624 */ /* 0x000fe200078e00ff */
[----:B------:R1:W-:Y:S01]  /*7520*/  STL.64 [R1+0xb38], R2 ;  /* 0x000b380201007387 */ /* 0x0003e20000100a00 */
[----:B0-----:R-:W-:-:S03]  /*7530*/  IMAD.WIDE R4, R9, 0x2, R14 ;  /* 0x0000000209047825 */ /* 0x001fc600078e020e */
[----:B------:R-:W0:Y:S01]  /*7540*/  S2R R29, SR_TID.X ;  /* 0x00000000001d7919 */ /* 0x000e220000002100 */
[----:B------:R-:W-:-:S03]  /*7550*/  IMAD.WIDE R6, R9, 0x2, R10 ;  /* 0x0000000209067825 */ /* 0x000fc600078e020a */
[----:B------:R3:W-:Y:S01]  /*7560*/  STL.64 [R1+0xb30], R4 ;  /* 0x000b300401007387 */ /* 0x0007e20000100a00 */
[----:B-1----:R-:W-:-:S05]  /*7570*/  IMAD.WIDE R2, R9, 0x2, R12 ;  /* 0x0000000209027825 */ /* 0x002fca00078e020c */
[----:B------:R1:W-:Y:S01]  /*7580*/  STL.64 [R1+0xb28], R2 ;  /* 0x000b280201007387 */ /* 0x0003e20000100a00 */
[----:B---3--:R-:W-:-:S03]  /*7590*/  IMAD.WIDE R4, R8, 0x2, R16 ;  /* 0x0000000208047825 */ /* 0x008fc600078e0210 */
[----:B------:R3:W-:Y:S04]  /*75a0*/  STL.64 [R1+0xb20], R6 ;  /* 0x000b200601007387 */ /* 0x0007e80000100a00 */
[----:B------:R4:W-:Y:S01]  /*75b0*/  STL.64 [R1+0xb18], R4 ;  /* 0x000b180401007387 */ /* 0x0009e20000100a00 */
[----:B-1----:R-:W-:-:S04]  /*75c0*/  IMAD.WIDE R2, R8, 0x2, R14 ;  /* 0x0000000208027825 */ /* 0x002fc800078e020e */
[C---:B---3--:R-:W-:Y:S01]  /*75d0*/  IMAD.WIDE R6, R8.reuse, 0x2, R12 ;  /* 0x0000000208067825 */ /* 0x048fe200078e020c */
[----:B------:R1:W-:Y:S03]  /*75e0*/  STL.64 [R1+0xb10], R2 ;  /* 0x000b100201007387 */ /* 0x0003e60000100a00 */
[----:B----4-:R-:W-:Y:S01]  /*75f0*/  IMAD.WIDE R4, R8, 0x2, R10 ;  /* 0x0000000208047825 */ /* 0x010fe200078e020a */
[----:B------:R2:W-:Y:S04]  /*7600*/  STL.64 [R1+0xb08], R6 ;  /* 0x000b080601007387 */ /* 0x0005e80000100a00 */
[----:B------:R2:W-:Y:S01]  /*7610*/  STL.64 [R1+0xb00], R4 ;  /* 0x000b000401007387 */ /* 0x0005e20000100a00 */
[----:B0-----:R-:W-:Y:S01]  /*7620*/  LOP3.LUT R29, R29, 0x7f, RZ, 0xc0, !PT ;  /* 0x0000007f1d1d7812 */ /* 0x001fe200078ec0ff */
[----:B-1----:R-:W-:-:S04]  /*7630*/  IMAD.MOV.U32 R2, RZ, RZ, c[0x0][0x160] ;  /* 0x00005800ff027624 */ /* 0x002fc800078e00ff */
[----:B------:R-:W-:Y:S02]  /*7640*/  IMAD.SHL.U32 R29, R29, 0x2, RZ ;  /* 0x000000021d1d7824 */ /* 0x000fe400078e00ff */
[----:B------:R-:W-:Y:S02]  /*7650*/  IMAD.MOV.U32 R3, RZ, RZ, c[0x0][0x164] ;  /* 0x00005900ff037624 */ /* 0x000fe400078e00ff */
.L_x_2:
[----:B------:R-:W3:Y:S04]  /*7660*/  LDL.64 R8, [R1+0x8f8] ;  /* 0x0008f80001087983 */ /* 0x000ee80000100a00 */
[----:B-----5:R-:W-:Y:S04]  /*7670*/  STL.64 [R1+0x2228], R16 ;  /* 0x0022281001007387 */ /* 0x020fe80000100a00 */
[----:B------:R0:W-:Y:S04]  /*7680*/  STL.64 [R1+0x2258], R16 ;  /* 0x0022581001007387 */ /* 0x0001e80000100a00 */
[----:B0-----:R-:W4:Y:S04]  /*7690*/  LDL.64 R16, [R1+0x8e8] ;  /* 0x0008e80001107983 */ /* 0x001f280000100a00 */
[----:B------:R-:W-:Y:S04]  /*76a0*/  STL.64 [R1+0x2220], R14 ;  /* 0x0022200e01007387 */ /* 0x000fe80000100a00 */
[----:B------:R-:W-:Y:S04]  /*76b0*/  STL.64 [R1+0x2238], R14 ;  /* 0x0022380e01007387 */ /* 0x000fe80000100a00 */
[----:B------:R-:W-:Y:S04]  /*76c0*/  STL.64 [R1+0x2250], R14 ;  /* 0x0022500e01007387 */ /* 0x000fe80000100a00 */
[----:B------:R0:W-:Y:S04]  /*76d0*/  STL.64 [R1+0x2268], R14 ;  /* 0x0022680e01007387 */ /* 0x0001e80000100a00 */
[----:B0-2---:R-:W2:Y:S04]  /*76e0*/  LDL.64 R14, [R1+0x8e0] ;  /* 0x0008e000010e7983 */ /* 0x005ea80000100a00 */
[----:B------:R-:W-:Y:S04]  /*76f0*/  STL.64 [R1+0x21d0], R12 ;  /* 0x0021d00c01007387 */ /* 0x000fe80000100a00 */
[----:B------:R-:W-:Y:S04]  /*7700*/  STL.64 [R1+0x2200], R12 ;  /* 0x0022000c01007387 */ /* 0x000fe80000100a00 */
[----:B------:R-:W-:Y:S04]  /*7710*/  STL.64 [R1+0x2240], R12 ;  /* 0x0022400c01007387 */ /* 0x000fe80000100a00 */
[----:B------:R0:W-:Y:S04]  /*7720*/  STL.64 [R1+0x2270], R12 ;  /* 0x0022700c01007387 */ /* 0x0001e80000100a00 */
[----:B0-----:R-:W2:Y:S01]  /*7730*/  LDL.64 R12, [R1+0x8f0] ;  /* 0x0008f000010c7983 */ /* 0x001ea20000100a00 */
[----:B-----5:R-:W-:-:S02]  /*7740*/  ISETP.GT.AND P2, PT, R0, RZ, PT ;  /* 0x000000ff0000720c */ /* 0x020fc40003f44270 */
[----:B------:R-:W-:Y:S01]  /*7750*/  PRMT R19, RZ, 0x7610, R19 ;  /* 0x00007610ff137816 */ /* 0x000fe20000000013 */
[----:B------:R0:W-:Y:S01]  /*7760*/  STL.64 [R1+0x21c8], R10 ;  /* 0x0021c80a01007387 */ /* 0x0001e20000100a00 */
[----:B------:R-:W-:-:S03]  /*7770*/  PRMT R20, RZ, 0x7610, R20 ;  /* 0x00007610ff147816 */ /* 0x000fc60000000014 */
[----:B------:R-:W-:Y:S04]  /*7780*/  STL.64 [R1+0x20d8], R22 ;  /* 0x0020d81601007387 */ /* 0x000fe80000100a00 */
[----:B------:R-:W-:Y:S04]  /*7790*/  STL [R1+0x20fc], R22 ;  /* 0x0020fc1601007387 */ /* 0x000fe80000100800 */
        /* <DEDUP_REMOVED lines=11> */
[----:B------:R-:W-:Y:S04]  /*7850*/  STL.64 [R1+0x21b8], R22 ;  /* 0x0021b81601007387 */ /* 0x000fe80000100a00 */
[----:B------:R-:W-:Y:S04]  /*7860*/  STL.64 [R1+0x21e8], R22 ;  /* 0x0021e81601007387 */ /* 0x000fe80000100a00 */
[----:B------:R-:W-:Y:S04]  /*7870*/  STL.64 [R1+0x2218], R22 ;  /* 0x0022181601007387 */ /* 0x000fe80000100a00 */
[----:B------:R-:W-:Y:S04]  /*7880*/  STL.64 [R1+0x2230], R22 ;  /* 0x0022301601007387 */ /* 0x000fe80000100a00 */
[----:B------:R1:W-:Y:S04]  /*7890*/  STL.64 [R1+0x2260], R22 ;  /* 0x0022601601007387 */ /* 0x0003e80000100a00 */
[----:B------:R-:W-:Y:S04]  /*78a0*/  STL [R1+0x20d0], R27 ;  /* 0x0020d01b01007387 */ /* 0x000fe80000100800 */
[----:B------:R-:W-:Y:S04]  /*78b0*/  STL [R1+0x20e0], R27 ;  /* 0x0020e01b01007387 */ /* 0x000fe80000100800 */
        /* <DEDUP_REMOVED lines=15> */
[----:B------:R0:W-:Y:S04]  /*79b0*/  STL.64 [R1+0x2248], R24 ;  /* 0x0022481801007387 */ /* 0x0001e80000100a00 */
        /* <DEDUP_REMOVED lines=16> */
[----:B------:R-:W-:Y:S04]  /*7ac0*/  STL [R1+0x20b8], R29 ;  /* 0x0020b81d01007387 */ /* 0x000fe80000100800 */
[----:B------:R-:W-:Y:S04]  /*7ad0*/  STL [R1+0x20bc], R29 ;  /* 0x0020bc1d01007387 */ /* 0x000fe80000100800 */
[----:B------:R-:W-:Y:S04]  /*7ae0*/  STL [R1+0x20c0], R29 ;  /* 0x0020c01d01007387 */ /* 0x000fe80000100800 */
[----:B------:R-:W-:Y:S04]  /*7af0*/  STL [R1+0x204c], R28 ;  /* 0x00204c1c01007387 */ /* 0x000fe80000100800 */
[----:B------:R-:W-:Y:S04]  /*7b00*/  STL.64 [R1+0x20f0], R28 ;  /* 0x0020f01c01007387 */ /* 0x000fe80000100a00 */
[----:B------:R-:W-:Y:S04]  /*7b10*/  STL [R1+0x2104], R28 ;  /* 0x0021041c01007387 */ /* 0x000fe80000100800 */
[----:B------:R-:W-:Y:S01]  /*7b20*/  STL [R1+0x2114], R28 ;  /* 0x0021141c01007387 */ /* 0x000fe20000100800 */
[----:B----4-:R-:W-:-:S03]  /*7b30*/  IADD3 R4, P1, R16, R2, RZ ;  /* 0x0000000210047210 */ /* 0x010fc60007f3e0ff */
[----:B------:R-:W-:Y:S02]  /*7b40*/  STL [R1+0x2124], R28 ;  /* 0x0021241c01007387 */ /* 0x000fe40000100800 */
[----:B------:R-:W-:Y:S02]  /*7b50*/  IMAD.X R5, R17, 0x1, R3, P1 ;  /* 0x0000000111057824 */ /* 0x000fe400008e0603 */
[----:B------:R-:W-:Y:S04]  /*7b60*/  STL [R1+0x2134], R28 ;  /* 0x0021341c01007387 */ /* 0x000fe80000100800 */
[----:B------:R3:W4:Y:S04]  /*7b70*/  @P2 LDG.E.U16 R19, [R4.64] ;  /* 0x0000000404132981 */ /* 0x000728000c1e1500 */
[----:B------:R-:W-:Y:S04]  /*7b80*/  STL [R1+0x2144], R28 ;  /* 0x0021441c01007387 */ /* 0x000fe80000100800 */
[----:B------:R-:W-:Y:S01]  /*7b90*/  STL [R1+0x2154], R28 ;  /* 0x0021541c01007387 */ /* 0x000fe20000100800 */
[----:B---3--:R-:W-:-:S03]  /*7ba0*/  IADD3 R4, P1, R8, R2, RZ ;  /* 0x0000000208047210 */ /* 0x008fc60007f3e0ff */
[----:B------:R-:W-:Y:S01]  /*7bb0*/  STL [R1+0x2164], R28 ;  /* 0x0021641c01007387 */ /* 0x000fe20000100800 */
[----:B------:R-:W-:-:S03]  /*7bc0*/  PRMT R18, RZ, 0x7610, R18 ;  /* 0x00007610ff127816 */ /* 0x000fc60000000012 */
[----:B------:R-:W-:Y:S01]  /*7bd0*/  STL [R1+0x2174], R28 ;  /* 0x0021741c01007387 */ /* 0x000fe20000100800 */
[----:B------:R-:W-:-:S03]  /*7be0*/  PRMT R21, RZ, 0x7610, R21 ;  /* 0x00007610ff157816 */ /* 0x000fc60000000015 */
[----:B------:R-:W-:Y:S01]  /*7bf0*/  STL [R1+0x2184], R28 ;  /* 0x0021841c01007387 */ /* 0x000fe20000100800 */
[----:B------:R-:W-:-:S03]  /*7c00*/  IMAD.X R5, R9, 0x1, R3, P1 ;  /* 0x0000000109057824 */ /* 0x000fc600008e0603 */
[----:B------:R-:W-:Y:S04]  /*7c10*/  STL [R1+0x2194], R28 ;  /* 0x0021941c01007387 */ /* 0x000fe80000100800 */
[----:B------:R-:W-:Y:S04]  /*7c20*/  STL [R1+0x21a4], R28 ;  /* 0x0021a41c01007387 */ /* 0x000fe80000100800 */
[----:B------:R-:W-:Y:S04]  /*7c30*/  STL.64 [R1+0x21f0], R28 ;  /* 0x0021f01c01007387 */ /* 0x000fe80000100a00 */
[----:B------:R-:W3:Y:S04]  /*7c40*/  LDL.64 R16, [R1+0xb10] ;  /* 0x000b100001107983 */ /* 0x000ee80000100a00 */
[----:B------:R-:W3:Y:S01]  /*7c50*/  @P2 LDG.E.U16 R21, [R4.64] ;  /* 0x0000000404152981 */ /* 0x000ee2000c1e1500 */
[----:B--2---:R-:W-:-:S05]  /*7c60*/  IADD3 R6, P0, R12, R2, RZ ;  /* 0x000000020c067210 */ /* 0x004fca0007f1e0ff */
[----:B------:R-:W-:Y:S02]  /*7c70*/  IMAD.X R7, R13, 0x1, R3, P0 ;  /* 0x000000010d077824 */ /* 0x000fe400000e0603 */
[----:B------:R-:W2:Y:S04]  /*7c80*/  LDL.64 R12, [R1+0xb08] ;  /* 0x000b0800010c7983 */ /* 0x000ea80000100a00 */
[----:B------:R0:W2:Y:S02]  /*7c90*/  @P2 LDG.E.U16 R20, [R6.64] ;  /* 0x0000000406142981 */ /* 0x0000a4000c1e1500 */
[----:B0-----:R-:W-:-:S05]  /*7ca0*/  IADD3 R6, P0, R14, R2, RZ ;  /* 0x000000020e067210 */ /* 0x001fca0007f1e0ff */
[----:B------:R-:W-:-:S05]  /*7cb0*/  IMAD.X R7, R15, 0x1, R3, P0 ;  /* 0x000000010f077824 */ /* 0x000fca00000e0603 */
[----:B------:R3:W2:Y:S04]  /*7cc0*/  @P2 LDG.E.U16 R18, [R6.64] ;  /* 0x0000000406122981 */ /* 0x0006a8000c1e1500 */
[----:B----4-:R-:W-:Y:S04]  /*7cd0*/  STL [R1+0x20f8], R19 ;  /* 0x0020f81301007387 */ /* 0x010fe80000100800 */
[----:B------:R-:W-:Y:S04]  /*7ce0*/  STL [R1+0x21b4], R19 ;  /* 0x0021b41301007387 */ /* 0x000fe80000100800 */
[----:B------:R-:W4:Y:S01]  /*7cf0*/  LDL.64 R14, [R1+0xb00] ;  /* 0x000b0000010e7983 */ /* 0x000f220000100a00 */
[----:B------:R-:W-:-:S03]  /*7d00*/  ISETP.GT.AND P0, PT, R0, 0x1, PT ;  /* 0x000000010000780c */ /* 0x000fc60003f04270 */
[----:B------:R-:W4:Y:S04]  /*7d10*/  LDL.64 R10, [R1+0xb18] ;  /* 0x000b1800010a7983 */ /* 0x000f280000100a00 */
[----:B-1----:R-:W4:Y:S01]  /*7d20*/  LDL.64 R22, [R1+0xb30] ;  /* 0x000b300001167983 */ /* 0x002f220000100a00 */
[----:B------:R-:W-:Y:S02]  /*7d30*/  PRMT R24, RZ, 0x7610, R24 ;  /* 0x00007610ff187816 */ /* 0x000fe40000000018 */
[----:B------:R-:W-:Y:S02]  /*7d40*/  PRMT R25, RZ, 0x7610, R25 ;  /* 0x00007610ff197816 */ /* 0x000fe40000000019 */
[----:B---3--:R-:W-:-:S05]  /*7d50*/  IADD3 R6, P1, R16, R2, RZ ;  /* 0x0000000210067210 */ /* 0x008fca0007f3e0ff */
[----:B------:R-:W-:-:S05]  /*7d60*/  IMAD.X R7, R17, 0x1, R3, P1 ;  /* 0x0000000111077824 */ /* 0x000fca00008e0603 */
[----:B------:R0:W3:Y:S01]  /*7d70*/  @P0 LDG.E.U16 R25, [R6.64] ;  /* 0x0000000406190981 */ /* 0x0000e2000c1e1500 */
[----:B--2---:R-:W-:-:S05]  /*7d80*/  IADD3 R8, P2, R12, R2, RZ ;  /* 0x000000020c087210 */ /* 0x004fca0007f5e0ff */
[----:B------:R-:W-:-:S05]  /*7d90*/  IMAD.X R9, R13, 0x1, R3, P2 ;  /* 0x000000010d097824 */ /* 0x000fca00010e0603 */
[----:B------:R1:W2:Y:S04]  /*7da0*/  @P0 LDG.E.U16 R24, [R8.64] ;  /* 0x0000000408180981 */ /* 0x0002a8000c1e1500 */
[----:B------:R-:W-:Y:S04]  /*7db0*/  STL.64 [R1+0x21c0], R18 ;  /* 0x0021c01201007387 */ /* 0x000fe80000100a00 */
[----:B------:R-:W-:Y:S04]  /*7dc0*/  STL.64 [R1+0x20b0], R20 ;  /* 0x0020b01401007387 */ /* 0x000fe80000100a00 */
[----:B------:R-:W3:Y:S04]  /*7dd0*/  LDL.64 R16, [R1+0xb28] ;  /* 0x000b280001107983 */ /* 0x000ee80000100a00 */
[----:B------:R-:W3:Y:S01]  /*7de0*/  LDL.LU.64 R12, [R1+0x2270] ;  /* 0x00227000010c7983 */ /* 0x000ee20000300a00 */
[----:B----4-:R-:W-:Y:S01]  /*7df0*/  IADD3 R4, P1, R14, R2, RZ ;  /* 0x000000020e047210 */ /* 0x010fe20007f3e0ff */
[----:B0-----:R-:W-:-:S02]  /*7e00*/  IMAD.MOV.U32 R6, RZ, RZ, R14 ;  /* 0x000000ffff067224 */ /* 0x001fc400078e000e */
[----:B------:R-:W-:Y:S02]  /*7e10*/  IMAD.MOV.U32 R7, RZ, RZ, R15 ;  /* 0x000000ffff077224 */ /* 0x000fe400078e000f */
[----:B------:R-:W4:Y:S02]  /*7e20*/  LDL.LU.64 R14, [R1+0x2268] ;  /* 0x00226800010e7983 */ /* 0x000f240000300a00 */
[----:B------:R-:W-:Y:S01]  /*7e30*/  IMAD.X R5, R7, 0x1, R3, P1 ;  /* 0x0000000107057824 */ /* 0x000fe200008e0603 */
[-C--:B------:R-:W-:Y:S02]  /*7e40*/  IADD3 R6, P3, R10, R2.reuse, RZ ;  /* 0x000000020a067210 */ /* 0x080fe40007f7e0ff */
[----:B------:R-:W-:Y:S02]  /*7e50*/  ISETP.GT.AND P1, PT, R0, 0x2, PT ;  /* 0x000000020000780c */ /* 0x000fe40003f24270 */
[----:B-1----:R-:W-:Y:S01]  /*7e60*/  IADD3 R8, P2, R22, R2, RZ ;  /* 0x0000000216087210 */ /* 0x002fe20007f5e0ff */
[----:B--2---:R-:W-:Y:S04]  /*7e70*/  STL [R1+0x920], R24 ;  /* 0x0009201801007387 */ /* 0x004fe80000100800 */
[----:B---3--:R0:W-:Y:S04]  /*7e80*/  STL [R1+0x928], R25 ;  /* 0x0009281901007387 */ /* 0x0081e80000100800 */
[----:B0-----:R-:W2:Y:S01]  /*7e90*/  LDL.64 R24, [R1+0xb20] ;  /* 0x000b200001187983 */ /* 0x001ea20000100a00 */
[----:B------:R-:W-:-:S02]  /*7ea0*/  PRMT R13, RZ, 0x7610, R13 ;  /* 0x00007610ff0d7816 */ /* 0x000fc4000000000d */
[----:B------:R-:W-:-:S04]  /*7eb0*/  PRMT R12, RZ, 0x7610, R12 ;  /* 0x00007610ff0c7816 */ /* 0x000fc8000000000c */
[----:B------:R0:W3:Y:S02]  /*7ec0*/  @P0 LDG.E.U16 R13, [R4.64] ;  /* 0x00000004040d0981 */ /* 0x0000e4000c1e1500 */
[----:B0-----:R-:W-:Y:S02]  /*7ed0*/  IMAD.MOV.U32 R4, RZ, RZ, R10 ;  /* 0x000000ffff047224 */ /* 0x001fe400078e000a */
[----:B------:R-:W-:Y:S02]  /*7ee0*/  IMAD.MOV.U32 R5, RZ, RZ, R11 ;  /* 0x000000ffff057224 */ /* 0x000fe400078e000b */
[----:B------:R-:W3:Y:S02]  /*7ef0*/  LDL.64 R10, [R1+0xb38] ;  /* 0x000b3800010a7983 */ /* 0x000ee40000100a00 */
[----:B------:R-:W-:-:S05]  /*7f00*/  IMAD.X R7, R5, 0x1, R3, P3 ;  /* 0x0000000105077824 */ /* 0x000fca00018e0603 */
[----:B------:R2:W3:Y:S01]  /*7f10*/  @P0 LDG.E.U16 R12, [R6.64] ;  /* 0x00000004060c0981 */ /* 0x0004e2000c1e1500 */
[----:B------:R-:W-:Y:S01]  /*7f20*/  IADD3 R4, P3, R16, R2, RZ ;  /* 0x0000000210047210 */ /* 0x000fe20007f7e0ff */
[--C-:B------:R-:W-:Y:S02]  /*7f30*/  IMAD.X R9, R23, 0x1, R3.reuse, P2 ;  /* 0x0000000117097824 */ /* 0x100fe400010e0603 */
[----:B------:R-:W3:Y:S02]  /*7f40*/  LDL.LU.64 R22, [R1+0x2260] ;  /* 0x0022600001167983 */ /* 0x000ee40000300a00 */
[----:B------:R-:W-:Y:S01]  /*7f50*/  IMAD.X R5, R17, 0x1, R3, P3 ;  /* 0x0000000111057824 */ /* 0x000fe200018e0603 */
[----:B----4-:R-:W-:Y:S02]  /*7f60*/  PRMT R14, RZ, 0x7610, R14 ;  /* 0x00007610ff0e7816 */ /* 0x010fe4000000000e */
[----:B------:R-:W-:-:S04]  /*7f70*/  PRMT R15, RZ, 0x7610, R15 ;  /* 0x00007610ff0f7816 */ /* 0x000fc8000000000f */
[----:B------:R3:W4:Y:S04]  /*7f80*/  @P1 LDG.E.U16 R14, [R4.64] ;  /* 0x00000004040e1981 */ /* 0x000728000c1e1500 */
[----:B------:R0:W4:Y:S02]  /*7f90*/  @P1 LDG.E.U16 R15, [R8.64] ;  /* 0x00000004080f1981 */ /* 0x000124000c1e1500 */
[----:B0-----:R-:W-:Y:S02]  /*7fa0*/  PRMT R8, RZ, 0x7610, R8 ;  /* 0x00007610ff087816 */ /* 0x001fe40000000008 */
[----:B------:R-:W-:Y:S02]  /*7fb0*/  PRMT R9, RZ, 0x7610, R9 ;  /* 0x00007610ff097816 */ /* 0x000fe40000000009 */
[----:B--2---:R-:W-:-:S05]  /*7fc0*/  IADD3 R6, P0, R24, R2, RZ ;  /* 0x0000000218067210 */ /* 0x004fca0007f1e0ff */
[----:B------:R-:W-:-:S05]  /*7fd0*/  IMAD.X R7, R25, 0x1, R3, P0 ;  /* 0x0000000119077824 */ /* 0x000fca00000e0603 */
[----:B------:R0:W2:Y:S01]  /*7fe0*/  @P1 LDG.E.U16 R9, [R6.64] ;  /* 0x0000000406091981 */ /* 0x0000a2000c1e1500 */
[----:B---3--:R-:W-:-:S05]  /*7ff0*/  IADD3 R4, P2, R10, R2, RZ ;  /* 0x000000020a047210 */ /* 0x008fca0007f5e0ff */
[----:B------:R-:W-:Y:S01]  /*8000*/  IMAD.X R5, R11, 0x1, R3, P2 ;  /* 0x000000010b057824 */ /* 0x000fe200010e0603 */
[----:B------:R-:W-:Y:S04]  /*8010*/  STL [R1+0x924], R12 ;  /* 0x0009240c01007387 */ /* 0x000fe80000100800 */
[----:B------:R1:W-:Y:S04]  /*8020*/  STL [R1+0x91c], R13 ;  /* 0x00091c0d01007387 */ /* 0x0003e80000100800 */
[----:B------:R-:W3:Y:S04]  /*8030*/  @P1 LDG.E.U16 R8, [R4.64] ;  /* 0x0000000404081981 */ /* 0x000ee8000c1e1500 */
[----:B------:R-:W2:Y:S04]  /*8040*/  LDL.64 R16, [R1+0xb48] ;  /* 0x000b480001107983 */ /* 0x000ea80000100a00 */
[----:B-1----:R-:W0:Y:S04]  /*8050*/  LDL.64 R12, [R1+0xb50] ;  /* 0x000b5000010c7983 */ /* 0x002e280000100a00 */
[----:B----4-:R-:W-:Y:S04]  /*8060*/  STL [R1+0xaf8], R14 ;  /* 0x000af80e01007387 */ /* 0x010fe80000100800 */
[----:B------:R1:W-:Y:S01]  /*8070*/  STL [R1+0xafc], R15 ;  /* 0x000afc0f01007387 */ /* 0x0003e20000100800 */
[----:B------:R-:W-:-:S03]  /*8080*/  ISETP.GT.AND P0, PT, R0, 0x3, PT ;  /* 0x000000030000780c */ /* 0x000fc60003f04270 */
[----:B------:R-:W4:Y:S04]  /*8090*/  LDL.64 R10, [R1+0xb58] ;  /* 0x000b5800010a7983 */ /* 0x000f280000100a00 */
[----:B------:R-:W4:Y:S04]  /*80a0*/  LDL.64 R24, [R1+0xb70] ;  /* 0x000b700001187983 */ /* 0x000f280000100a00 */
[----:B-1----:R-:W4:Y:S01]  /*80b0*/  LDL.64 R14, [R1+0xb40] ;  /* 0x000b4000010e7983 */ /* 0x002f220000100a00 */
[----:B------:R-:W-:Y:S02]  /*80c0*/  PRMT R22, RZ, 0x7610, R22 ;  /* 0x00007610ff167816 */ /* 0x000fe40000000016 */
[----:B------:R-:W-:Y:S01]  /*80d0*/  PRMT R23, RZ, 0x7610, R23 ;  /* 0x00007610ff177816 */ /* 0x000fe20000000017 */
[----:B---3--:R2:W-:Y:S01]  /*80e0*/  STL [R1+0xaf0], R8 ;  /* 0x000af00801007387 */ /* 0x0085e20000100800 */
[----:B0-----:R-:W-:-:S02]  /*80f0*/  IADD3 R6, P2, R12, R2, RZ ;  /* 0x000000020c067210 */ /* 0x001fc40007f5e0ff */
[----:B--2---:R-:W-:Y:S01]  /*8100*/  IADD3 R8, P1, R16, R2, RZ ;  /* 0x0000000210087210 */ /* 0x004fe20007f3e0ff */
[----:B------:R0:W-:Y:S02]  /*8110*/  STL [R1+0xaf4], R9 ;  /* 0x000af40901007387 */ /* 0x0001e40000100800 */
[--C-:B------:R-:W-:Y:S02]  /*8120*/  IMAD.X R7, R13, 0x1, R3.reuse, P2 ;  /* 0x000000010d077824 */ /* 0x100fe400010e0603 */
[----:B------:R-:W2:Y:S04]  /*8130*/  LDL.64 R12, [R1+0xb68] ;  /* 0x000b6800010c7983 */ /* 0x000ea80000100a00 */
[----:B------:R1:W3:Y:S01]  /*8140*/  @P0 LDG.E.U16 R23, [R6.64] ;  /* 0x0000000406170981 */ /* 0x0002e2000c1e1500 */
[----:B0-----:R-:W-:-:S03]  /*8150*/  IMAD.X R9, R17, 0x1, R3, P1 ;  /* 0x0000000111097824 */ /* 0x001fc600008e0603 */
[----:B------:R-:W2:Y:S04]  /*8160*/  LDL.LU.64 R16, [R1+0x2258] ;  /* 0x0022580001107983 */ /* 0x000ea80000300a00 */
[----:B------:R0:W3:Y:S01]  /*8170*/  @P0 LDG.E.U16 R22, [R8.64] ;  /* 0x0000000408160981 */ /* 0x0000e2000c1e1500 */
[-C--:B----4-:R-:W-:Y:S01]  /*8180*/  IADD3 R4, P2, R14, R2.reuse, RZ ;  /* 0x000000020e047210 */ /* 0x090fe20007f5e0ff */
[----:B-1----:R-:W-:Y:S02]  /*8190*/  IMAD.MOV.U32 R6, RZ, RZ, R14 ;  /* 0x000000ffff067224 */ /* 0x002fe400078e000e */
[----:B------:R-:W-:Y:S02]  /*81a0*/  IMAD.MOV.U32 R7, RZ, RZ, R15 ;  /* 0x000000ffff077224 */ /* 0x000fe400078e000f */
[----:B------:R-:W4:Y:S02]  /*81b0*/  LDL.LU.64 R14, [R1+0x2250] ;  /* 0x00225000010e7983 */ /* 0x000f240000300a00 */
[----:B------:R-:W-:Y:S01]  /*81c0*/  IMAD.X R5, R7, 0x1, R3, P2 ;  /* 0x0000000107057824 */ /* 0x000fe200010e0603 */
[----:B------:R-:W-:-:S02]  /*81d0*/  IADD3 R6, P3, R10, R2, RZ ;  /* 0x000000020a067210 */ /* 0x000fc40007f7e0ff */
[----:B------:R-:W-:Y:S02]  /*81e0*/  ISETP.GT.AND P1, PT, R0, 0x4, PT ;  /* 0x000000040000780c */ /* 0x000fe40003f24270 */
[----:B0-----:R-:W-:-:S05]  /*81f0*/  IADD3 R8, P2, R24, R2, RZ ;  /* 0x0000000218087210 */ /* 0x001fca0007f5e0ff */
[----:B------:R-:W-:Y:S01]  /*8200*/  IMAD.X R9, R25, 0x1, R3, P2 ;  /* 0x0000000119097824 */ /* 0x000fe200010e0603 */
[----:B--2---:R-:W-:Y:S01]  /*8210*/  PRMT R17, RZ, 0x7610, R17 ;  /* 0x00007610ff117816 */ /* 0x004fe20000000011 */
[----:B---3--:R-:W-:Y:S05]  /*8220*/  STL [R1+0xaec], R22 ;  /* 0x000aec1601007387 */ /* 0x008fea0000100800 */
[----:B------:R0:W2:Y:S01]  /*8230*/  @P0 LDG.E.U16 R17, [R4.64] ;  /* 0x0000000404110981 */ /* 0x0000a2000c1e1500 */
[----:B------:R-:W-:-:S03]  /*8240*/  PRMT R16, RZ, 0x7610, R16 ;  /* 0x00007610ff107816 */ /* 0x000fc60000000010 */
[----:B------:R1:W-:Y:S01]  /*8250*/  STL [R1+0xae8], R23 ;  /* 0x000ae81701007387 */ /* 0x0003e20000100800 */
[----:B0-----:R-:W-:Y:S02]  /*8260*/  IMAD.MOV.U32 R4, RZ, RZ, R10 ;  /* 0x000000ffff047224 */ /* 0x001fe400078e000a */
[----:B------:R-:W-:Y:S02]  /*8270*/  IMAD.MOV.U32 R5, RZ, RZ, R11 ;  /* 0x000000ffff057224 */ /* 0x000fe400078e000b */
[----:B------:R-:W3:Y:S02]  /*8280*/  LDL.64 R10, [R1+0xb78] ;  /* 0x000b7800010a7983 */ /* 0x000ee40000100a00 */
[----:B------:R-:W-:Y:S02]  /*8290*/  IMAD.X R7, R5, 0x1, R3, P3 ;  /* 0x0000000105077824 */ /* 0x000fe400018e0603 */
[----:B-1----:R-:W2:Y:S04]  /*82a0*/  LDL.64 R22, [R1+0xb60] ;  /* 0x000b600001167983 */ /* 0x002ea80000100a00 */
[----:B------:R2:W2:Y:S01]  /*82b0*/  @P0 LDG.E.U16 R16, [R6.64] ;  /* 0x0000000406100981 */ /* 0x0004a2000c1e1500 */
[----:B------:R-:W-:-:S03]  /*82c0*/  IADD3 R4, P3, R12, R2, RZ ;  /* 0x000000020c047210 */ /* 0x000fc60007f7e0ff */
[----:B------:R-:W2:Y:S02]  /*82d0*/  LDL.LU.64 R24, [R1+0x2248] ;  /* 0x0022480001187983 */ /* 0x000ea40000300a00 */
[----:B------:R-:W-:Y:S01]  /*82e0*/  IMAD.X R5, R13, 0x1, R3, P3 ;  /* 0x000000010d057824 */ /* 0x000fe200018e0603 */
[----:B----4-:R-:W-:Y:S02]  /*82f0*/  PRMT R14, RZ, 0x7610, R14 ;  /* 0x00007610ff0e7816 */ /* 0x010fe4000000000e */
[----:B------:R-:W-:-:S04]  /*8300*/  PRMT R15, RZ, 0x7610, R15 ;  /* 0x00007610ff0f7816 */ /* 0x000fc8000000000f */
[----:B------:R3:W4:Y:S04]  /*8310*/  @P1 LDG.E.U16 R14, [R4.64] ;  /* 0x00000004040e1981 */ /* 0x000728000c1e1500 */
[----:B------:R0:W4:Y:S02]  /*8320*/  @P1 LDG.E.U16 R15, [R8.64] ;  /* 0x00000004080f1981 */ /* 0x000124000c1e1500 */
[----:B0-----:R-:W-:Y:S02]  /*8330*/  PRMT R8, RZ, 0x7610, R8 ;  /* 0x00007610ff087816 */ /* 0x001fe40000000008 */
[----:B------:R-:W-:Y:S02]  /*8340*/  PRMT R9, RZ, 0x7610, R9 ;  /* 0x00007610ff097816 */ /* 0x000fe40000000009 */
[----:B---3--:R-:W-:-:S02]  /*8350*/  IADD3 R4, P2, R10, R2, RZ ;  /* 0x000000020a047210 */ /* 0x008fc40007f5e0ff */
[----:B--2---:R-:W-:-:S03]  /*8360*/  IADD3 R6, P0, R22, R2, RZ ;  /* 0x0000000216067210 */ /* 0x004fc60007f1e0ff */
[--C-:B------:R-:W-:Y:S01]  /*8370*/  IMAD.X R5, R11, 0x1, R3.reuse, P2 ;  /* 0x000000010b057824 */ /* 0x100fe200010e0603 */
[----:B------:R-:W-:Y:S01]  /*8380*/  STL [R1+0xae0], R16 ;  /* 0x000ae01001007387 */ /* 0x000fe20000100800 */
[----:B------:R-:W-:-:S03]  /*8390*/  IMAD.X R7, R23, 0x1, R3, P0 ;  /* 0x0000000117077824 */ /* 0x000fc600000e0603 */
[----:B------:R0:W-:Y:S04]  /*83a0*/  STL [R1+0xae4], R17 ;  /* 0x000ae41101007387 */ /* 0x0001e80000100800 */
[----:B------:R-:W2:Y:S04]  /*83b0*/  @P1 LDG.E.U16 R8, [R4.64] ;  /* 0x0000000404081981 */ /* 0x000ea8000c1e1500 */
[----:B------:R-:W3:Y:S04]  /*83c0*/  LDL.64 R12, [R1+0xb88] ;  /* 0x000b8800010c7983 */ /* 0x000ee80000100a00 */
[----:B0-----:R-:W3:Y:S04]  /*83d0*/  LDL.64 R16, [R1+0xb90] ;  /* 0x000b900001107983 */ /* 0x001ee80000100a00 */
[----:B------:R3:W3:Y:S04]  /*83e0*/  @P1 LDG.E.U16 R9, [R6.64] ;  /* 0x0000000406091981 */ /* 0x0006e8000c1e1500 */
[----:B----4-:R-:W-:Y:S04]  /*83f0*/  STL [R1+0xad8], R14 ;  /* 0x000ad80e01007387 */ /* 0x010fe80000100800 */
[----:B------:R0:W-:Y:S04]  /*8400*/  STL [R1+0xadc], R15 ;  /* 0x000adc0f01007387 */ /* 0x0001e80000100800 */
[----:B------:R-:W4:Y:S04]  /*8410*/  LDL.64 R10, [R1+0xb98] ;  /* 0x000b9800010a7983 */ /* 0x000f280000100a00 */
[----:B------:R-:W4:Y:S04]  /*8420*/  LDL.64 R22, [R1+0xbb0] ;  /* 0x000bb00001167983 */ /* 0x000f280000100a00 */
[----:B0-----:R-:W4:Y:S01]  /*8430*/  LDL.64 R14, [R1+0xb80] ;  /* 0x000b8000010e7983 */ /* 0x001f220000100a00 */
[----:B------:R-:W-:-:S02]  /*8440*/  ISETP.GT.AND P0, PT, R0, 0x5, PT ;  /* 0x000000050000780c */ /* 0x000fc40003f04270 */
[----:B------:R-:W-:Y:S02]  /*8450*/  PRMT R24, RZ, 0x7610, R24 ;  /* 0x00007610ff187816 */ /* 0x000fe40000000018 */
[----:B------:R-:W-:Y:S01]  /*8460*/  PRMT R25, RZ, 0x7610, R25 ;  /* 0x00007610ff197816 */ /* 0x000fe20000000019 */
[----:B--2---:R0:W-:Y:S01]  /*8470*/  STL [R1+0xad0], R8 ;  /* 0x000ad00801007387 */ /* 0x0041e20000100800 */
[-C--:B---3--:R-:W-:Y:S02]  /*8480*/  IADD3 R6, P2, R16, R2.reuse, RZ ;  /* 0x0000000210067210 */ /* 0x088fe40007f5e0ff */
[----:B0-----:R-:W-:Y:S01]  /*8490*/  IADD3 R8, P1, R12, R2, RZ ;  /* 0x000000020c087210 */ /* 0x001fe20007f3e0ff */
        /* <DEDUP_REMOVED lines=16> */
[----:B--2---:R-:W-:Y:S02]  /*85a0*/  PRMT R13, RZ, 0x7610, R13 ;  /* 0x00007610ff0d7816 */ /* 0x004fe4000000000d */
[----:B------:R-:W-:-:S04]  /*85b0*/  PRMT R12, RZ, 0x7610, R12 ;  /* 0x00007610ff0c7816 */ /* 0x000fc8000000000c */
[----:B------:R0:W2:Y:S04]  /*85c0*/  @P0 LDG.E.U16 R13, [R4.64] ;  /* 0x00000004040d0981 */ /* 0x0000a8000c1e1500 */
[----:B---3--:R-:W-:Y:S01]  /*85d0*/  STL [R1+0xacc], R24 ;  /* 0x000acc1801007387 */ /* 0x008fe20000100800 */
[----:B0-----:R-:W-:-:S03]  /*85e0*/  IMAD.MOV.U32 R5, RZ, RZ, R11 ;  /* 0x000000ffff057224 */ /* 0x001fc600078e000b */
[----:B------:R0:W-:Y:S01]  /*85f0*/  STL [R1+0xac8], R25 ;  /* 0x000ac81901007387 */ /* 0x0001e20000100800 */
[--C-:B------:R-:W-:Y:S02]  /*8600*/  IMAD.X R7, R5, 0x1, R3.reuse, P3 ;  /* 0x0000000105077824 */ /* 0x100fe400018e0603 */
[----:B------:R-:W-:Y:S01]  /*8610*/  IMAD.MOV.U32 R4, RZ, RZ, R10 ;  /* 0x000000ffff047224 */ /* 0x000fe200078e000a */
[----:B------:R-:W-:Y:S01]  /*8620*/  IADD3 R4, P3, R16, R2, RZ ;  /* 0x0000000210047210 */ /* 0x000fe20007f7e0ff */
[----:B------:R-:W3:Y:S04]  /*8630*/  LDL.64 R10, [R1+0xbb8] ;  /* 0x000bb800010a7983 */ /* 0x000ee80000100a00 */
[----:B------:R-:W2:Y:S01]  /*8640*/  @P0 LDG.E.U16 R12, [R6.64] ;  /* 0x00000004060c0981 */ /* 0x000ea2000c1e1500 */
[----:B------:R-:W-:-:S03]  /*8650*/  IMAD.X R5, R17, 0x1, R3, P3 ;  /* 0x0000000111057824 */ /* 0x000fc600018e0603 */
[----:B0-----:R-:W2:Y:S04]  /*8660*/  LDL.64 R24, [R1+0xba0] ;  /* 0x000ba00001187983 */ /* 0x001ea80000100a00 */
[----:B------:R-:W2:Y:S01]  /*8670*/  LDL.LU.64 R22, [R1+0x2230] ;  /* 0x0022300001167983 */ /* 0x000ea20000300a00 */
[----:B----4-:R-:W-:Y:S02]  /*8680*/  PRMT R14, RZ, 0x7610, R14 ;  /* 0x00007610ff0e7816 */ /* 0x010fe4000000000e */
[----:B------:R-:W-:-:S04]  /*8690*/  PRMT R15, RZ, 0x7610, R15 ;  /* 0x00007610ff0f7816 */ /* 0x000fc8000000000f */
[----:B------:R3:W4:Y:S04]  /*86a0*/  @P1 LDG.E.U16 R14, [R4.64] ;  /* 0x00000004040e1981 */ /* 0x000728000c1e1500 */
[----:B------:R0:W4:Y:S02]  /*86b0*/  @P1 LDG.E.U16 R15, [R8.64] ;  /* 0x00000004080f1981 */ /* 0x000124000c1e1500 */
[----:B0-----:R-:W-:Y:S02]  /*86c0*/  PRMT R8, RZ, 0x7610, R8 ;  /* 0x00007610ff087816 */ /* 0x001fe40000000008 */
[----:B------:R-:W-:Y:S02]  /*86d0*/  PRMT R9, RZ, 0x7610, R9 ;  /* 0x00007610ff097816 */ /* 0x000fe40000000009 */
[-C--:B---3--:R-:W-:Y:S01]  /*86e0*/  IADD3 R4, P2, R10, R2.reuse, RZ ;  /* 0x000000020a047210 */ /* 0x088fe20007f5e0ff */
[----:B--2---:R-:W-:Y:S04]  /*86f0*/  STL [R1+0xac0], R12 ;  /* 0x000ac00c01007387 */ /* 0x004fe80000100800 */
[----:B------:R-:W-:Y:S01]  /*8700*/  IMAD.X R5, R11, 0x1, R3, P2 ;  /* 0x000000010b057824 */ /* 0x000fe200010e0603 */
[----:B------:R0:W-:Y:S01]  /*8710*/  STL [R1+0xac4], R13 ;  /* 0x000ac40d01007387 */ /* 0x0001e20000100800 */
[----:B------:R-:W-:-:S03]  /*8720*/  IADD3 R6, P0, R24, R2, RZ ;  /* 0x0000000218067210 */ /* 0x000fc60007f1e0ff */
[----:B------:R-:W2:Y:S04]  /*8730*/  LDL.64 R16, [R1+0xbc8] ;  /* 0x000bc80001107983 */ /* 0x000ea80000100a00 */
[----:B------:R-:W3:Y:S04]  /*8740*/  @P1 LDG.E.U16 R8, [R4.64] ;  /* 0x0000000404081981 */ /* 0x000ee8000c1e1500 */
[----:B0-----:R-:W2:Y:S01]  /*8750*/  LDL.64 R12, [R1+0xbd0] ;  /* 0x000bd000010c7983 */ /* 0x001ea20000100a00 */
[----:B------:R-:W-:-:S05]  /*8760*/  IMAD.X R7, R25, 0x1, R3, P0 ;  /* 0x0000000119077824 */ /* 0x000fca00000e0603 */
[----:B------:R2:W3:Y:S04]  /*8770*/  @P1 LDG.E.U16 R9, [R6.64] ;  /* 0x0000000406091981 */ /* 0x0004e8000c1e1500 */
[----:B----4-:R-:W-:Y:S04]  /*8780*/  STL [R1+0xab8], R14 ;  /* 0x000ab80e01007387 */ /* 0x010fe80000100800 */
[----:B------:R0:W-:Y:S04]  /*8790*/  STL [R1+0xabc], R15 ;  /* 0x000abc0f01007387 */ /* 0x0001e80000100800 */
[----:B------:R-:W4:Y:S01]  /*87a0*/  LDL.64 R10, [R1+0xbd8] ;  /* 0x000bd800010a7983 */ /* 0x000f220000100a00 */
[----:B------:R-:W-:-:S02]  /*87b0*/  ISETP.GT.AND P0, PT, R0, 0x7, PT ;  /* 0x000000070000780c */ /* 0x000fc40003f04270 */
[----:B------:R-:W-:Y:S01]  /*87c0*/  PRMT R27, RZ, 0x7610, R27 ;  /* 0x00007610ff1b7816 */ /* 0x000fe2000000001b */
[----:B------:R-:W4:Y:S04]  /*87d0*/  LDL.64 R24, [R1+0xbf0] ;  /* 0x000bf00001187983 */ /* 0x000f280000100a00 */
[----:B0-----:R-:W4:Y:S01]  /*87e0*/  LDL.64 R14, [R1+0xbc0] ;  /* 0x000bc000010e7983 */ /* 0x001f220000100a00 */
[----:B------:R-:W-:Y:S02]  /*87f0*/  PRMT R26, RZ, 0x7610, R26 ;  /* 0x00007610ff1a7816 */ /* 0x000fe4000000001a */
[----:B------:R-:W-:Y:S02]  /*8800*/  PRMT R23, RZ, 0x7610, R23 ;  /* 0x00007610ff177816 */ /* 0x000fe40000000017 */
[----:B------:R-:W-:-:S02]  /*8810*/  PRMT R22, RZ, 0x7610, R22 ;  /* 0x00007610ff167816 */ /* 0x000fc40000000016 */
[-C--:B--2---:R-:W-:Y:S01]  /*8820*/  IADD3 R6, P2, R12, R2.reuse, RZ ;  /* 0x000000020c067210 */ /* 0x084fe20007f5e0ff */
[----:B---3--:R0:W-:Y:S04]  /*8830*/  STL [R1+0xab0], R8 ;  /* 0x000ab00801007387 */ /* 0x0081e80000100800 */
[----:B------:R-:W-:Y:S01]  /*8840*/  IMAD.X R7, R13, 0x1, R3, P2 ;  /* 0x000000010d077824 */ /* 0x000fe200010e0603 */
[----:B------:R1:W-:Y:S04]  /*8850*/  STL [R1+0xab4], R9 ;  /* 0x000ab40901007387 */ /* 0x0003e80000100800 */
[----:B------:R2:W3:Y:S01]  /*8860*/  @P0 LDG.E.U16 R27, [R6.64] ;  /* 0x00000004061b0981 */ /* 0x0004e2000c1e1500 */
[----:B0-----:R-:W-:-:S03]  /*8870*/  IADD3 R8, P1, R16, R2, RZ ;  /* 0x0000000210087210 */ /* 0x001fc60007f3e0ff */
[----:B------:R-:W3:Y:S02]  /*8880*/  LDL.64 R12, [R1+0xbe8] ;  /* 0x000be800010c7983 */ /* 0x000ee40000100a00 */
[----:B-1----:R-:W-:Y:S02]  /*8890*/  IMAD.X R9, R17, 0x1, R3, P1 ;  /* 0x0000000111097824 */ /* 0x002fe400008e0603 */
[----:B------:R-:W3:Y:S04]  /*88a0*/  LDL.LU.64 R16, [R1+0x2228] ;  /* 0x0022280001107983 */ /* 0x000ee80000300a00 */
[----:B------:R0:W3:Y:S01]  /*88b0*/  @P0 LDG.E.U16 R26, [R8.64] ;  /* 0x00000004081a0981 */ /* 0x0000e2000c1e1500 */
[----:B----4-:R-:W-:Y:S01]  /*88c0*/  IADD3 R4, P2, R14, R2, RZ ;  /* 0x000000020e047210 */ /* 0x010fe20007f5e0ff */
[----:B--2---:R-:W-:-:S04]  /*88d0*/  IMAD.MOV.U32 R7, RZ, RZ, R15 ;  /* 0x000000ffff077224 */ /* 0x004fc800078e000f */
[----:B------:R-:W-:Y:S02]  /*88e0*/  IMAD.X R5, R7, 0x1, R3, P2 ;  /* 0x0000000107057824 */ /* 0x000fe400010e0603 */
[----:B------:R-:W-:Y:S01]  /*88f0*/  IMAD.MOV.U32 R6, RZ, RZ, R14 ;  /* 0x000000ffff067224 */ /* 0x000fe200078e000e */
[----:B------:R-:W-:Y:S01]  /*8900*/  IADD3 R6, P3, R10, R2, RZ ;  /* 0x000000020a067210 */ /* 0x000fe20007f7e0ff */
[----:B------:R-:W2:Y:S04]  /*8910*/  LDL.LU.64 R14, [R1+0x2220] ;  /* 0x00222000010e7983 */ /* 0x000ea80000300a00 */
[----:B------:R1:W4:Y:S02]  /*8920*/  @P0 LDG.E.U16 R23, [R4.64] ;  /* 0x0000000404170981 */ /* 0x000324000c1e1500 */
[----:B-1----:R-:W-:-:S04]  /*8930*/  IMAD.MOV.U32 R5, RZ, RZ, R11 ;  /* 0x000000ffff057224 */ /* 0x002fc800078e000b */
[----:B------:R-:W-:-:S05]  /*8940*/  IMAD.X R7, R5, 0x1, R3, P3 ;  /* 0x0000000105077824 */ /* 0x000fca00018e0603 */
[----:B------:R-:W2:Y:S01]  /*8950*/  @P0 LDG.E.U16 R22, [R6.64] ;  /* 0x0000000406160981 */ /* 0x000ea2000c1e1500 */
[----:B------:R-:W-:Y:S01]  /*8960*/  IMAD.MOV.U32 R4, RZ, RZ, R10 ;  /* 0x000000ffff047224 */ /* 0x000fe200078e000a */
[----:B0-----:R-:W-:-:S05]  /*8970*/  IADD3 R8, P2, R24, R2, RZ ;  /* 0x0000000218087210 */ /* 0x001fca0007f5e0ff */
[--C-:B------:R-:W-:Y:S01]  /*8980*/  IMAD.X R9, R25, 0x1, R3.reuse, P2 ;  /* 0x0000000119097824 */ /* 0x100fe200010e0603 */
[----:B---3--:R-:W-:Y:S01]  /*8990*/  IADD3 R4, P3, R12, R2, RZ ;  /* 0x000000020c047210 */ /* 0x008fe20007f7e0ff */
[----:B------:R-:W-:Y:S04]  /*89a0*/  STL [R1+0xaac], R26 ;  /* 0x000aac1a01007387 */ /* 0x000fe80000100800 */
[----:B------:R0:W-:Y:S04]  /*89b0*/  STL [R1+0xaa8], R27 ;  /* 0x000aa81b01007387 */ /* 0x0001e80000100800 */
[----:B------:R-:W3:Y:S04]  /*89c0*/  LDL.64 R10, [R1+0xbf8] ;  /* 0x000bf800010a7983 */ /* 0x000ee80000100a00 */
[----:B0-----:R-:W3:Y:S01]  /*89d0*/  LDL.64 R26, [R1+0xbe0] ;  /* 0x000be000011a7983 */ /* 0x001ee20000100a00 */
[----:B------:R-:W-:-:S03]  /*89e0*/  IMAD.X R5, R13, 0x1, R3, P3 ;  /* 0x000000010d057824 */ /* 0x000fc600018e0603 */
[----:B------:R-:W3:Y:S04]  /*89f0*/  LDL.64 R12, [R1+0xc10] ;  /* 0x000c1000010c7983 */ /* 0x000ee80000100a00 */
[----:B--2---:R-:W-:Y:S04]  /*8a00*/  STL [R1+0xaa0], R22 ;  /* 0x000aa01601007387 */ /* 0x004fe80000100800 */
[----:B----4-:R0:W-:Y:S04]  /*8a10*/  STL [R1+0xaa4], R23 ;  /* 0x000aa41701007387 */ /* 0x0101e80000100800 */
[----:B------:R-:W2:Y:S04]  /*8a20*/  LDL.64 R24, [R1+0xc00] ;  /* 0x000c000001187983 */ /* 0x000ea80000100a00 */
[----:B0-----:R-:W4:Y:S01]  /*8a30*/  LDL.64 R22, [R1+0xc08] ;  /* 0x000c080001167983 */ /* 0x001f220000100a00 */
[----:B------:R-:W-:-:S02]  /*8a40*/  ISETP.GT.AND P1, PT, R0, 0x8, PT ;  /* 0x000000080000780c */ /* 0x000fc40003f24270 */
[----:B------:R-:W-:Y:S02]  /*8a50*/  PRMT R15, RZ, 0x7610, R15 ;  /* 0x00007610ff0f7816 */ /* 0x000fe4000000000f */
[----:B------:R-:W-:Y:S02]  /*8a60*/  PRMT R14, RZ, 0x7610, R14 ;  /* 0x00007610ff0e7816 */ /* 0x000fe4000000000e */
[----:B------:R-:W-:Y:S02]  /*8a70*/  PRMT R17, RZ, 0x7610, R17 ;  /* 0x00007610ff117816 */ /* 0x000fe40000000011 */
[----:B------:R-:W-:-:S05]  /*8a80*/  PRMT R16, RZ, 0x7610, R16 ;  /* 0x00007610ff107816 */ /* 0x000fca0000000010 */
[----:B------:R3:W2:Y:S04]  /*8a90*/  @P1 LDG.E.U16 R15, [R4.64] ;  /* 0x00000004040f1981 */ /* 0x0006a8000c1e1500 */
[----:B------:R4:W2:Y:S01]  /*8aa0*/  @P1 LDG.E.U16 R17, [R8.64] ;  /* 0x0000000408111981 */ /* 0x0008a2000c1e1500 */
[----:B------:R-:W-:Y:S02]  /*8ab0*/  PRMT R28, RZ, 0x7610, R28 ;  /* 0x00007610ff1c7816 */ /* 0x000fe4000000001c */
[----:B------:R-:W-:Y:S02]  /*8ac0*/  PRMT R29, RZ, 0x7610, R29 ;  /* 0x00007610ff1d7816 */ /* 0x000fe4000000001d */
[-C--:B---3--:R-:W-:Y:S02]  /*8ad0*/  IADD3 R4, P2, R10, R2.reuse, RZ ;  /* 0x000000020a047210 */ /* 0x088fe40007f5e0ff */
[----:B------:R-:W-:-:S03]  /*8ae0*/  IADD3 R6, P0, R26, R2, RZ ;  /* 0x000000021a067210 */ /* 0x000fc60007f1e0ff */
[--C-:B------:R-:W-:Y:S02]  /*8af0*/  IMAD.X R5, R11, 0x1, R3.reuse, P2 ;  /* 0x000000010b057824 */ /* 0x100fe400010e0603 */
[----:B------:R-:W3:Y:S01]  /*8b00*/  LDL.64 R10, [R1+0xc18] ;  /* 0x000c1800010a7983 */ /* 0x000ee20000100a00 */
[----:B------:R-:W-:Y:S01]  /*8b10*/  IMAD.X R7, R27, 0x1, R3, P0 ;  /* 0x000000011b077824 */ /* 0x000fe200000e0603 */
[----:B------:R-:W-:Y:S02]  /*8b20*/  ISETP.GT.AND P0, PT, R0, 0x9, PT ;  /* 0x000000090000780c */ /* 0x000fe40003f04270 */
[----:B------:R2:W3:Y:S04]  /*8b30*/  @P1 LDG.E.U16 R16, [R4.64] ;  /* 0x0000000404101981 */ /* 0x0004e8000c1e1500 */
[----:B------:R0:W3:Y:S04]  /*8b40*/  @P1 LDG.E.U16 R14, [R6.64] ;  /* 0x00000004060e1981 */ /* 0x0000e8000c1e1500 */
[----:B------:R-:W3:Y:S01]  /*8b50*/  LDL.64 R26, [R1+0xc30] ;  /* 0x000c3000011a7983 */ /* 0x000ee20000100a00 */
[----:B0-----:R-:W-:-:S05]  /*8b60*/  IADD3 R6, P2, R12, R2, RZ ;  /* 0x000000020c067210 */ /* 0x001fca0007f5e0ff */
[----:B------:R-:W-:Y:S02]  /*8b70*/  IMAD.X R7, R13, 0x1, R3, P2 ;  /* 0x000000010d077824 */ /* 0x000fe400010e0603 */
[----:B------:R-:W3:Y:S04]  /*8b80*/  LDL.64 R12, [R1+0xc28] ;  /* 0x000c2800010c7983 */ /* 0x000ee80000100a00 */
[----:B------:R0:W3:Y:S01]  /*8b90*/  @P0 LDG.E.U16 R29, [R6.64] ;  /* 0x00000004061d0981 */ /* 0x0000e2000c1e1500 */
[----:B----4-:R-:W-:-:S05]  /*8ba0*/  IADD3 R8, P1, R22, R2, RZ ;  /* 0x0000000216087210 */ /* 0x010fca0007f3e0ff */
[----:B------:R-:W-:Y:S02]  /*8bb0*/  IMAD.X R9, R23, 0x1, R3, P1 ;  /* 0x0000000117097824 */ /* 0x000fe400008e0603 */
[----:B------:R-:W4:Y:S04]  /*8bc0*/  LDL.LU.64 R22, [R1+0x2218] ;  /* 0x0022180001167983 */ /* 0x000f280000300a00 */
[----:B------:R1:W4:Y:S01]  /*8bd0*/  @P0 LDG.E.U16 R28, [R8.64] ;  /* 0x00000004081c0981 */ /* 0x000322000c1e1500 */
[----:B--2---:R-:W-:Y:S01]  /*8be0*/  IADD3 R4, P2, R24, R2, RZ ;  /* 0x0000000218047210 */ /* 0x004fe20007f5e0ff */
[----:B0-----:R-:W-:Y:S02]  /*8bf0*/  IMAD.MOV.U32 R6, RZ, RZ, R24 ;  /* 0x000000ffff067224 */ /* 0x001fe400078e0018 */
[----:B------:R-:W-:-:S02]  /*8c00*/  IMAD.MOV.U32 R7, RZ, RZ, R25 ;  /* 0x000000ffff077224 */ /* 0x000fc400078e0019 */
[----:B------:R-:W2:Y:S02]  /*8c10*/  LDL.LU.64 R24, [R1+0x2210] ;  /* 0x0022100001187983 */ /* 0x000ea40000300a00 */
[----:B------:R-:W-:Y:S01]  /*8c20*/  IMAD.X R5, R7, 0x1, R3, P2 ;  /* 0x0000000107057824 */ /* 0x000fe200010e0603 */
[----:B------:R-:W-:Y:S02]  /*8c30*/  ISETP.GT.AND P1, PT, R0, 0xa, PT ;  /* 0x0000000a0000780c */ /* 0x000fe40003f24270 */
[-C--:B---3--:R-:W-:Y:S02]  /*8c40*/  IADD3 R6, P3, R10, R2.reuse, RZ ;  /* 0x000000020a067210 */ /* 0x088fe40007f7e0ff */
[----:B-1----:R-:W-:-:S05]  /*8c50*/  IADD3 R8, P2, R26, R2, RZ ;  /* 0x000000021a087210 */ /* 0x002fca0007f5e0ff */
[----:B------:R-:W-:Y:S01]  /*8c60*/  IMAD.X R9, R27, 0x1, R3, P2 ;  /* 0x000000011b097824 */ /* 0x000fe200010e0603 */
[----:B----4-:R-:W-:Y:S01]  /*8c70*/  PRMT R23, RZ, 0x7610, R23 ;  /* 0x00007610ff177816 */ /* 0x010fe20000000017 */
[----:B------:R-:W-:Y:S05]  /*8c80*/  STL [R1+0x910], R28 ;  /* 0x0009101c01007387 */ /* 0x000fea0000100800 */
[----:B------:R0:W3:Y:S01]  /*8c90*/  @P0 LDG.E.U16 R23, [R4.64] ;  /* 0x0000000404170981 */ /* 0x0000e2000c1e1500 */
[----:B------:R-:W-:-:S03]  /*8ca0*/  PRMT R22, RZ, 0x7610, R22 ;  /* 0x00007610ff167816 */ /* 0x000fc60000000016 */
[----:B------:R1:W-:Y:S01]  /*8cb0*/  STL [R1+0x918], R29 ;  /* 0x0009181d01007387 */ /* 0x0003e20000100800 */
[----:B0-----:R-:W-:Y:S02]  /*8cc0*/  IMAD.MOV.U32 R4, RZ, RZ, R10 ;  /* 0x000000ffff047224 */ /* 0x001fe400078e000a */
[----:B------:R-:W-:Y:S02]  /*8cd0*/  IMAD.MOV.U32 R5, RZ, RZ, R11 ;  /* 0x000000ffff057224 */ /* 0x000fe400078e000b */
[----:B------:R-:W4:Y:S02]  /*8ce0*/  LDL.64 R10, [R1+0xc38] ;  /* 0x000c3800010a7983 */ /* 0x000f240000100a00 */
[----:B------:R-:W-:Y:S02]  /*8cf0*/  IMAD.X R7, R5, 0x1, R3, P3 ;  /* 0x0000000105077824 */ /* 0x000fe400018e0603 */
[----:B-1----:R-:W3:Y:S04]  /*8d00*/  LDL.64 R28, [R1+0xc20] ;  /* 0x000c2000011c7983 */ /* 0x002ee80000100a00 */
[----:B------:R3:W3:Y:S01]  /*8d10*/  @P0 LDG.E.U16 R22, [R6.64] ;  /* 0x0000000406160981 */ /* 0x0006e2000c1e1500 */
[----:B------:R-:W-:-:S02]  /*8d20*/  IADD3 R4, P3, R12, R2, RZ ;  /* 0x000000020c047210 */ /* 0x000fc40007f7e0ff */
[----:B--2---:R-:W-:Y:S01]  /*8d30*/  PRMT R24, RZ, 0x7610, R24 ;  /* 0x00007610ff187816 */ /* 0x004fe20000000018 */
[----:B------:R-:W2:Y:S01]  /*8d40*/  LDL.LU.64 R26, [R1+0x2208] ;  /* 0x00220800011a7983 */ /* 0x000ea20000300a00 */
[----:B------:R-:W-:Y:S01]  /*8d50*/  PRMT R25, RZ, 0x7610, R25 ;  /* 0x00007610ff197816 */ /* 0x000fe20000000019 */
[----:B------:R-:W-:-:S05]  /*8d60*/  IMAD.X R5, R13, 0x1, R3, P3 ;  /* 0x000000010d057824 */ /* 0x000fca00018e0603 */
[----:B------:R4:W2:Y:S04]  /*8d70*/  @P1 LDG.E.U16 R24, [R4.64] ;  /* 0x0000000404181981 */ /* 0x0008a8000c1e1500 */
[----:B------:R0:W2:Y:S02]  /*8d80*/  @P1 LDG.E.U16 R25, [R8.64] ;  /* 0x0000000408191981 */ /* 0x0000a4000c1e1500 */
[----:B0-----:R-:W-:Y:S02]  /*8d90*/  PRMT R8, RZ, 0x7610, R8 ;  /* 0x00007610ff087816 */ /* 0x001fe40000000008 */
[----:B------:R-:W-:Y:S02]  /*8da0*/  PRMT R9, RZ, 0x7610, R9 ;  /* 0x00007610ff097816 */ /* 0x000fe40000000009 */
[----:B----4-:R-:W-:-:S02]  /*8db0*/  IADD3 R4, P2, R10, R2, RZ ;  /* 0x000000020a047210 */ /* 0x010fc40007f5e0ff */
[----:B---3--:R-:W-:-:S03]  /*8dc0*/  IADD3 R6, P0, R28, R2, RZ ;  /* 0x000000021c067210 */ /* 0x008fc60007f1e0ff */
[--C-:B------:R-:W-:Y:S01]  /*8dd0*/  IMAD.X R5, R11, 0x1, R3.reuse, P2 ;  /* 0x000000010b057824 */ /* 0x100fe200010e0603 */
[----:B------:R-:W-:Y:S01]  /*8de0*/  STL [R1+0x914], R22 ;  /* 0x0009141601007387 */ /* 0x000fe20000100800 */
[----:B------:R-:W-:-:S03]  /*8df0*/  IMAD.X R7, R29, 0x1, R3, P0 ;  /* 0x000000011d077824 */ /* 0x000fc600000e0603 */
[----:B------:R0:W-:Y:S04]  /*8e00*/  STL [R1+0x90c], R23 ;  /* 0x00090c1701007387 */ /* 0x0001e80000100800 */
[----:B------:R-:W3:Y:S04]  /*8e10*/  @P1 LDG.E.U16 R8, [R4.64] ;  /* 0x0000000404081981 */ /* 0x000ee8000c1e1500 */
[----:B------:R-:W4:Y:S04]  /*8e20*/  LDL.64 R12, [R1+0xc48] ;  /* 0x000c4800010c7983 */ /* 0x000f280000100a00 */
[----:B0-----:R-:W4:Y:S04]  /*8e30*/  LDL.64 R22, [R1+0xc50] ;  /* 0x000c500001167983 */ /* 0x001f280000100a00 */
[----:B------:R4:W4:Y:S04]  /*8e40*/  @P1 LDG.E.U16 R9, [R6.64] ;  /* 0x0000000406091981 */ /* 0x000928000c1e1500 */
[----:B--2---:R-:W-:Y:S04]  /*8e50*/  STL [R1+0xa98], R24 ;  /* 0x000a981801007387 */ /* 0x004fe80000100800 */
[----:B------:R0:W-:Y:S01]  /*8e60*/  STL [R1+0xa9c], R25 ;  /* 0x000a9c1901007387 */ /* 0x0001e20000100800 */
[----:B------:R-:W-:-:S03]  /*8e70*/  ISETP.GT.AND P0, PT, R0, 0xb, PT ;  /* 0x0000000b0000780c */ /* 0x000fc60003f04270 */
[----:B------:R-:W2:Y:S04]  /*8e80*/  LDL.64 R10, [R1+0xc58] ;  /* 0x000c5800010a7983 */ /* 0x000ea80000100a00 */
[----:B------:R-:W2:Y:S04]  /*8e90*/  LDL.64 R28, [R1+0xc70] ;  /* 0x000c7000011c7983 */ /* 0x000ea80000100a00 */
[----:B0-----:R-:W2:Y:S01]  /*8ea0*/  LDL.64 R24, [R1+0xc40] ;  /* 0x000c400001187983 */ /* 0x001ea20000100a00 */
[----:B------:R-:W-:Y:S02]  /*8eb0*/  PRMT R26, RZ, 0x7610, R26 ;  /* 0x00007610ff1a7816 */ /* 0x000fe4000000001a */
[----:B------:R-:W-:Y:S01]  /*8ec0*/  PRMT R27, RZ, 0x7610, R27 ;  /* 0x00007610ff1b7816 */ /* 0x000fe2000000001b */
[----:B---3--:R0:W-:Y:S01]  /*8ed0*/  STL [R1+0xa90], R8 ;  /* 0x000a900801007387 */ /* 0x0081e20000100800 */
[----:B----4-:R-:W-:-:S02]  /*8ee0*/  IADD3 R6, P2, R22, R2, RZ ;  /* 0x0000000216067210 */ /* 0x010fc40007f5e0ff */
[----:B0-----:R-:W-:Y:S01]  /*8ef0*/  IADD3 R8, P1, R12, R2, RZ ;  /* 0x000000020c087210 */ /* 0x001fe20007f3e0ff */
[----:B------:R0:W-:Y:S02]  /*8f00*/  STL [R1+0xa94], R9 ;  /* 0x000a940901007387 */ /* 0x0001e40000100800 */
[--C-:B------:R-:W-:Y:S02]  /*8f10*/  IMAD.X R7, R23, 0x1, R3.reuse, P2 ;  /* 0x0000000117077824 */ /* 0x100fe400010e0603 */
[----:B------:R-:W3:Y:S04]  /*8f20*/  LDL.64 R22, [R1+0xc68] ;  /* 0x000c680001167983 */ /* 0x000ee80000100a00 */
[----:B------:R1:W4:Y:S01]  /*8f30*/  @P0 LDG.E.U16 R27, [R6.64] ;  /* 0x00000004061b0981 */ /* 0x000322000c1e1500 */
[----:B0-----:R-:W-:-:S03]  /*8f40*/  IMAD.X R9, R13, 0x1, R3, P1 ;  /* 0x000000010d097824 */ /* 0x001fc600008e0603 */
[----:B------:R-:W3:Y:S04]  /*8f50*/  LDL.LU.64 R12, [R1+0x2200] ;  /* 0x00220000010c7983 */ /* 0x000ee80000300a00 */
[----:B------:R0:W4:Y:S01]  /*8f60*/  @P0 LDG.E.U16 R26, [R8.64] ;  /* 0x00000004081a0981 */ /* 0x000122000c1e1500 */
[-C--:B--2---:R-:W-:Y:S01]  /*8f70*/  IADD3 R4, P2, R24, R2.reuse, RZ ;  /* 0x0000000218047210 */ /* 0x084fe20007f5e0ff */
[----:B-1----:R-:W-:Y:S02]  /*8f80*/  IMAD.MOV.U32 R6, RZ, RZ, R24 ;  /* 0x000000ffff067224 */ /* 0x002fe400078e0018 */
[----:B------:R-:W-:Y:S02]  /*8f90*/  IMAD.MOV.U32 R7, RZ, RZ, R25 ;  /* 0x000000ffff077224 */ /* 0x000fe400078e0019 */
[----:B------:R-:W2:Y:S02]  /*8fa0*/  LDL.LU.64 R24, [R1+0x21f8] ;  /* 0x0021f80001187983 */ /* 0x000ea40000300a00 */
[----:B------:R-:W-:Y:S01]  /*8fb0*/  IMAD.X R5, R7, 0x1, R3, P2 ;  /* 0x0000000107057824 */ /* 0x000fe200010e0603 */
[----:B------:R-:W-:-:S02]  /*8fc0*/  IADD3 R6, P3, R10, R2, RZ ;  /* 0x000000020a067210 */ /* 0x000fc40007f7e0ff */
[----:B------:R-:W-:Y:S02]  /*8fd0*/  ISETP.GT.AND P1, PT, R0, 0xc, PT ;  /* 0x0000000c0000780c */ /* 0x000fe40003f24270 */
[----:B0-----:R-:W-:-:S05]  /*8fe0*/  IADD3 R8, P2, R28, R2, RZ ;  /* 0x000000021c087210 */ /* 0x001fca0007f5e0ff */
[----:B------:R-:W-:Y:S01]  /*8ff0*/  IMAD.X R9, R29, 0x1, R3, P2 ;  /* 0x000000011d097824 */ /* 0x000fe200010e0603 */
[----:B---3--:R-:W-:Y:S01]  /*9000*/  PRMT R13, RZ, 0x7610, R13 ;  /* 0x00007610ff0d7816 */ /* 0x008fe2000000000d */
[----:B----4-:R-:W-:Y:S05]  /*9010*/  STL [R1+0xa8c], R26 ;  /* 0x000a8c1a01007387 */ /* 0x010fea0000100800 */
        /* <DEDUP_REMOVED lines=29> */
[----:B------:R0:W-:Y:S04]  /*91f0*/  STL [R1+0xa7c], R25 ;  /* 0x000a7c1901007387 */ /* 0x0001e80000100800 */
[----:B------:R-:W2:Y:S04]  /*9200*/  LDL.64 R10, [R1+0xc98] ;  /* 0x000c9800010a7983 */ /* 0x000ea80000100a00 */
[----:B------:R-:W2:Y:S04]  /*9210*/  LDL.64 R26, [R1+0xcb0] ;  /* 0x000cb000011a7983 */ /* 0x000ea80000100a00 */
[----:B0-----:R-:W2:Y:S01]  /*9220*/  LDL.64 R24, [R1+0xc80] ;  /* 0x000c800001187983 */ /* 0x001ea20000100a00 */
[----:B------:R-:W-:-:S02]  /*9230*/  ISETP.GT.AND P0, PT, R0, 0xd, PT ;  /* 0x0000000d0000780c */ /* 0x000fc40003f04270 */
[----:B------:R-:W-:Y:S02]  /*9240*/  PRMT R28, RZ, 0x7610, R28 ;  /* 0x00007610ff1c7816 */ /* 0x000fe4000000001c */
[----:B------:R-:W-:Y:S01]  /*9250*/  PRMT R29, RZ, 0x7610, R29 ;  /* 0x00007610ff1d7816 */ /* 0x000fe2000000001d */
[----:B---3--:R0:W-:Y:S01]  /*9260*/  STL [R1+0xa70], R8 ;  /* 0x000a700801007387 */ /* 0x0081e20000100800 */
[-C--:B----4-:R-:W-:Y:S02]  /*9270*/  IADD3 R6, P2, R12, R2.reuse, RZ ;  /* 0x000000020c067210 */ /* 0x090fe40007f5e0ff */
        /* <DEDUP_REMOVED lines=17> */
[----:B---3--:R-:W-:Y:S02]  /*9390*/  PRMT R23, RZ, 0x7610, R23 ;  /* 0x00007610ff177816 */ /* 0x008fe40000000017 */
[----:B------:R-:W-:-:S04]  /*93a0*/  PRMT R22, RZ, 0x7610, R22 ;  /* 0x00007610ff167816 */ /* 0x000fc80000000016 */
[----:B------:R0:W3:Y:S04]  /*93b0*/  @P0 LDG.E.U16 R23, [R4.64] ;  /* 0x0000000404170981 */ /* 0x0000e8000c1e1500 */
[----:B----4-:R-:W-:Y:S01]  /*93c0*/  STL [R1+0xa6c], R28 ;  /* 0x000a6c1c01007387 */ /* 0x010fe20000100800 */
[----:B0-----:R-:W-:Y:S02]  /*93d0*/  IMAD.MOV.U32 R5, RZ, RZ, R11 ;  /* 0x000000ffff057224 */ /* 0x001fe400078e000b */
[----:B------:R-:W-:Y:S02]  /*93e0*/  IMAD.MOV.U32 R4, RZ, RZ, R10 ;  /* 0x000000ffff047224 */ /* 0x000fe400078e000a */
[----:B------:R-:W-:Y:S01]  /*93f0*/  IMAD.X R7, R5, 0x1, R3, P3 ;  /* 0x0000000105077824 */ /* 0x000fe200018e0603 */
[----:B------:R-:W-:Y:S01]  /*9400*/  IADD3 R4, P3, R12, R2, RZ ;  /* 0x000000020c047210 */ /* 0x000fe20007f7e0ff */
[----:B------:R0:W-:Y:S01]  /*9410*/  STL [R1+0xa68], R29 ;  /* 0x000a681d01007387 */ /* 0x0001e20000100800 */
[----:B--2---:R-:W-:-:S03]  /*9420*/  PRMT R24, RZ, 0x7610, R24 ;  /* 0x00007610ff187816 */ /* 0x004fc60000000018 */
[----:B------:R-:W2:Y:S01]  /*9430*/  LDL.64 R10, [R1+0xcb8] ;  /* 0x000cb800010a7983 */ /* 0x000ea20000100a00 */
[----:B------:R-:W-:Y:S01]  /*9440*/  PRMT R25, RZ, 0x7610, R25 ;  /* 0x00007610ff197816 */ /* 0x000fe20000000019 */
[----:B------:R-:W-:Y:S02]  /*9450*/  IMAD.X R5, R13, 0x1, R3, P3 ;  /* 0x000000010d057824 */ /* 0x000fe400018e0603 */
[----:B------:R-:W4:Y:S04]  /*9460*/  @P0 LDG.E.U16 R22, [R6.64] ;  /* 0x0000000406160981 */ /* 0x000f28000c1e1500 */
[----:B0-----:R-:W3:Y:S04]  /*9470*/  LDL.64 R28, [R1+0xca0] ;  /* 0x000ca000011c7983 */ /* 0x001ee80000100a00 */
[----:B------:R2:W3:Y:S04]  /*9480*/  @P1 LDG.E.U16 R24, [R4.64] ;  /* 0x0000000404181981 */ /* 0x0004e8000c1e1500 */
[----:B------:R0:W3:Y:S04]  /*9490*/  @P1 LDG.E.U16 R25, [R8.64] ;  /* 0x0000000408191981 */ /* 0x0000e8000c1e1500 */
[----:B------:R-:W3:Y:S01]  /*94a0*/  LDL.LU.64 R26, [R1+0x21d8] ;  /* 0x0021d800011a7983 */ /* 0x000ee20000300a00 */
[----:B0-----:R-:W-:-:S02]  /*94b0*/  PRMT R8, RZ, 0x7610, R8 ;  /* 0x00007610ff087816 */ /* 0x001fc40000000008 */
[----:B------:R-:W-:Y:S02]  /*94c0*/  PRMT R9, RZ, 0x7610, R9 ;  /* 0x00007610ff097816 */ /* 0x000fe40000000009 */
[-C--:B--2---:R-:W-:Y:S01]  /*94d0*/  IADD3 R4, P2, R10, R2.reuse, RZ ;  /* 0x000000020a047210 */ /* 0x084fe20007f5e0ff */
[----:B----4-:R-:W-:Y:S04]  /*94e0*/  STL [R1+0xa60], R22 ;  /* 0x000a601601007387 */ /* 0x010fe80000100800 */
[----:B------:R-:W-:Y:S01]  /*94f0*/  IMAD.X R5, R11, 0x1, R3, P2 ;  /* 0x000000010b057824 */ /* 0x000fe200010e0603 */
[----:B---3--:R0:W-:Y:S01]  /*9500*/  STL [R1+0xa64], R23 ;  /* 0x000a641701007387 */ /* 0x0081e20000100800 */
[----:B------:R-:W-:-:S03]  /*9510*/  IADD3 R6, P0, R28, R2, RZ ;  /* 0x000000021c067210 */ /* 0x000fc60007f1e0ff */
[----:B------:R-:W2:Y:S04]  /*9520*/  LDL.64 R12, [R1+0xcc8] ;  /* 0x000cc800010c7983 */ /* 0x000ea80000100a00 */
[----:B------:R-:W3:Y:S04]  /*9530*/  @P1 LDG.E.U16 R8, [R4.64] ;  /* 0x0000000404081981 */ /* 0x000ee8000c1e1500 */
[----:B0-----:R-:W4:Y:S01]  /*9540*/  LDL.64 R22, [R1+0xcd0] ;  /* 0x000cd00001167983 */ /* 0x001f220000100a00 */
[----:B------:R-:W-:-:S03]  /*9550*/  IMAD.X R7, R29, 0x1, R3, P0 ;  /* 0x000000011d077824 */ /* 0x000fc600000e0603 */
[----:B------:R-:W-:Y:S04]  /*9560*/  STL [R1+0xa58], R24 ;  /* 0x000a581801007387 */ /* 0x000fe80000100800 */
[----:B------:R0:W-:Y:S04]  /*9570*/  STL [R1+0xa5c], R25 ;  /* 0x000a5c1901007387 */ /* 0x0001e80000100800 */
[----:B------:R4:W2:Y:S01]  /*9580*/  @P1 LDG.E.U16 R9, [R6.64] ;  /* 0x0000000406091981 */ /* 0x0008a2000c1e1500 */
[----:B------:R-:W-:-:S03]  /*9590*/  ISETP.GT.AND P0, PT, R0, 0xf, PT ;  /* 0x0000000f0000780c */ /* 0x000fc60003f04270 */
[----:B------:R-:W2:Y:S04]  /*95a0*/  LDL.64 R28, [R1+0xcd8] ;  /* 0x000cd800011c7983 */ /* 0x000ea80000100a00 */
[----:B0-----:R-:W2:Y:S04]  /*95b0*/  LDL.64 R24, [R1+0xcc0] ;  /* 0x000cc00001187983 */ /* 0x001ea80000100a00 */
[----:B------:R-:W2:Y:S01]  /*95c0*/  LDL.64 R10, [R1+0xcf0] ;  /* 0x000cf000010a7983 */ /* 0x000ea20000100a00 */
[----:B------:R-:W-:Y:S02]  /*95d0*/  PRMT R18, RZ, 0x7610, R18 ;  /* 0x00007610ff127816 */ /* 0x000fe40000000012 */
[----:B------:R-:W-:-:S02]  /*95e0*/  PRMT R19, RZ, 0x7610, R19 ;  /* 0x00007610ff137816 */ /* 0x000fc40000000013 */
[-C--:B----4-:R-:W-:Y:S01]  /*95f0*/  IADD3 R6, P2, R22, R2.reuse, RZ ;  /* 0x0000000216067210 */ /* 0x090fe20007f5e0ff */
[----:B---3--:R2:W-:Y:S04]  /*9600*/  STL [R1+0xa50], R8 ;  /* 0x000a500801007387 */ /* 0x0085e80000100800 */
[----:B------:R-:W-:Y:S01]  /*9610*/  IMAD.X R7, R23, 0x1, R3, P2 ;  /* 0x0000000117077824 */ /* 0x000fe200010e0603 */
[----:B--2---:R-:W-:Y:S01]  /*9620*/  IADD3 R8, P1, R12, R2, RZ ;  /* 0x000000020c087210 */ /* 0x004fe20007f3e0ff */
[----:B------:R0:W-:Y:S01]  /*9630*/  STL [R1+0xa54], R9 ;  /* 0x000a540901007387 */ /* 0x0001e20000100800 */
[----:B------:R-:W-:-:S03]  /*9640*/  PRMT R27, RZ, 0x7610, R27 ;  /* 0x00007610ff1b7816 */ /* 0x000fc6000000001b */
[----:B------:R-:W2:Y:S01]  /*9650*/  LDL.64 R22, [R1+0xce8] ;  /* 0x000ce80001167983 */ /* 0x000ea20000100a00 */
[----:B------:R-:W-:-:S03]  /*9660*/  IADD3 R4, P2, R24, R2, RZ ;  /* 0x0000000218047210 */ /* 0x000fc60007f5e0ff */
[----:B------:R1:W3:Y:S01]  /*9670*/  @P0 LDG.E.U16 R27, [R6.64] ;  /* 0x00000004061b0981 */ /* 0x0002e2000c1e1500 */
[--C-:B0-----:R-:W-:Y:S02]  /*9680*/  IMAD.X R9, R13, 0x1, R3.reuse, P1 ;  /* 0x000000010d097824 */ /* 0x101fe400008e0603 */
[----:B------:R-:W-:Y:S01]  /*9690*/  IMAD.X R5, R25, 0x1, R3, P2 ;  /* 0x0000000119057824 */ /* 0x000fe200010e0603 */
[----:B------:R-:W4:Y:S04]  /*96a0*/  LDL.LU.64 R12, [R1+0x21d0] ;  /* 0x0021d000010c7983 */ /* 0x000f280000300a00 */
[----:B------:R-:W2:Y:S04]  /*96b0*/  @P0 LDG.E.U16 R18, [R4.64] ;  /* 0x0000000404120981 */ /* 0x000ea8000c1e1500 */
[----:B------:R0:W3:Y:S01]  /*96c0*/  @P0 LDG.E.U16 R19, [R8.64] ;  /* 0x0000000408130981 */ /* 0x0000e2000c1e1500 */
[----:B-1----:R-:W-:-:S03]  /*96d0*/  IADD3 R6, P3, R28, R2, RZ ;  /* 0x000000021c067210 */ /* 0x002fc60007f7e0ff */
[----:B------:R-:W4:Y:S02]  /*96e0*/  LDL.64 R24, [R1+0xce0] ;  /* 0x000ce00001187983 */ /* 0x000f240000100a00 */
[----:B------:R-:W-:Y:S01]  /*96f0*/  IMAD.X R7, R29, 0x1, R3, P3 ;  /* 0x000000011d077824 */ /* 0x000fe200018e0603 */
[----:B0-----:R-:W-:-:S05]  /*9700*/  IADD3 R8, P2, R10, R2, RZ ;  /* 0x000000020a087210 */ /* 0x001fca0007f5e0ff */
[----:B------:R-:W-:Y:S01]  /*9710*/  IMAD.X R9, R11, 0x1, R3, P2 ;  /* 0x000000010b097824 */ /* 0x000fe200010e0603 */
[----:B--2---:R-:W-:Y:S04]  /*9720*/  STL [R1+0xa44], R18 ;  /* 0x000a441201007387 */ /* 0x004fe80000100800 */
[----:B---3--:R0:W-:Y:S04]  /*9730*/  STL [R1+0xa4c], R19 ;  /* 0x000a4c1301007387 */ /* 0x0081e80000100800 */
[----:B------:R-:W2:Y:S04]  /*9740*/  LDL.64 R28, [R1+0xd10] ;  /* 0x000d1000011c7983 */ /* 0x000ea80000100a00 */
[----:B0-----:R-:W3:Y:S04]  /*9750*/  LDL.64 R18, [R1+0xcf8] ;  /* 0x000cf80001127983 */ /* 0x001ee80000100a00 */
[----:B------:R-:W3:Y:S01]  /*9760*/  LDL.LU.64 R10, [R1+0x21c8] ;  /* 0x0021c800010a7983 */ /* 0x000ee20000300a00 */
[----:B------:R-:W-:-:S02]  /*9770*/  ISETP.GT.AND P1, PT, R0, 0x10, PT ;  /* 0x000000100000780c */ /* 0x000fc40003f24270 */
[----:B------:R-:W-:Y:S02]  /*9780*/  PRMT R26, RZ, 0x7610, R26 ;  /* 0x00007610ff1a7816 */ /* 0x000fe4000000001a */
[----:B----4-:R-:W-:-:S04]  /*9790*/  PRMT R13, RZ, 0x7610, R13 ;  /* 0x00007610ff0d7816 */ /* 0x010fc8000000000d */
[----:B------:R0:W4:Y:S01]  /*97a0*/  @P0 LDG.E.U16 R26, [R6.64] ;  /* 0x00000004061a0981 */ /* 0x000122000c1e1500 */
[----:B------:R-:W-:Y:S02]  /*97b0*/  ISETP.GT.AND P0, PT, R0, 0x11, PT ;  /* 0x000000110000780c */ /* 0x000fe40003f04270 */
[-C--:B------:R-:W-:Y:S02]  /*97c0*/  IADD3 R4, P3, R22, R2.reuse, RZ ;  /* 0x0000000216047210 */ /* 0x080fe40007f7e0ff */
[----:B------:R2:W4:Y:S01]  /*97d0*/  @P1 LDG.E.U16 R13, [R8.64] ;  /* 0x00000004080d1981 */ /* 0x000522000c1e1500 */
[----:B0-----:R-:W-:-:S05]  /*97e0*/  IADD3 R6, P2, R24, R2, RZ ;  /* 0x0000000218067210 */ /* 0x001fca0007f5e0ff */
[--C-:B------:R-:W-:Y:S02]  /*97f0*/  IMAD.X R7, R25, 0x1, R3.reuse, P2 ;  /* 0x0000000119077824 */ /* 0x100fe400010e0603 */
[----:B------:R-:W-:Y:S02]  /*9800*/  IMAD.X R5, R23, 0x1, R3, P3 ;  /* 0x0000000117057824 */ /* 0x000fe400018e0603 */
[----:B------:R-:W4:Y:S01]  /*9810*/  LDL.64 R22, [R1+0xd08] ;  /* 0x000d080001167983 */ /* 0x000f220000100a00 */
[----:B--2---:R-:W-:Y:S02]  /*9820*/  IADD3 R8, P2, R28, R2, RZ ;  /* 0x000000021c087210 */ /* 0x004fe40007f5e0ff */
[----:B---3--:R-:W-:-:S03]  /*9830*/  PRMT R10, RZ, 0x7610, R10 ;  /* 0x00007610ff0a7816 */ /* 0x008fc6000000000a */
[----:B------:R-:W-:-:S03]  /*9840*/  IMAD.X R9, R29, 0x1, R3, P2 ;  /* 0x000000011d097824 */ /* 0x000fc600010e0603 */
[----:B------:R0:W2:Y:S02]  /*9850*/  @P1 LDG.E.U16 R10, [R6.64] ;  /* 0x00000004060a1981 */ /* 0x0000a4000c1e1500 */
[----:B0-----:R-:W-:-:S06]  /*9860*/  PRMT R6, RZ, 0x7610, R6 ;  /* 0x00007610ff067816 */ /* 0x001fcc0000000006 */
[----:B------:R-:W3:Y:S01]  /*9870*/  @P0 LDG.E.U16 R6, [R8.64] ;  /* 0x0000000408060981 */ /* 0x000ee2000c1e1500 */
[----:B------:R-:W-:-:S06]  /*9880*/  PRMT R11, RZ, 0x7610, R11 ;  /* 0x00007610ff0b7816 */ /* 0x000fcc000000000b */
[----:B------:R0:W2:Y:S01]  /*9890*/  @P1 LDG.E.U16 R11, [R4.64] ;  /* 0x00000004040b1981 */ /* 0x0000a2000c1e1500 */
[----:B------:R-:W-:Y:S02]  /*98a0*/  PRMT R12, RZ, 0x7610, R12 ;  /* 0x00007610ff0c7816 */ /* 0x000fe4000000000c */
[----:B0-----:R-:W-:-:S05]  /*98b0*/  IADD3 R4, P3, R18, R2, RZ ;  /* 0x0000000212047210 */ /* 0x001fca0007f7e0ff */
[----:B------:R-:W-:Y:S01]  /*98c0*/  IMAD.X R5, R19, 0x1, R3, P3 ;  /* 0x0000000113057824 */ /* 0x000fe200018e0603 */
[----:B----4-:R-:W-:Y:S04]  /*98d0*/  STL [R1+0xa40], R26 ;  /* 0x000a401a01007387 */ /* 0x010fe80000100800 */
[----:B------:R0:W4:Y:S04]  /*98e0*/  @P1 LDG.E.U16 R12, [R4.64] ;  /* 0x00000004040c1981 */ /* 0x000128000c1e1500 */
[----:B------:R1:W-:Y:S04]  /*98f0*/  STL [R1+0xa48], R27 ;  /* 0x000a481b01007387 */ /* 0x0003e80000100800 */
[----:B------:R-:W2:Y:S01]  /*9900*/  LDL.64 R24, [R1+0xd18] ;  /* 0x000d180001187983 */ /* 0x000ea20000100a00 */
[----:B0-----:R-:W-:-:S03]  /*9910*/  IADD3 R4, P1, R22, R2, RZ ;  /* 0x0000000216047210 */ /* 0x001fc60007f3e0ff */
[----:B-1----:R-:W2:Y:S02]  /*9920*/  LDL.64 R26, [R1+0xd00] ;  /* 0x000d0000011a7983 */ /* 0x002ea40000100a00 */
[----:B------:R-:W-:Y:S02]  /*9930*/  IMAD.X R5, R23, 0x1, R3, P1 ;  /* 0x0000000117057824 */ /* 0x000fe400008e0603 */
[----:B------:R-:W4:Y:S04]  /*9940*/  LDL.LU.64 R18, [R1+0x21c0] ;  /* 0x0021c00001127983 */ /* 0x000f280000300a00 */
[----:B------:R-:W4:Y:S04]  /*9950*/  LDL.64 R28, [R1+0xd30] ;  /* 0x000d3000011c7983 */ /* 0x000f280000100a00 */
[----:B---3--:R2:W-:Y:S04]  /*9960*/  STL [R1+0xa3c], R6 ;  /* 0x000a3c0601007387 */ /* 0x0085e80000100800 */
[----:B------:R-:W3:Y:S01]  /*9970*/  LDL.LU.64 R22, [R1+0x21b8] ;  /* 0x0021b80001167983 */ /* 0x000ee20000300a00 */
[----:B--2---:R-:W-:-:S05]  /*9980*/  IADD3 R6, P2, R26, R2, RZ ;  /* 0x000000021a067210 */ /* 0x004fca0007f5e0ff */
[----:B------:R-:W-:Y:S01]  /*9990*/  IMAD.X R7, R27, 0x1, R3, P2 ;  /* 0x000000011b077824 */ /* 0x000fe200010e0603 */
[----:B------:R-:W-:Y:S01]  /*99a0*/  ISETP.GT.AND P2, PT, R0, 0x12, PT ;  /* 0x000000120000780c */ /* 0x000fe20003f44270 */
[----:B------:R-:W2:Y:S01]  /*99b0*/  LDL.64 R26, [R1+0xd28] ;  /* 0x000d2800011a7983 */ /* 0x000ea20000100a00 */
[----:B----4-:R-:W-:Y:S02]  /*99c0*/  PRMT R19, RZ, 0x7610, R19 ;  /* 0x00007610ff137816 */ /* 0x010fe40000000013 */
[----:B---3--:R-:W-:Y:S02]  /*99d0*/  PRMT R23, RZ, 0x7610, R23 ;  /* 0x00007610ff177816 */ /* 0x008fe40000000017 */
[----:B------:R-:W-:-:S04]  /*99e0*/  PRMT R22, RZ, 0x7610, R22 ;  /* 0x00007610ff167816 */ /* 0x000fc80000000016 */
[----:B------:R0:W3:Y:S04]  /*99f0*/  @P0 LDG.E.U16 R23, [R4.64] ;  /* 0x0000000404170981 */ /* 0x0000e8000c1e1500 */
[----:B------:R1:W4:Y:S01]  /*9a00*/  @P0 LDG.E.U16 R22, [R6.64] ;  /* 0x0000000406160981 */ /* 0x000322000c1e1500 */
[----:B0-----:R-:W-:-:S05]  /*9a10*/  IADD3 R4, P1, R24, R2, RZ ;  /* 0x0000000218047210 */ /* 0x001fca0007f3e0ff */
[----:B------:R-:W-:Y:S01]  /*9a20*/  IMAD.X R5, R25, 0x1, R3, P1 ;  /* 0x0000000119057824 */ /* 0x000fe200008e0603 */
[----:B-1----:R-:W-:-:S04]  /*9a30*/  IADD3 R6, P1, R28, R2, RZ ;  /* 0x000000021c067210 */ /* 0x002fc80007f3e0ff */
[----:B------:R0:W2:Y:S01]  /*9a40*/  @P0 LDG.E.U16 R19, [R4.64] ;  /* 0x0000000404130981 */ /* 0x0000a2000c1e1500 */
[----:B------:R-:W-:Y:S01]  /*9a50*/  IMAD.X R7, R29, 0x1, R3, P1 ;  /* 0x000000011d077824 */ /* 0x000fe200008e0603 */
[----:B0-----:R-:W-:-:S06]  /*9a60*/  PRMT R4, RZ, 0x7610, R4 ;  /* 0x00007610ff047816 */ /* 0x001fcc0000000004 */
[----:B------:R-:W2:Y:S04]  /*9a70*/  @P2 LDG.E.U16 R4, [R6.64] ;  /* 0x0000000406042981 */ /* 0x000ea8000c1e1500 */
[----:B----4-:R-:W-:Y:S04]  /*9a80*/  STL [R1+0x908], R22 ;  /* 0x0009081601007387 */ /* 0x010fe80000100800 */
[----:B---3--:R0:W-:Y:S04]  /*9a90*/  STL [R1+0xa38], R23 ;  /* 0x000a381701007387 */ /* 0x0081e80000100800 */
[----:B------:R-:W3:Y:S04]  /*9aa0*/  LDL.64 R24, [R1+0xd38] ;  /* 0x000d380001187983 */ /* 0x000ee80000100a00 */
[----:B0-----:R-:W4:Y:S04]  /*9ab0*/  LDL.64 R22, [R1+0xd20] ;  /* 0x000d200001167983 */ /* 0x001f280000100a00 */
[----:B--2---:R0:W-:Y:S04]  /*9ac0*/  STL [R1+0xa2c], R19 ;  /* 0x000a2c1301007387 */ /* 0x0041e80000100800 */
[----:B0-----:R-:W2:Y:S04]  /*9ad0*/  LDL.LU R19, [R1+0x21b4] ;  /* 0x0021b40001137983 */ /* 0x001ea80000300800 */
[----:B------:R-:W2:Y:S04]  /*9ae0*/  LDL.64 R28, [R1+0xd50] ;  /* 0x000d5000011c7983 */ /* 0x000ea80000100a00 */
[----:B------:R0:W-:Y:S02]  /*9af0*/  STL [R1+0xa28], R4 ;  /* 0x000a280401007387 */ /* 0x0001e40000100800 */
[----:B0-----:R-:W-:-:S02]  /*9b00*/  IADD3 R4, P0, R26, R2, RZ ;  /* 0x000000021a047210 */ /* 0x001fc40007f1e0ff */
[----:B------:R-:W2:Y:S03]  /*9b10*/  LDL.LU R26, [R1+0x21b0] ;  /* 0x0021b000011a7983 */ /* 0x000ea60000300800 */
[----:B------:R-:W-:Y:S01]  /*9b20*/  IMAD.X R5, R27, 0x1, R3, P0 ;  /* 0x000000011b057824 */ /* 0x000fe200000e0603 */
[----:B--2---:R-:W-:-:S06]  /*9b30*/  PRMT R26, RZ, 0x7610, R26 ;  /* 0x00007610ff1a7816 */ /* 0x004fcc000000001a */
[----:B------:R4:W2:Y:S02]  /*9b40*/  @P2 LDG.E.U16 R26, [R4.64] ;  /* 0x00000004041a2981 */ /* 0x0008a4000c1e1500 */
[----:B----4-:R-:W-:Y:S02]  /*9b50*/  IADD3 R4, P0, R22, R2, RZ ;  /* 0x0000000216047210 */ /* 0x010fe40007f1e0ff */
[----:B--2---:R0:W-:Y:S04]  /*9b60*/  STL [R1+0xa24], R26 ;  /* 0x000a241a01007387 */ /* 0x0041e80000100800 */
[----:B0-----:R-:W2:Y:S04]  /*9b70*/  LDL.64 R26, [R1+0xd48] ;  /* 0x000d4800011a7983 */ /* 0x001ea80000100a00 */
[----:B------:R-:W4:Y:S01]  /*9b80*/  LDL.LU R22, [R1+0x21ac] ;  /* 0x0021ac0001167983 */ /* 0x000f220000300800 */
[----:B------:R-:W-:Y:S01]  /*9b90*/  IMAD.X R5, R23, 0x1, R3, P0 ;  /* 0x0000000117057824 */ /* 0x000fe200000e0603 */
[----:B----4-:R-:W-:-:S06]  /*9ba0*/  PRMT R22, RZ, 0x7610, R22 ;  /* 0x00007610ff167816 */ /* 0x010fcc0000000016 */
[----:B------:R3:W4:Y:S02]  /*9bb0*/  @P2 LDG.E.U16 R22, [R4.64] ;  /* 0x0000000404162981 */ /* 0x000724000c1e1500 */
[----:B---3--:R-:W-:Y:S02]  /*9bc0*/  IADD3 R4, P0, R24, R2, RZ ;  /* 0x0000000218047210 */ /* 0x008fe40007f1e0ff */
[----:B----4-:R0:W-:Y:S04]  /*9bd0*/  STL [R1+0xa20], R22 ;  /* 0x000a201601007387 */ /* 0x0101e80000100800 */
[----:B0-----:R-:W3:Y:S04]  /*9be0*/  LDL.64 R22, [R1+0xd40] ;  /* 0x000d400001167983 */ /* 0x001ee80000100a00 */
[----:B------:R-:W4:Y:S01]  /*9bf0*/  LDL.LU R24, [R1+0x21a8] ;  /* 0x0021a80001187983 */ /* 0x000f220000300800 */
[----:B------:R-:W-:Y:S01]  /*9c00*/  IMAD.X R5, R25, 0x1, R3, P0 ;  /* 0x0000000119057824 */ /* 0x000fe200000e0603 */
[----:B----4-:R-:W-:-:S06]  /*9c10*/  PRMT R24, RZ, 0x7610, R24 ;  /* 0x00007610ff187816 */ /* 0x010fcc0000000018 */
[----:B------:R0:W4:Y:S02]  /*9c20*/  @P2 LDG.E.U16 R24, [R4.64] ;  /* 0x0000000404182981 */ /* 0x000124000c1e1500 */
[----:B0-----:R-:W-:Y:S02]  /*9c30*/  IADD3 R4, P0, R28, R2, RZ ;  /* 0x000000021c047210 */ /* 0x001fe40007f1e0ff */
[----:B----4-:R0:W-:Y:S04]  /*9c40*/  STL [R1+0xa1c], R24 ;  /* 0x000a1c1801007387 */ /* 0x0101e80000100800 */
[----:B0-----:R-:W4:Y:S04]  /*9c50*/  LDL.64 R24, [R1+0xd58] ;  /* 0x000d580001187983 */ /* 0x001f280000100a00 */
[----:B------:R-:W2:Y:S01]  /*9c60*/  LDL.LU R28, [R1+0x21a4] ;  /* 0x0021a400011c7983 */ /* 0x000ea20000300800 */
[----:B------:R-:W-:Y:S01]  /*9c70*/  ISETP.GT.AND P1, PT, R0, 0x13, PT ;  /* 0x000000130000780c */ /* 0x000fe20003f24270 */
[----:B------:R-:W-:Y:S01]  /*9c80*/  IMAD.X R5, R29, 0x1, R3, P0 ;  /* 0x000000011d057824 */ /* 0x000fe200000e0603 */
[----:B--2---:R-:W-:-:S11]  /*9c90*/  PRMT R28, RZ, 0x7610, R28 ;  /* 0x00007610ff1c7816 */ /* 0x004fd6000000001c */
[----:B------:R0:W2:Y:S02]  /*9ca0*/  @P1 LDG.E.U16 R28, [R4.64] ;  /* 0x00000004041c1981 */ /* 0x0000a4000c1e1500 */
[----:B0-----:R-:W-:Y:S02]  /*9cb0*/  IADD3 R4, P0, R26, R2, RZ ;  /* 0x000000021a047210 */ /* 0x001fe40007f1e0ff */
[----:B--2---:R0:W-:Y:S04]  /*9cc0*/  STL [R1+0xa18], R28 ;  /* 0x000a181c01007387 */ /* 0x0041e80000100800 */
[----:B0-----:R-:W2:Y:S04]  /*9cd0*/  LDL.64 R28, [R1+0xd70] ;  /* 0x000d7000011c7983 */ /* 0x001ea80000100a00 */
[----:B------:R-:W2:Y:S01]  /*9ce0*/  LDL.LU R26, [R1+0x21a0] ;  /* 0x0021a000011a7983 */ /* 0x000ea20000300800 */
[----:B------:R-:W-:Y:S01]  /*9cf0*/  IMAD.X R5, R27, 0x1, R3, P0 ;  /* 0x000000011b057824 */ /* 0x000fe200000e0603 */
[----:B--2---:R-:W-:-:S06]  /*9d00*/  PRMT R26, RZ, 0x7610, R26 ;  /* 0x00007610ff1a7816 */ /* 0x004fcc000000001a */
[----:B------:R3:W2:Y:S02]  /*9d10*/  @P1 LDG.E.U16 R26, [R4.64] ;  /* 0x00000004041a1981 */ /* 0x0006a4000c1e1500 */
[----:B---3--:R-:W-:Y:S02]  /*9d20*/  IADD3 R4, P0, R22, R2, RZ ;  /* 0x0000000216047210 */ /* 0x008fe40007f1e0ff */
[----:B--2---:R0:W-:Y:S04]  /*9d30*/  STL [R1+0xa14], R26 ;  /* 0x000a141a01007387 */ /* 0x0041e80000100800 */
[----:B0-----:R-:W2:Y:S04]  /*9d40*/  LDL.64 R26, [R1+0xd68] ;  /* 0x000d6800011a7983 */ /* 0x001ea80000100a00 */
[----:B------:R-:W3:Y:S01]  /*9d50*/  LDL.LU R22, [R1+0x219c] ;  /* 0x00219c0001167983 */ /* 0x000ee20000300800 */
[----:B------:R-:W-:Y:S01]  /*9d60*/  IMAD.X R5, R23, 0x1, R3, P0 ;  /* 0x0000000117057824 */ /* 0x000fe200000e0603 */
[----:B---3--:R-:W-:-:S06]  /*9d70*/  PRMT R22, RZ, 0x7610, R22 ;  /* 0x00007610ff167816 */ /* 0x008fcc0000000016 */
[----:B------:R4:W3:Y:S02]  /*9d80*/  @P1 LDG.E.U16 R22, [R4.64] ;  /* 0x0000000404161981 */ /* 0x0008e4000c1e1500 */
[----:B----4-:R-:W-:Y:S02]  /*9d90*/  IADD3 R4, P0, R24, R2, RZ ;  /* 0x0000000218047210 */ /* 0x010fe40007f1e0ff */
[----:B---3--:R0:W-:Y:S04]  /*9da0*/  STL [R1+0xa10], R22 ;  /* 0x000a101601007387 */ /* 0x0081e80000100800 */
        /* <DEDUP_REMOVED lines=121> */
[----:B0-----:R-:W-:-:S05]  /*a540*/  IADD3 R4, P0, R28, R2, RZ ;  /* 0x000000021c047210 */ /* 0x001fca0007f1e0ff */
[----:B------:R-:W-:Y:S01]  /*a550*/  IMAD.X R5, R29, 0x1, R3, P0 ;  /* 0x000000011d057824 */ /* 0x000fe200000e0603 */
[----:B------:R-:W-:Y:S02]  /*a560*/  ISETP.GT.AND P1, PT, R0, 0x18, PT ;  /* 0x000000180000780c */ /* 0x000fe40003f24270 */
[----:B------:R-:W-:Y:S02]  /*a570*/  PRMT R9, RZ, 0x7610, R9 ;  /* 0x00007610ff097816 */ /* 0x000fe40000000009 */
[----:B------:R-:W-:-:S09]  /*a580*/  PRMT R8, RZ, 0x7610, R8 ;  /* 0x00007610ff087816 */ /* 0x000fd20000000008 */
[----:B------:R2:W3:Y:S04]  /*a590*/  @P1 LDG.E.U16 R9, [R4.64] ;  /* 0x0000000404091981 */ /* 0x0004e8000c1e1500 */
[----:B----4-:R0:W-:Y:S04]  /*a5a0*/  STL [R1+0x90], R24 ;  /* 0x0000901801007387 */ /* 0x0101e80000100800 */
[----:B------:R-:W4:Y:S04]  /*a5b0*/  LDL.64 R28, [R1+0xe10] ;  /* 0x000e1000011c7983 */ /* 0x000f280000100a00 */
[----:B0-----:R-:W4:Y:S01]  /*a5c0*/  LDL.64 R24, [R1+0xdf8] ;  /* 0x000df80001187983 */ /* 0x001f220000100a00 */
[----:B--2---:R-:W-:-:S05]  /*a5d0*/  IADD3 R4, P0, R26, R2, RZ ;  /* 0x000000021a047210 */ /* 0x004fca0007f1e0ff */
[----:B------:R-:W-:Y:S01]  /*a5e0*/  IMAD.X R5, R27, 0x1, R3, P0 ;  /* 0x000000011b057824 */ /* 0x000fe200000e0603 */
[----:B------:R-:W-:Y:S01]  /*a5f0*/  PRMT R6, RZ, 0x7610, R6 ;  /* 0x00007610ff067816 */ /* 0x000fe20000000006 */
[----:B------:R-:W2:Y:S04]  /*a600*/  LDL.64 R26, [R1+0xe08] ;  /* 0x000e0800011a7983 */ /* 0x000ea80000100a00 */
[----:B------:R3:W2:Y:S02]  /*a610*/  @P1 LDG.E.U16 R8, [R4.64] ;  /* 0x0000000404081981 */ /* 0x0006a4000c1e1500 */
[----:B---3--:R-:W-:-:S05]  /*a620*/  IADD3 R4, P0, R22, R2, RZ ;  /* 0x0000000216047210 */ /* 0x008fca0007f1e0ff */
[----:B------:R-:W-:Y:S01]  /*a630*/  IMAD.X R5, R23, 0x1, R3, P0 ;  /* 0x0000000117057824 */ /* 0x000fe200000e0603 */
[----:B------:R-:W-:Y:S01]  /*a640*/  PRMT R7, RZ, 0x7610, R7 ;  /* 0x00007610ff077816 */ /* 0x000fe20000000007 */
[----:B------:R-:W3:Y:S04]  /*a650*/  LDL.64 R22, [R1+0xe00] ;  /* 0x000e000001167983 */ /* 0x000ee80000100a00 */
[----:B------:R4:W2:Y:S02]  /*a660*/  @P1 LDG.E.U16 R6, [R4.64] ;  /* 0x0000000404061981 */ /* 0x0008a4000c1e1500 */
[----:B----4-:R-:W-:-:S05]  /*a670*/  IADD3 R4, P0, R24, R2, RZ ;  /* 0x0000000218047210 */ /* 0x010fca0007f1e0ff */
[----:B------:R-:W-:Y:S02]  /*a680*/  IMAD.X R5, R25, 0x1, R3, P0 ;  /* 0x0000000119057824 */ /* 0x000fe400000e0603 */
[----:B------:R-:W4:Y:S04]  /*a690*/  LDL.64 R24, [R1+0xe18] ;  /* 0x000e180001187983 */ /* 0x000f280000100a00 */
[----:B------:R0:W2:Y:S02]  /*a6a0*/  @P1 LDG.E.U16 R7, [R4.64] ;  /* 0x0000000404071981 */ /* 0x0000a4000c1e1500 */
[----:B0-----:R-:W-:Y:S02]  /*a6b0*/  IADD3 R4, P0, R28, R2, RZ ;  /* 0x000000021c047210 */ /* 0x001fe40007f1e0ff */
[----:B------:R-:W2:Y:S01]  /*a6c0*/  LDL.LU R28, [R1+0x2154] ;  /* 0x00215400011c7983 */ /* 0x000ea20000300800 */
[----:B------:R-:W-:-:S02]  /*a6d0*/  ISETP.GT.AND P1, PT, R0, 0x19, PT ;  /* 0x000000190000780c */ /* 0x000fc40003f24270 */
[----:B------:R-:W-:Y:S01]  /*a6e0*/  IMAD.X R5, R29, 0x1, R3, P0 ;  /* 0x000000011d057824 */ /* 0x000fe200000e0603 */
[----:B--2---:R-:W-:-:S10]  /*a6f0*/  PRMT R28, RZ, 0x7610, R28 ;  /* 0x00007610ff1c7816 */ /* 0x004fd4000000001c */
        /* <DEDUP_REMOVED lines=158> */
[----:B------:R-:W-:-:S02]  /*b0e0*/  PRMT R19, RZ, 0x7610, R19 ;  /* 0x00007610ff137816 */ /* 0x000fc40000000013 */
[----:B---3--:R-:W-:-:S06]  /*b0f0*/  PRMT R22, RZ, 0x7610, R22 ;  /* 0x00007610ff167816 */ /* 0x008fcc0000000016 */
[----:B------:R4:W3:Y:S02]  /*b100*/  @P1 LDG.E.U16 R22, [R4.64] ;  /* 0x0000000404161981 */ /* 0x0008e4000c1e1500 */
[----:B----4-:R-:W-:-:S05]  /*b110*/  IADD3 R4, P0, R24, R2, RZ ;  /* 0x0000000218047210 */ /* 0x010fca0007f1e0ff */
[----:B------:R-:W-:-:S05]  /*b120*/  IMAD.X R5, R25, 0x1, R3, P0 ;  /* 0x0000000119057824 */ /* 0x000fca00000e0603 */
[----:B------:R0:W4:Y:S01]  /*b130*/  @P1 LDG.E.U16 R19, [R4.64] ;  /* 0x0000000404131981 */ /* 0x000122000c1e1500 */
[----:B------:R-:W-:Y:S02]  /*b140*/  ISETP.GT.AND P1, PT, R0, 0x1f, PT ;  /* 0x0000001f0000780c */ /* 0x000fe40003f24270 */
[----:B------:R-:W-:Y:S02]  /*b150*/  PRMT R21, RZ, 0x7610, R21 ;  /* 0x00007610ff157816 */ /* 0x000fe40000000015 */
[----:B0-----:R-:W-:-:S05]  /*b160*/  IADD3 R4, P0, R28, R2, RZ ;  /* 0x000000021c047210 */ /* 0x001fca0007f1e0ff */
[----:B------:R-:W-:-:S05]  /*b170*/  IMAD.X R5, R29, 0x1, R3, P0 ;  /* 0x000000011d057824 */ /* 0x000fca00000e0603 */
[----:B------:R2:W4:Y:S02]  /*b180*/  @P1 LDG.E.U16 R21, [R4.64] ;  /* 0x0000000404151981 */ /* 0x000524000c1e1500 */
[----:B--2---:R-:W-:-:S05]  /*b190*/  IADD3 R4, P0, R26, R2, RZ ;  /* 0x000000021a047210 */ /* 0x004fca0007f1e0ff */
[----:B------:R-:W-:Y:S01]  /*b1a0*/  IMAD.X R5, R27, 0x1, R3, P0 ;  /* 0x000000011b057824 */ /* 0x000fe200000e0603 */
[----:B---3--:R0:W-:Y:S04]  /*b1b0*/  STL [R1+0x34], R22 ;  /* 0x0000341601007387 */ /* 0x0081e80000100800 */
[----:B------:R-:W2:Y:S04]  /*b1c0*/  LDL.64 R24, [R1+0xed8] ;  /* 0x000ed80001187983 */ /* 0x000ea80000100a00 */
[----:B0-----:R-:W3:Y:S04]  /*b1d0*/  LDL.64 R22, [R1+0xec0] ;  /* 0x000ec00001167983 */ /* 0x001ee80000100a00 */
[----:B----4-:R0:W-:Y:S04]  /*b1e0*/  STL [R1+0x30], R19 ;  /* 0x0000301301007387 */ /* 0x0101e80000100800 */
[----:B0-----:R-:W4:Y:S04]  /*b1f0*/  LDL.LU R19, [R1+0x20f8] ;  /* 0x0020f80001137983 */ /* 0x001f280000300800 */
[----:B------:R-:W2:Y:S04]  /*b200*/  LDL.LU.64 R28, [R1+0x20f0] ;  /* 0x0020f000011c7983 */ /* 0x000ea80000300a00 */
[----:B------:R-:W2:Y:S02]  /*b210*/  LDL.LU.64 R26, [R1+0x20e8] ;  /* 0x0020e800011a7983 */ /* 0x000ea40000300a00 */
[----:B--2---:R-:W-:-:S06]  /*b220*/  PRMT R27, RZ, 0x7610, R27 ;  /* 0x00007610ff1b7816 */ /* 0x004fcc000000001b */
[----:B------:R-:W2:Y:S04]  /*b230*/  @P1 LDG.E.U16 R27, [R4.64] ;  /* 0x00000004041b1981 */ /* 0x000ea8000c1e1500 */
[----:B------:R-:W-:Y:S04]  /*b240*/  STL [R1+0x2c], R21 ;  /* 0x00002c1501007387 */ /* 0x000fe80000100800 */
[----:B--2---:R0:W-:Y:S04]  /*b250*/  STL [R1+0x28], R27 ;  /* 0x0000281b01007387 */ /* 0x0041e80000100800 */
[----:B0-----:R-:W2:Y:S01]  /*b260*/  LDL.LU R27, [R1+0x20e0] ;  /* 0x0020e000011b7983 */ /* 0x001ea20000300800 */
[----:B---3--:R-:W-:-:S05]  /*b270*/  IADD3 R4, P0, R22, R2, RZ ;  /* 0x0000000216047210 */ /* 0x008fca0007f1e0ff */
[----:B------:R-:W-:Y:S01]  /*b280*/  IMAD.X R5, R23, 0x1, R3, P0 ;  /* 0x0000000117057824 */ /* 0x000fe200000e0603 */
[----:B------:R-:W-:Y:S01]  /*b290*/  PRMT R28, RZ, 0x7610, R28 ;  /* 0x00007610ff1c7816 */ /* 0x000fe2000000001c */
[----:B------:R-:W3:Y:S04]  /*b2a0*/  LDL.LU.64 R22, [R1+0x20d8] ;  /* 0x0020d80001167983 */ /* 0x000ee80000300a00 */
[----:B------:R-:W0:Y:S01]  /*b2b0*/  S2R R21, SR_TID.X ;  /* 0x0000000000157919 */ /* 0x000e220000002100 */
[----:B--2---:R-:W-:-:S06]  /*b2c0*/  PRMT R27, RZ, 0x7610, R27 ;  /* 0x00007610ff1b7816 */ /* 0x004fcc000000001b */
[----:B------:R1:W2:Y:S02]  /*b2d0*/  @P1 LDG.E.U16 R27, [R4.64] ;  /* 0x00000004041b1981 */ /* 0x0002a4000c1e1500 */
[----:B-1----:R-:W-:-:S05]  /*b2e0*/  IADD3 R4, P0, R24, R2, RZ ;  /* 0x0000000218047210 */ /* 0x002fca0007f1e0ff */
[----:B------:R-:W-:-:S05]  /*b2f0*/  IMAD.X R5, R25, 0x1, R3, P0 ;  /* 0x0000000119057824 */ /* 0x000fca00000e0603 */
[----:B------:R-:W3:Y:S01]  /*b300*/  @P1 LDG.E.U16 R28, [R4.64] ;  /* 0x00000004041c1981 */ /* 0x000ee2000c1e1500 */
[----:B0-----:R-:W-:-:S03]  /*b310*/  LOP3.LUT R21, R21, 0x1f, RZ, 0xc0, !PT ;  /* 0x0000001f15157812 */ /* 0x001fc600078ec0ff */
[----:B------:R-:W-:Y:S01]  /*b320*/  BAR.SYNC.DEFER_BLOCKING 0x0 ;  /* 0x0000000000007b1d */ /* 0x000fe20000010000 */
[----:B------:R-:W-:Y:S02]  /*b330*/  ISETP.GE.AND P2, PT, R21, R0, PT ;  /* 0x000000001500720c */ /* 0x000fe40003f46270 */
[----:B------:R-:W-:-:S03]  /*b340*/  PRMT R20, RZ, 0x7610, R20 ;  /* 0x00007610ff147816 */ /* 0x000fc60000000014 */
[----:B--2---:R0:W-:Y:S04]  /*b350*/  STL [R1+0x24], R27 ;  /* 0x0000241b01007387 */ /* 0x0041e80000100800 */
[----:B0-----:R-:W2:Y:S04]  /*b360*/  LDL.LU R27, [R1+0x20d0] ;  /* 0x0020d000011b7983 */ /* 0x001ea80000300800 */
[----:B------:R-:W-:Y:S04]  /*b370*/  STL [R1+0xfd8], R0 ;  /* 0x000fd80001007387 */ /* 0x000fe80000100800 */
[----:B------:R-:W2:Y:S04]  /*b380*/  LDL.LU.64 R24, [R1+0x20c8] ;  /* 0x0020c80001187983 */ /* 0x000ea80000300a00 */
[----:B------:R0:W-:Y:S04]  /*b390*/  STL.64 [R1+0xf80], R2 ;  /* 0x000f800201007387 */ /* 0x0001e80000100a00 */
[----:B---3--:R1:W-:Y:S01]  /*b3a0*/  STL [R1+0x2054], R28 ;  /* 0x0020541c01007387 */ /* 0x0083e20000100800 */
[----:B0-----:R-:W-:-:S02]  /*b3b0*/  IMAD.MOV.U32 R2, RZ, RZ, R23 ;  /* 0x000000ffff027224 */ /* 0x001fc400078e0017 */
[----:B-1----:R-:W-:Y:S02]  /*b3c0*/  IMAD R28, R21, c[0x0][0x18c], RZ ;  /* 0x00006300151c7a24 */ /* 0x002fe400078e02ff */
[----:B------:R-:W-:-:S04]  /*b3d0*/  IMAD.MOV.U32 R3, RZ, RZ, R22 ;  /* 0x000000ffff037224 */ /* 0x000fc800078e0016 */
[----:B------:R-:W-:-:S05]  /*b3e0*/  IMAD.WIDE R4, R28, 0x2, R2 ;  /* 0x000000021c047825 */ /* 0x000fca00078e0202 */
[----:B------:R2:W3:Y:S04]  /*b3f0*/  @!P2 LDG.E.U16 R20, [R4.64] ;  /* 0x000000040414a981 */ /* 0x0004e8000c1e1500 */
[----:B------:R0:W-:Y:S01]  /*b400*/  STL.64 [R1+0xf98], R2 ;  /* 0x000f980201007387 */ /* 0x0001e20000100a00 */
[----:B------:R-:W-:-:S03]  /*b410*/  PRMT R26, RZ, 0x7610, R26 ;  /* 0x00007610ff1a7816 */ /* 0x000fc6000000001a */
[----:B0-----:R-:W4:Y:S04]  /*b420*/  LDL.LU R2, [R1] ;  /* 0x0000000001027983 */ /* 0x001f280000300800 */
[----:B------:R-:W4:Y:S04]  /*b430*/  LDL.LU R3, [R1+0x4] ;  /* 0x0000040001037983 */ /* 0x000f280000300800 */
[----:B------:R-:W4:Y:S01]  /*b440*/  LDL.LU R21, [R1+0x92c] ;  /* 0x00092c0001157983 */ /* 0x000f220000300800 */
[----:B--2---:R-:W-:Y:S02]  /*b450*/  IMAD.MOV.U32 R4, RZ, RZ, R25 ;  /* 0x000000ffff047224 */ /* 0x004fe400078e0019 */
[----:B------:R-:W-:Y:S01]  /*b460*/  IMAD.MOV.U32 R5, RZ, RZ, R24 ;  /* 0x000000ffff057224 */ /* 0x000fe200078e0018 */
[----:B---3--:R0:W-:Y:S04]  /*b470*/  STL [R1+0x1c], R20 ;  /* 0x00001c1401007387 */ /* 0x0081e80000100800 */
[----:B0-----:R-:W2:Y:S04]  /*b480*/  LDL.LU R20, [R1+0x930] ;  /* 0x0009300001147983 */ /* 0x001ea80000300800 */
[----:B------:R0:W-:Y:S02]  /*b490*/  STL.64 [R1+0x9f8], R4 ;  /* 0x0009f80401007387 */ /* 0x0001e40000100a00 */
[----:B0-----:R-:W-:-:S05]  /*b4a0*/  IMAD.WIDE R4, R28, 0x2, R4 ;  /* 0x000000021c047825 */ /* 0x001fca00078e0204 */
[----:B------:R-:W3:Y:S04]  /*b4b0*/  @!P2 LDG.E.U16 R26, [R4.64] ;  /* 0x00000004041aa981 */ /* 0x000ee8000c1e1500 */
[----:B---3--:R0:W-:Y:S04]  /*b4c0*/  STL [R1+0x18], R26 ;  /* 0x0000181a01007387 */ /* 0x0081e80000100800 */
[----:B0-----:R-:W3:Y:S01]  /*b4d0*/  LDL.LU R26, [R1+0x20c4] ;  /* 0x0020c400011a7983 */ /* 0x001ee20000300800 */
[----:B------:R-:W-:Y:S01]  /*b4e0*/  IMAD.MOV.U32 R4, RZ, RZ, R27 ;  /* 0x000000ffff047224 */ /* 0x000fe200078e001b */
[----:B------:R-:W-:Y:S01]  /*b4f0*/  PRMT R29, RZ, 0x7610, R29 ;  /* 0x00007610ff1d7816 */ /* 0x000fe2000000001d */
[----:B---3--:R-:W-:-:S05]  /*b500*/  IMAD.MOV.U32 R5, RZ, RZ, R26 ;  /* 0x000000ffff057224 */ /* 0x008fca00078e001a */
[----:B------:R0:W-:Y:S02]  /*b510*/  STL.64 [R1+0x9f0], R4 ;  /* 0x0009f00401007387 */ /* 0x0001e40000100a00 */
[----:B0-----:R-:W-:-:S05]  /*b520*/  IMAD.WIDE R4, R28, 0x2, R4 ;  /* 0x000000021c047825 */ /* 0x001fca00078e0204 */
[----:B------:R-:W3:Y:S01]  /*b530*/  @!P2 LDG.E.U16 R29, [R4.64] ;  /* 0x00000004041da981 */ /* 0x000ee2000c1e1500 */
[----:B----4-:R-:W-:-:S04]  /*b540*/  LOP3.LUT R3, R3, R2, RZ, 0x3c, !PT ;  /* 0x0000000203037212 */ /* 0x010fc800078e3cff */
[C---:B------:R-:W-:Y:S01]  /*b550*/  LOP3.LUT R2, R3.reuse, R2, RZ, 0x3c, !PT ;  /* 0x0000000203027212 */ /* 0x040fe200078e3cff */
[----:B---3--:R0:W-:Y:S04]  /*b560*/  STL [R1+0x14], R29 ;  /* 0x0000141d01007387 */ /* 0x0081e80000100800 */
[----:B0-----:R-:W3:Y:S01]  /*b570*/  LDL.LU R29, [R1+0x20c0] ;  /* 0x0020c000011d7983 */ /* 0x001ee20000300800 */
[----:B------:R-:W-:-:S05]  /*b580*/  LOP3.LUT R3, R3, R2, RZ, 0x3c, !PT ;  /* 0x0000000203037212 */ /* 0x000fca00078e3cff */
[----:B------:R-:W-:Y:S01]  /*b590*/  IMAD.WIDE R4, R28, 0x2, R2 ;  /* 0x000000021c047825 */ /* 0x000fe200078e0202 */
[----:B---3--:R-:W-:-:S06]  /*b5a0*/  PRMT R29, RZ, 0x7610, R29 ;  /* 0x00007610ff1d7816 */ /* 0x008fcc000000001d */
[----:B------:R-:W3:Y:S04]  /*b5b0*/  @!P2 LDG.E.U16 R29, [R4.64] ;  /* 0x00000004041da981 */ /* 0x000ee8000c1e1500 */
[----:B------:R0:W-:Y:S04]  /*b5c0*/  STL.64 [R1+0xfa0], R2 ;  /* 0x000fa00201007387 */ /* 0x0001e80000100a00 */
[----:B0-----:R-:W4:Y:S04]  /*b5d0*/  LDL.LU R3, [R1+0xc] ;  /* 0x00000c0001037983 */ /* 0x001f280000300800 */
[----:B---3--:R0:W-:Y:S04]  /*b5e0*/  STL [R1+0x10], R29 ;  /* 0x0000101d01007387 */ /* 0x0081e80000100800 */
[----:B0-----:R-:W3:Y:S04]  /*b5f0*/  LDL.LU R29, [R1+0x20bc] ;  /* 0x0020bc00011d7983 */ /* 0x001ee80000300800 */
[----:B------:R-:W2:Y:S01]  /*b600*/  LDL.LU R5, [R1+0x8] ;  /* 0x0000080001057983 */ /* 0x000ea20000300800 */
[----:B----4-:R-:W-:Y:S01]  /*b610*/  IMAD.MOV.U32 R4, RZ, RZ, R3 ;  /* 0x000000ffff047224 */ /* 0x010fe200078e0003 */
[----:B------:R-:W-:-:S04]  /*b620*/  PRMT R2, RZ, 0x7610, R2 ;  /* 0x00007610ff027816 */ /* 0x000fc80000000002 */
[----:B--2---:R0:W-:Y:S02]  /*b630*/  STL.64 [R1+0x9e0], R4 ;  /* 0x0009e00401007387 */ /* 0x0041e40000100a00 */
[----:B0-----:R-:W-:-:S05]  /*b640*/  IMAD.WIDE R4, R28, 0x2, R4 ;  /* 0x000000021c047825 */ /* 0x001fca00078e0204 */
[----:B------:R-:W2:Y:S01]  /*b650*/  @!P2 LDG.E.U16 R2, [R4.64] ;  /* 0x000000040402a981 */ /* 0x000ea2000c1e1500 */
[----:B------:R-:W-:Y:S01]  /*b660*/  IMAD.MOV.U32 R3, RZ, RZ, R21 ;  /* 0x000000ffff037224 */ /* 0x000fe200078e0015 */
[----:B---3--:R-:W-:Y:S02]  /*b670*/  PRMT R29, RZ, 0x7610, R29 ;  /* 0x00007610ff1d7816 */ /* 0x008fe4000000001d */
[----:B--2---:R0:W-:Y:S04]  /*b680*/  STL [R1+0xc], R2 ;  /* 0x00000c0201007387 */ /* 0x0041e80000100800 */
[----:B------:R-:W2:Y:S01]  /*b690*/  LDL.LU R21, [R1+0x944] ;  /* 0x0009440001157983 */ /* 0x000ea20000300800 */
[----:B0-----:R-:W-:-:S03]  /*b6a0*/  IMAD.MOV.U32 R2, RZ, RZ, R20 ;  /* 0x000000ffff027224 */ /* 0x001fc600078e0014 */
[----:B------:R-:W2:Y:S01]  /*b6b0*/  LDL.LU R20, [R1+0x948] ;  /* 0x0009480001147983 */ /* 0x000ea20000300800 */
[----:B------:R-:W-:-:S05]  /*b6c0*/  IMAD.WIDE R4, R28, 0x2, R2 ;  /* 0x000000021c047825 */ /* 0x000fca00078e0202 */
[----:B------:R-:W3:Y:S04]  /*b6d0*/  @!P2 LDG.E.U16 R29, [R4.64] ;  /* 0x00000004041da981 */ /* 0x000ee8000c1e1500 */
[----:B------:R0:W-:Y:S04]  /*b6e0*/  STL.64 [R1+0xfb8], R2 ;  /* 0x000fb80201007387 */ /* 0x0001e80000100a00 */
[----:B0-----:R-:W4:Y:S04]  /*b6f0*/  LDL.LU R2, [R1+0x93c] ;  /* 0x00093c0001027983 */ /* 0x001f280000300800 */
[----:B------:R-:W4:Y:S04]  /*b700*/  LDL.LU R3, [R1+0x940] ;  /* 0x0009400001037983 */ /* 0x000f280000300800 */
[----:B---3--:R0:W-:Y:S04]  /*b710*/  STL [R1+0x8], R29 ;  /* 0x0000081d01007387 */ /* 0x0081e80000100800 */
[----:B0-----:R-:W3:Y:S04]  /*b720*/  LDL.LU R29, [R1+0x20b8] ;  /* 0x0020b800011d7983 */ /* 0x001ee80000300800 */
[----:B------:R-:W2:Y:S04]  /*b730*/  LDL.LU R4, [R1+0x934] ;  /* 0x0009340001047983 */ /* 0x000ea80000300800 */
[----:B------:R-:W2:Y:S01]  /*b740*/  LDL.LU R5, [R1+0x938] ;  /* 0x0009380001057983 */ /* 0x000ea20000300800 */
[----:B----4-:R-:W-:-:S04]  /*b750*/  LOP3.LUT R3, R3, R2, RZ, 0x3c, !PT ;  /* 0x0000000203037212 */ /* 0x010fc800078e3cff */
[----:B------:R-:W-:Y:S02]  /*b760*/  LOP3.LUT R2, R3, R2, RZ, 0x3c, !PT ;  /* 0x0000000203027212 */ /* 0x000fe400078e3cff */
[----:B--2---:R-:W-:-:S04]  /*b770*/  LOP3.LUT R5, R5, R4, RZ, 0x3c, !PT ;  /* 0x0000000405057212 */ /* 0x004fc800078e3cff */
[----:B------:R-:W-:-:S04]  /*b780*/  LOP3.LUT R4, R5, R4, RZ, 0x3c, !PT ;  /* 0x0000000405047212 */ /* 0x000fc800078e3cff */
[----:B------:R-:W-:Y:S02]  /*b790*/  LOP3.LUT R5, R5, R4, RZ, 0x3c, !PT ;  /* 0x0000000405057212 */ /* 0x000fe400078e3cff */
[----:B---3--:R-:W-:-:S03]  /*b7a0*/  PRMT R29, RZ, 0x7610, R29 ;  /* 0x00007610ff1d7816 */ /* 0x008fc6000000001d */
[----:B------:R0:W-:Y:S02]  /*b7b0*/  STL.64 [R1+0x9d0], R4 ;  /* 0x0009d00401007387 */ /* 0x0001e40000100a00 */
[----:B0-----:R-:W-:-:S05]  /*b7c0*/  IMAD.WIDE R4, R28, 0x2, R4 ;  /* 0x000000021c047825 */ /* 0x001fca00078e0204 */
[----:B------:R0:W2:Y:S01]  /*b7d0*/  @!P2 LDG.E.U16 R29, [R4.64] ;  /* 0x00000004041da981 */ /* 0x0000a2000c1e1500 */
[----:B------:R-:W-:Y:S02]  /*b7e0*/  LOP3.LUT R3, R3, R2, RZ, 0x3c, !PT ;  /* 0x0000000203037212 */ /* 0x000fe400078e3cff */
[----:B------:R-:W-:-:S03]  /*b7f0*/  PRMT R0, RZ, 0x7610, R0 ;  /* 0x00007610ff007816 */ /* 0x000fc60000000000 */
[----:B0-----:R-:W-:Y:S02]  /*b800*/  IMAD.WIDE R4, R28, 0x2, R2 ;  /* 0x000000021c047825 */ /* 0x001fe400078e0202 */
[----:B------:R-:W0:Y:S04]  /*b810*/  S2R R28, SR_TID.X ;  /* 0x00000000001c7919 */ /* 0x000e280000002100 */
[----:B------:R1:W3:Y:S01]  /*b820*/  @!P2 LDG.E.U16 R0, [R4.64] ;  /* 0x000000040400a981 */ /* 0x0002e2000c1e1500 */
[----:B------:R-:W-:Y:S02]  /*b830*/  PRMT R27, RZ, 0x7610, R27 ;  /* 0x00007610ff1b7816 */ /* 0x000fe4000000001b */
[----:B0-----:R-:W-:-:S05]  /*b840*/  LOP3.LUT R28, R28, 0x1f, RZ, 0xc0, !PT ;  /* 0x0000001f1c1c7812 */ /* 0x001fca00078ec0ff */
[----:B-1----:R-:W-:-:S04]  /*b850*/  IMAD R5, R28, c[0x0][0x18c], RZ ;  /* 0x000063001c057a24 */ /* 0x002fc800078e02ff */
[----:B------:R-:W-:-:S05]  /*b860*/  IMAD.WIDE R4, R5, 0x2, R20 ;  /* 0x0000000205047825 */ /* 0x000fca00078e0214 */
[----:B------:R0:W4:Y:S04]  /*b870*/  @!P2 LDG.E.U16 R27, [R4.64] ;  /* 0x00000004041ba981 */ /* 0x000128000c1e1500 */
[----:B--2---:R-:W-:Y:S04]  /*b880*/  STL [R1+0x4], R29 ;  /* 0x0000041d01007387 */ /* 0x004fe80000100800 */
[----:B------:R1:W-:Y:S04]  /*b890*/  STL.64 [R1+0xfd0], R2 ;  /* 0x000fd00201007387 */ /* 0x0003e80000100a00 */
[----:B-1----:R-:W2:Y:S04]  /*b8a0*/  LDL.LU R2, [R1+0x94c] ;  /* 0x00094c0001027983 */ /* 0x002ea80000300800 */
[----:B------:R-:W2:Y:S04]  /*b8b0*/  LDL.LU R3, [R1+0x950] ;  /* 0x0009500001037983 */ /* 0x000ea80000300800 */
[----:B---3--:R1:W-:Y:S01]  /*b8c0*/  STL [R1+0x2040], R0 ;  /* 0x0020400001007387 */ /* 0x0083e20000100800 */
[----:B------:R-:W-:-:S03]  /*b8d0*/  PRMT R26, RZ, 0x7610, R26 ;  /* 0x00007610ff1a7816 */ /* 0x000fc6000000001a */
[----:B------:R-:W3:Y:S04]  /*b8e0*/  LDL.LU R28, [R1+0x958] ;  /* 0x00095800011c7983 */ /* 0x000ee80000300800 */
[----:B-1----:R-:W1:Y:S04]  /*b8f0*/  S2R R0, SR_TID.X ;  /* 0x0000000000007919 */ /* 0x002e680000002100 */
[----:B------:R0:W-:Y:S04]  /*b900*/  STL.64 [R1+0x9c0], R20 ;  /* 0x0009c01401007387 */ /* 0x0001e80000100a00 */
[----:B0-----:R-:W3:Y:S01]  /*b910*/  LDL.LU.64 R20, [R1+0x20b0] ;  /* 0x0020b00001147983 */ /* 0x001ee20000300a00 */
[----:B-1----:R-:W-:-:S05]  /*b920*/  LOP3.LUT R0, R0, 0x1f, RZ, 0xc0, !PT ;  /* 0x0000001f00007812 */ /* 0x002fca00078ec0ff */
[----:B------:R-:W-:Y:S01]  /*b930*/  IMAD R5, R0, c[0x0][0x18c], RZ ;  /* 0x0000630000057a24 */ /* 0x000fe200078e02ff */
[----:B----4-:R0:W-:Y:S04]  /*b940*/  STL [R1+0x2044], R27 ;  /* 0x0020441b01007387 */ /* 0x0101e80000100800 */
[----:B0-----:R-:W4:Y:S01]  /*b950*/  LDL.LU R27, [R1+0x954] ;  /* 0x00095400011b7983 */ /* 0x001f220000300800 */
[----:B--2---:R-:W-:-:S04]  /*b960*/  LOP3.LUT R3, R3, R2, RZ, 0x3c, !PT ;  /* 0x0000000203037212 */ /* 0x004fc800078e3cff */
[----:B------:R-:W-:-:S04]  /*b970*/  LOP3.LUT R2, R3, R2, RZ, 0x3c, !PT ;  /* 0x0000000203027212 */ /* 0x000fc800078e3cff */
[----:B------:R-:W-:-:S05]  /*b980*/  LOP3.LUT R3, R3, R2, RZ, 0x3c, !PT ;  /* 0x0000000203037212 */ /* 0x000fca00078e3cff */
[----:B------:R-:W-:-:S05]  /*b990*/  IMAD.WIDE R4, R5, 0x2, R2 ;  /* 0x0000000205047825 */ /* 0x000fca00078e0202 */
[----:B------:R3:W2:Y:S04]  /*b9a0*/  @!P2 LDG.E.U16 R26, [R4.64] ;  /* 0x00000004041aa981 */ /* 0x0006a8000c1e1500 */
[----:B------:R-:W0:Y:S04]  /*b9b0*/  S2R R0, SR_TID.X ;  /* 0x0000000000007919 */ /* 0x000e280000002100 */
[----:B------:R-:W-:Y:S01]  /*b9c0*/  STL [R1+0xfe0], R2 ;  /* 0x000fe00201007387 */ /* 0x000fe20000100800 */
[----:B---3--:R-:W-:-:S03]  /*b9d0*/  IMAD.MOV.U32 R4, RZ, RZ, R28 ;  /* 0x000000ffff047224 */ /* 0x008fc600078e001c */
[----:B------:R1:W-:Y:S01]  /*b9e0*/  STL [R1+0xfdc], R3 ;  /* 0x000fdc0301007387 */ /* 0x0003e20000100800 */
[----:B------:R-:W-:-:S03]  /*b9f0*/  PRMT R25, RZ, 0x7610, R25 ;  /* 0x00007610ff197816 */ /* 0x000fc60000000019 */
[----:B-1----:R-:W3:Y:S01]  /*ba00*/  LDL.LU R3, [R1+0x960] ;  /* 0x0009600001037983 */ /* 0x002ee20000300800 */
[----:B0-----:R-:W-:Y:S01]  /*ba10*/  LOP3.LUT R0, R0, 0x1f, RZ, 0xc0, !PT ;  /* 0x0000001f00007812 */ /* 0x001fe200078ec0ff */
[----:B----4-:R-:W-:Y:S02]  /*ba20*/  IMAD.MOV.U32 R5, RZ, RZ, R27 ;  /* 0x000000ffff057224 */ /* 0x010fe400078e001b */
[----:B--2---:R0:W-:Y:S04]  /*ba30*/  STL [R1+0x2048], R26 ;  /* 0x0020481a01007387 */ /* 0x0041e80000100800 */
[----:B------:R-:W2:Y:S01]  /*ba40*/  LDL.LU R2, [R1+0x964] ;  /* 0x0009640001027983 */ /* 0x000ea20000300800 */
[----:B0-----:R-:W-:-:S03]  /*ba50*/  IMAD R26, R0, c[0x0][0x18c], RZ ;  /* 0x00006300001a7a24 */ /* 0x001fc600078e02ff */
[----:B------:R-:W4:Y:S04]  /*ba60*/  LDL.LU R0, [R1+0x968] ;  /* 0x0009680001007983 */ /* 0x000f280000300800 */
[----:B------:R0:W-:Y:S04]  /*ba70*/  STL.64 [R1+0x9b0], R4 ;  /* 0x0009b00401007387 */ /* 0x0001e80000100a00 */
[----:B------:R-:W2:Y:S04]  /*ba80*/  LDL.LU R28, [R1+0x96c] ;  /* 0x00096c00011c7983 */ /* 0x000ea80000300800 */
[----:B------:R-:W2:Y:S01]  /*ba90*/  LDL.LU R27, [R1+0x970] ;  /* 0x00097000011b7983 */ /* 0x000ea20000300800 */
[----:B0-----:R-:W-:-:S05]  /*baa0*/  IMAD.WIDE R4, R26, 0x2, R4 ;  /* 0x000000021a047825 */ /* 0x001fca00078e0204 */
[----:B------:R0:W2:Y:S04]  /*bab0*/  @!P2 LDG.E.U16 R25, [R4.64] ;  /* 0x000000040419a981 */ /* 0x0000a8000c1e1500 */
[----:B0-----:R-:W4:Y:S01]  /*bac0*/  LDL.LU R5, [R1+0x95c] ;  /* 0x00095c0001057983 */ /* 0x001f220000300800 */
[----:B---3--:R-:W-:Y:S01]  /*bad0*/  IMAD.MOV.U32 R4, RZ, RZ, R3 ;  /* 0x000000ffff047224 */ /* 0x008fe200078e0003 */
[----:B------:R-:W-:Y:S02]  /*bae0*/  PRMT R24, RZ, 0x7610, R24 ;  /* 0x00007610ff187816 */ /* 0x000fe40000000018 */
[----:B--2---:R0:W-:Y:S04]  /*baf0*/  STL [R1+0x2050], R25 ;  /* 0x0020501901007387 */ /* 0x0041e80000100800 */
[----:B----4-:R1:W-:Y:S01]  /*bb00*/  STL.64 [R1+0x9a8], R4 ;  /* 0x0009a80401007387 */ /* 0x0103e20000100a00 */
[----:B------:R-:W-:-:S03]  /*bb10*/  PRMT R23, RZ, 0x7610, R23 ;  /* 0x00007610ff177816 */ /* 0x000fc60000000017 */
[----:B0-----:R-:W2:Y:S04]  /*bb20*/  LDL.LU R25, [R1+0x974] ;  /* 0x0009740001197983 */ /* 0x001ea80000300800 */
[----:B------:R-:W3:Y:S01]  /*bb30*/  LDL.LU R3, [R1+0x978] ;  /* 0x0009780001037983 */ /* 0x000ee20000300800 */
[----:B-1----:R-:W-:-:S05]  /*bb40*/  IMAD.WIDE R4, R26, 0x2, R4 ;  /* 0x000000021a047825 */ /* 0x002fca00078e0204 */
[----:B------:R0:W4:Y:S02]  /*bb50*/  @!P2 LDG.E.U16 R24, [R4.64] ;  /* 0x000000040418a981 */ /* 0x000124000c1e1500 */
[----:B0-----:R-:W-:Y:S02]  /*bb60*/  IMAD.MOV.U32 R4, RZ, RZ, R0 ;  /* 0x000000ffff047224 */ /* 0x001fe400078e0000 */
[----:B------:R-:W-:Y:S01]  /*bb70*/  IMAD.MOV.U32 R5, RZ, RZ, R2 ;  /* 0x000000ffff057224 */ /* 0x000fe200078e0002 */
[----:B----4-:R-:W-:Y:S04]  /*bb80*/  STL [R1+0x2058], R24 ;  /* 0x0020581801007387 */ /* 0x010fe80000100800 */
[----:B------:R0:W-:Y:S01]  /*bb90*/  STL.64 [R1+0x9a0], R4 ;  /* 0x0009a00401007387 */ /* 0x0001e20000100a00 */
[----:B------:R-:W-:-:S03]  /*bba0*/  PRMT R22, RZ, 0x7610, R22 ;  /* 0x00007610ff167816 */ /* 0x000fc60000000016 */
[----:B------:R-:W4:Y:S04]  /*bbb0*/  LDL.LU R2, [R1+0x97c] ;  /* 0x00097c0001027983 */ /* 0x000f280000300800 */
[----:B------:R-:W2:Y:S01]  /*bbc0*/  LDL.LU R0, [R1+0x980] ;  /* 0x0009800001007983 */ /* 0x000ea20000300800 */
[----:B0-----:R-:W-:-:S05]  /*bbd0*/  IMAD.WIDE R4, R26, 0x2, R4 ;  /* 0x000000021a047825 */ /* 0x001fca00078e0204 */
[----:B------:R0:W2:Y:S02]  /*bbe0*/  @!P2 LDG.E.U16 R23, [R4.64] ;  /* 0x000000040417a981 */ /* 0x0000a4000c1e1500 */
[----:B0-----:R-:W-:Y:S02]  /*bbf0*/  IMAD.MOV.U32 R4, RZ, RZ, R27 ;  /* 0x000000ffff047224 */ /* 0x001fe400078e001b */
[----:B------:R-:W-:Y:S01]  /*bc00*/  IMAD.MOV.U32 R5, RZ, RZ, R28 ;  /* 0x000000ffff057224 */ /* 0x000fe200078e001c */
[----:B------:R-:W0:Y:S04]  /*bc10*/  S2R R29, SR_TID.X ;  /* 0x00000000001d7919 */ /* 0x000e280000002100 */
[----:B--2---:R-:W-:Y:S04]  /*bc20*/  STL [R1+0x205c], R23 ;  /* 0x00205c1701007387 */ /* 0x004fe80000100800 */
[----:B------:R1:W-:Y:S01]  /*bc30*/  STL.64 [R1+0x998], R4 ;  /* 0x0009980401007387 */ /* 0x0003e20000100a00 */
[----:B0-----:R-:W-:-:S03]  /*bc40*/  LOP3.LUT R29, R29, 0x7f, RZ, 0xc0, !PT ;  /* 0x0000007f1d1d7812 */ /* 0x001fc600078ec0ff */
[----:B------:R-:W2:Y:S01]  /*bc50*/  LDL.LU R24, [R1+0x984] ;  /* 0x0009840001187983 */ /* 0x000ea20000300800 */
[----:B-1----:R-:W-:-:S03]  /*bc60*/  IMAD.WIDE R4, R26, 0x2, R4 ;  /* 0x000000021a047825 */ /* 0x002fc600078e0204 */
[----:B------:R-:W2:Y:S04]  /*bc70*/  LDL.LU R23, [R1+0xa30] ;  /* 0x000a300001177983 */ /* 0x000ea80000300800 */
[----:B------:R3:W2:Y:S01]  /*bc80*/  @!P2 LDG.E.U16 R22, [R4.64] ;  /* 0x000000040416a981 */ /* 0x0006a2000c1e1500 */
[----:B------:R-:W-:-:S05]  /*bc90*/  IMAD.SHL.U32 R29, R29, 0x2, RZ ;  /* 0x000000021d1d7824 */ /* 0x000fca00078e00ff */
[----:B------:R0:W-:Y:S01]  /*bca0*/  STS.U16 [R29+0x300], R21 ;  /* 0x000300151d007388 */ /* 0x0001e20000000400 */
[----:B---3--:R-:W-:Y:S02]  /*bcb0*/  IMAD.MOV.U32 R4, RZ, RZ, R3 ;  /* 0x000000ffff047224 */ /* 0x008fe400078e0003 */
[----:B------:R-:W-:Y:S01]  /*bcc0*/  IMAD.MOV.U32 R5, RZ, RZ, R25 ;  /* 0x000000ffff057224 */ /* 0x000fe200078e0019 */
[----:B0-----:R-:W-:Y:S01]  /*bcd0*/  PRMT R21, RZ, 0x7610, R21 ;  /* 0x00007610ff157816 */ /* 0x001fe20000000015 */
[----:B--2---:R0:W-:Y:S04]  /*bce0*/  STL [R1+0x2060], R22 ;  /* 0x0020601601007387 */ /* 0x0041e80000100800 */
[----:B------:R1:W-:Y:S04]  /*bcf0*/  STL.64 [R1+0x990], R4 ;  /* 0x0009900401007387 */ /* 0x0003e80000100a00 */
[----:B------:R2:W-:Y:S04]  /*bd00*/  STS.U16 [R29+0x200], R20 ;  /* 0x000200141d007388 */ /* 0x0005e80000000400 */
[----:B0-----:R-:W3:Y:S01]  /*bd10*/  LDL.LU R22, [R1+0xa34] ;  /* 0x000a340001167983 */ /* 0x001ee20000300800 */
[----:B-1----:R-:W-:-:S03]  /*bd20*/  IMAD.WIDE R4, R26, 0x2, R4 ;  /* 0x000000021a047825 */ /* 0x002fc600078e0204 */
[----:B------:R-:W3:Y:S04]  /*bd30*/  LDL.LU R3, [R1+0xee4] ;  /* 0x000ee40001037983 */ /* 0x000ee80000300800 */
[----:B------:R0:W3:Y:S01]  /*bd40*/  @!P2 LDG.E.U16 R21, [R4.64] ;  /* 0x000000040415a981 */ /* 0x0000e2000c1e1500 */
[----:B--2---:R-:W-:Y:S01]  /*bd50*/  PRMT R20, RZ, 0x7610, R20 ;  /* 0x00007610ff147816 */ /* 0x004fe20000000014 */
[----:B0-----:R-:W-:Y:S02]  /*bd60*/  IMAD.MOV.U32 R4, RZ, RZ, R0 ;  /* 0x000000ffff047224 */ /* 0x001fe400078e0000 */
[----:B----4-:R-:W-:Y:S01]  /*bd70*/  IMAD.MOV.U32 R5, RZ, RZ, R2 ;  /* 0x000000ffff057224 */ /* 0x010fe200078e0002 */
[----:B---3--:R-:W-:Y:S04]  /*bd80*/  STL [R1+0x2064], R21 ;  /* 0x0020641501007387 */ /* 0x008fe80000100800 */
[----:B------:R0:W-:Y:S01]  /*bd90*/  STL.64 [R1+0x988], R4 ;  /* 0x0009880401007387 */ /* 0x0001e20000100a00 */
[----:B------:R-:W-:-:S02]  /*bda0*/  IMAD.MOV.U32 R25, RZ, RZ, R24 ;  /* 0x000000ffff197224 */ /* 0x000fc400078e0018 */
[----:B0-----:R-:W-:Y:S01]  /*bdb0*/  IMAD.WIDE R4, R26, 0x2, R4 ;  /* 0x000000021a047825 */ /* 0x001fe200078e0204 */
[----:B------:R0:W-:Y:S04]  /*bdc0*/  STS.U16 [R29+0x100], R19 ;  /* 0x000100131d007388 */ /* 0x0001e80000000400 */
[----:B------:R1:W2:Y:S01]  /*bdd0*/  @!P2 LDG.E.U16 R20, [R4.64] ;  /* 0x000000040414a981 */ /* 0x0002a2000c1e1500 */
[----:B------:R-:W-:-:S03]  /*bde0*/  IMAD.MOV.U32 R24, RZ, RZ, R23 ;  /* 0x000000ffff187224 */ /* 0x000fc600078e0017 */
[----:B------:R-:W3:Y:S01]  /*bdf0*/  LDL.LU R2, [R1+0xeec] ;  /* 0x000eec0001027983 */ /* 0x000ee20000300800 */
[----:B0-----:R-:W-:-:S03]  /*be00*/  PRMT R19, RZ, 0x7610, R19 ;  /* 0x00007610ff137816 */ /* 0x001fc60000000013 */
[----:B------:R-:W4:Y:S01]  /*be10*/  LDL.LU R0, [R1+0xef0] ;  /* 0x000ef00001007983 */ /* 0x000f220000300800 */
[----:B-1----:R-:W-:-:S05]  /*be20*/  IMAD.WIDE R4, R26, 0x2, R24 ;  /* 0x000000021a047825 */ /* 0x002fca00078e0218 */
[----:B------:R0:W3:Y:S01]  /*be30*/  @!P2 LDG.E.U16 R19, [R4.64] ;  /* 0x000000040413a981 */ /* 0x0000e2000c1e1500 */
[----:B------:R-:W-:Y:S02]  /*be40*/  IMAD.MOV.U32 R23, RZ, RZ, R22 ;  /* 0x000000ffff177224 */ /* 0x000fe400078e0016 */
[----:B------:R-:W-:Y:S01]  /*be50*/  IMAD.MOV.U32 R22, RZ, RZ, R3 ;  /* 0x000000ffff167224 */ /* 0x000fe200078e0003 */
[----:B------:R1:W-:Y:S03]  /*be60*/  STS.U16 [R29], R18 ;  /* 0x000000121d007388 */ /* 0x0003e60000000400 */
[----:B0-----:R-:W-:Y:S01]  /*be70*/  IMAD.WIDE R4, R26, 0x2, R22 ;  /* 0x000000021a047825 */ /* 0x001fe200078e0216 */
[----:B-1----:R-:W-:-:S06]  /*be80*/  PRMT R18, RZ, 0x7610, R18 ;  /* 0x00007610ff127816 */ /* 0x002fcc0000000012 */
[----:B------:R0:W4:Y:S04]  /*be90*/  @!P2 LDG.E.U16 R18, [R4.64] ;  /* 0x000000040412a981 */ /* 0x000128000c1e1500 */
[----:B--2---:R1:W-:Y:S04]  /*bea0*/  STL [R1+0x2068], R20 ;  /* 0x0020681401007387 */ /* 0x0043e80000100800 */
[----:B------:R-:W-:Y:S04]  /*beb0*/  STL.64 [R1+0x980], R24 ;  /* 0x0009801801007387 */ /* 0x000fe80000100a00 */
[----:B------:R-:W2:Y:S04]  /*bec0*/  LDL.LU R21, [R1+0xef4] ;  /* 0x000ef40001157983 */ /* 0x000ea80000300800 */
[----:B-1----:R-:W2:Y:S04]  /*bed0*/  LDL.LU R20, [R1+0xef8] ;  /* 0x000ef80001147983 */ /* 0x002ea80000300800 */
[----:B---3--:R-:W-:Y:S04]  /*bee0*/  STL [R1+0x206c], R19 ;  /* 0x00206c1301007387 */ /* 0x008fe80000100800 */
[----:B------:R4:W-:Y:S04]  /*bef0*/  STL.64 [R1+0x978], R22 ;  /* 0x0009781601007387 */ /* 0x0009e80000100a00 */
[----:B------:R1:W-:Y:S04]  /*bf00*/  STS.U16 [R29+0x2200], R17 ;  /* 0x002200111d007388 */ /* 0x0003e80000000400 */
[----:B------:R3:W-:Y:S01]  /*bf10*/  STS.U16 [R29+0x2300], R16 ;  /* 0x002300101d007388 */ /* 0x0007e20000000400 */
[----:B----4-:R-:W-:-:S03]  /*bf20*/  IMAD.MOV.U32 R22, RZ, RZ, R0 ;  /* 0x000000ffff167224 */ /* 0x010fc600078e0000 */
[----:B------:R-:W4:Y:S01]  /*bf30*/  LDL.LU R19, [R1+0xefc] ;  /* 0x000efc0001137983 */ /* 0x000f220000300800 */
[----:B------:R-:W-:Y:S01]  /*bf40*/  IMAD.MOV.U32 R23, RZ, RZ, R2 ;  /* 0x000000ffff177224 */ /* 0x000fe200078e0002 */
[----:B-1----:R-:W-:Y:S02]  /*bf50*/  PRMT R17, RZ, 0x7610, R17 ;  /* 0x00007610ff117816 */ /* 0x002fe40000000011 */
[----:B------:R-:W4:Y:S01]  /*bf60*/  LDL.LU R3, [R1+0xf00] ;  /* 0x000f000001037983 */ /* 0x000f220000300800 */
[----:B0-----:R-:W-:Y:S01]  /*bf70*/  IMAD.WIDE R4, R26, 0x2, R22 ;  /* 0x000000021a047825 */ /* 0x001fe200078e0216 */
[----:B---3--:R-:W-:-:S04]  /*bf80*/  PRMT R16, RZ, 0x7610, R16 ;  /* 0x00007610ff107816 */ /* 0x008fc80000000010 */
[----:B------:R2:W3:Y:S04]  /*bf90*/  @!P2 LDG.E.U16 R17, [R4.64] ;  /* 0x000000040411a981 */ /* 0x0004e8000c1e1500 */
[----:B------:R-:W-:Y:S04]  /*bfa0*/  STL [R1+0x2070], R18 ;  /* 0x0020701201007387 */ /* 0x000fe80000100800 */
[----:B------:R-:W3:Y:S04]  /*bfb0*/  LDL.LU R0, [R1+0xf08] ;  /* 0x000f080001007983 */ /* 0x000ee80000300800 */
[----:B------:R-:W-:Y:S04]  /*bfc0*/  STL.64 [R1+0x970], R22 ;  /* 0x0009701601007387 */ /* 0x000fe80000100a00 */
[----:B------:R-:W3:Y:S01]  /*bfd0*/  LDL.LU R2, [R1+0xf04] ;  /* 0x000f040001027983 */ /* 0x000ee20000300800 */
[----:B--2---:R-:W-:-:S05]  /*bfe0*/  IMAD.WIDE R4, R26, 0x2, R20 ;  /* 0x000000021a047825 */ /* 0x004fca00078e0214 */
[----:B------:R0:W2:Y:S04]  /*bff0*/  @!P2 LDG.E.U16 R16, [R4.64] ;  /* 0x000000040410a981 */ /* 0x0000a8000c1e1500 */
[----:B------:R1:W-:Y:S04]  /*c000*/  STS.U16 [R29+0x2100], R15 ;  /* 0x0021000f1d007388 */ /* 0x0003e80000000400 */
[----:B------:R0:W-:Y:S01]  /*c010*/  STS.U16 [R29+0x2000], R14 ;  /* 0x0020000e1d007388 */ /* 0x0001e20000000400 */
[----:B-1----:R-:W-:Y:S01]  /*c020*/  PRMT R15, RZ, 0x7610, R15 ;  /* 0x00007610ff0f7816 */ /* 0x002fe2000000000f */
[----:B----4-:R-:W-:-:S02]  /*c030*/  IMAD.MOV.U32 R18, RZ, RZ, R3 ;  /* 0x000000ffff127224 */ /* 0x010fc400078e0003 */
[----:B---3--:R1:W-:Y:S04]  /*c040*/  STL [R1+0x2074], R17 ;  /* 0x0020741101007387 */ /* 0x0083e80000100800 */
[----:B------:R-:W-:Y:S01]  /*c050*/  STL.64 [R1+0x968], R20 ;  /* 0x0009681401007387 */ /* 0x000fe20000100a00 */
[----:B0-----:R-:W-:-:S03]  /*c060*/  IMAD.WIDE R4, R26, 0x2, R18 ;  /* 0x000000021a047825 */ /* 0x001fc600078e0212 */
[----:B------:R-:W3:Y:S01]  /*c070*/  LDL.LU R28, [R1+0x91c] ;  /* 0x00091c00011c7983 */ /* 0x000ee20000300800 */
[----:B------:R-:W-:-:S03]  /*c080*/  PRMT R14, RZ, 0x7610, R14 ;  /* 0x00007610ff0e7816 */ /* 0x000fc6000000000e */
[----:B------:R0:W4:Y:S04]  /*c090*/  @!P2 LDG.E.U16 R15, [R4.64] ;  /* 0x00000004040fa981 */ /* 0x000128000c1e1500 */
[----:B--2---:R2:W-:Y:S04]  /*c0a0*/  STL [R1+0x2078], R16 ;  /* 0x0020781001007387 */ /* 0x0045e80000100800 */
[----:B-1----:R-:W3:Y:S04]  /*c0b0*/  LDL.LU R17, [R1+0xf0c] ;  /* 0x000f0c0001117983 */ /* 0x002ee80000300800 */
[----:B--2---:R-:W2:Y:S04]  /*c0c0*/  LDL.LU R16, [R1+0xf10] ;  /* 0x000f100001107983 */ /* 0x004ea80000300800 */
[----:B------:R1:W-:Y:S04]  /*c0d0*/  STL.64 [R1+0x960], R18 ;  /* 0x0009601201007387 */ /* 0x0003e80000100a00 */
[----:B------:R-:W2:Y:S01]  /*c0e0*/  LDL.LU R25, [R1+0x920] ;  /* 0x0009200001197983 */ /* 0x000ea20000300800 */
[----:B-1----:R-:W-:-:S02]  /*c0f0*/  IMAD.MOV.U32 R18, RZ, RZ, R0 ;  /* 0x000000ffff127224 */ /* 0x002fc400078e0000 */
[----:B------:R-:W-:-:S04]  /*c100*/  IMAD.MOV.U32 R19, RZ, RZ, R2 ;  /* 0x000000ffff137224 */ /* 0x000fc800078e0002 */
[----:B0-----:R-:W-:-:S05]  /*c110*/  IMAD.WIDE R4, R26, 0x2, R18 ;  /* 0x000000021a047825 */ /* 0x001fca00078e0212 */
[----:B------:R3:W2:Y:S04]  /*c120*/  @!P2 LDG.E.U16 R14, [R4.64] ;  /* 0x00000004040ea981 */ /* 0x0006a8000c1e1500 */
[----:B----4-:R-:W-:Y:S04]  /*c130*/  STL [R1+0x207c], R15 ;  /* 0x00207c0f01007387 */ /* 0x010fe80000100800 */
[----:B------:R-:W4:Y:S04]  /*c140*/  LDL.LU R2, [R1+0xf14] ;  /* 0x000f140001027983 */ /* 0x000f280000300800 */
[----:B------:R-:W4:Y:S04]  /*c150*/  LDL.LU R0, [R1+0xf18] ;  /* 0x000f180001007983 */ /* 0x000f280000300800 */
[----:B------:R-:W-:Y:S04]  /*c160*/  STL.64 [R1+0x958], R18 ;  /* 0x0009581201007387 */ /* 0x000fe80000100a00 */
[----:B------:R-:W4:Y:S04]  /*c170*/  LDL.LU R3, [R1+0x928] ;  /* 0x0009280001037983 */ /* 0x000f280000300800 */
[----:B------:R0:W-:Y:S02]  /*c180*/  STS.U16 [R29+0x4200], R13 ;  /* 0x0042000d1d007388 */ /* 0x0001e40000000400 */
[----:B0-----:R-:W-:Y:S01]  /*c190*/  PRMT R13, RZ, 0x7610, R13 ;  /* 0x00007610ff0d7816 */ /* 0x001fe2000000000d */
[----:B---3--:R-:W-:-:S02]  /*c1a0*/  IMAD.MOV.U32 R5, RZ, RZ, R17 ;  /* 0x000000ffff057224 */ /* 0x008fc400078e0011 */
[----:B--2---:R-:W-:Y:S01]  /*c1b0*/  IMAD.MOV.U32 R4, RZ, RZ, R16 ;  /* 0x000000ffff047224 */ /* 0x004fe200078e0010 */
[----:B------:R-:W-:Y:S04]  /*c1c0*/  STL [R1+0x2080], R14 ;  /* 0x0020800e01007387 */ /* 0x000fe80000100800 */
[----:B------:R-:W2:Y:S04]  /*c1d0*/  LDL.LU R16, [R1+0xf1c] ;  /* 0x000f1c0001107983 */ /* 0x000ea80000300800 */
[----:B------:R-:W3:Y:S04]  /*c1e0*/  LDL.LU R15, [R1+0xf20] ;  /* 0x000f2000010f7983 */ /* 0x000ee80000300800 */
[----:B------:R0:W-:Y:S04]  /*c1f0*/  STL.64 [R1+0x950], R4 ;  /* 0x0009500401007387 */ /* 0x0001e80000100a00 */
[----:B------:R-:W2:Y:S01]  /*c200*/  LDL.LU R23, [R1+0x924] ;  /* 0x0009240001177983 */ /* 0x000ea20000300800 */
[----:B0-----:R-:W-:-:S05]  /*c210*/  IMAD.WIDE R4, R26, 0x2, R4 ;  /* 0x000000021a047825 */ /* 0x001fca00078e0204 */
[----:B------:R4:W2:Y:S04]  /*c220*/  @!P2 LDG.E.U16 R13, [R4.64] ;  /* 0x00000004040da981 */ /* 0x0008a8000c1e1500 */
[----:B------:R0:W-:Y:S01]  /*c230*/  STS.U16 [R29+0x4300], R12 ;  /* 0x0043000c1d007388 */ /* 0x0001e20000000400 */
[----:B----4-:R-:W-:Y:S02]  /*c240*/  IMAD.MOV.U32 R4, RZ, RZ, R0 ;  /* 0x000000ffff047224 */ /* 0x010fe400078e0000 */
[----:B------:R-:W-:Y:S01]  /*c250*/  IMAD.MOV.U32 R5, RZ, RZ, R2 ;  /* 0x000000ffff057224 */ /* 0x000fe200078e0002 */
[----:B0-----:R-:W-:Y:S01]  /*c260*/  PRMT R12, RZ, 0x7610, R12 ;  /* 0x00007610ff0c7816 */ /* 0x001fe2000000000c */
[----:B------:R-:W0:Y:S04]  /*c270*/  S2R R27, SR_TID.X ;  /* 0x00000000001b7919 */ /* 0x000e280000002100 */
[----:B--2---:R-:W-:Y:S04]  /*c280*/  STL [R1+0x2084], R13 ;  /* 0x0020840d01007387 */ /* 0x004fe80000100800 */
[----:B------:R-:W2:Y:S04]  /*c290*/  LDL.LU R2, [R1+0xf24] ;  /* 0x000f240001027983 */ /* 0x000ea80000300800 */
[----:B------:R-:W4:Y:S04]  /*c2a0*/  LDL.LU R0, [R1+0xf28] ;  /* 0x000f280001007983 */ /* 0x000f280000300800 */
[----:B------:R-:W2:Y:S04]  /*c2b0*/  LDL.LU R24, [R1+0x90c] ;  /* 0x00090c0001187983 */ /* 0x000ea80000300800 */
[----:B------:R1:W-:Y:S02]  /*c2c0*/  STL.64 [R1+0x948], R4 ;  /* 0x0009480401007387 */ /* 0x0003e40000100a00 */
[----:B-1----:R-:W-:-:S05]  /*c2d0*/  IMAD.WIDE R4, R26, 0x2, R4 ;  /* 0x000000021a047825 */ /* 0x002fca00078e0204 */
[----:B------:R3:W2:Y:S01]  /*c2e0*/  @!P2 LDG.E.U16 R12, [R4.64] ;  /* 0x00000004040ca981 */ /* 0x0006a2000c1e1500 */
[----:B0-----:R-:W-:-:S05]  /*c2f0*/  LOP3.LUT R27, R27, 0x7f, RZ, 0xc0, !PT ;  /* 0x0000007f1b1b7812 */ /* 0x001fca00078ec0ff */
[----:B------:R-:W-:Y:S01]  /*c300*/  IMAD.SHL.U32 R14, R27, 0x2, RZ ;  /* 0x000000021b0e7824 */ /* 0x000fe200078e00ff */
[----:B------:R-:W-:Y:S04]  /*c310*/  STS.U16 [R29+0x4000], R10 ;  /* 0x0040000a1d007388 */ /* 0x000fe80000000400 */
[----:B------:R-:W-:Y:S01]  /*c320*/  LOP3.LUT R14, R14, 0x10, RZ, 0x3c, !PT ;  /* 0x000000100e0e7812 */ /* 0x000fe200078e3cff */
[----:B------:R0:W-:Y:S01]  /*c330*/  STS.U16 [R29+0x4100], R11 ;  /* 0x0041000b1d007388 */ /* 0x0001e20000000400 */
[----:B---3--:R-:W-:Y:S02]  /*c340*/  IMAD.MOV.U32 R4, RZ, RZ, R15 ;  /* 0x000000ffff047224 */ /* 0x008fe400078e000f */
[----:B------:R-:W-:Y:S01]  /*c350*/  IMAD.MOV.U32 R5, RZ, RZ, R16 ;  /* 0x000000ffff057224 */ /* 0x000fe200078e0010 */
[----:B------:R-:W-:Y:S04]  /*c360*/  STS.U16 [R29+0x6000], R6 ;  /* 0x006000061d007388 */ /* 0x000fe80000000400 */
[----:B------:R-:W-:Y:S04]  /*c370*/  STS.U16 [R29+0x6100], R8 ;  /* 0x006100081d007388 */ /* 0x000fe80000000400 */
[----:B------:R-:W-:Y:S04]  /*c380*/  STS.U16 [R29+0x6200], R9 ;  /* 0x006200091d007388 */ /* 0x000fe80000000400 */
[----:B------:R-:W-:Y:S04]  /*c390*/  STS.U16 [R29+0x6300], R7 ;  /* 0x006300071d007388 */ /* 0x000fe80000000400 */
[----:B------:R1:W-:Y:S01]  /*c3a0*/  STS.U16 [R14+0x400], R28 ;  /* 0x0004001c0e007388 */ /* 0x0003e20000000400 */
[----:B0-----:R-:W-:-:S03]  /*c3b0*/  PRMT R11, RZ, 0x7610, R11 ;  /* 0x00007610ff0b7816 */ /* 0x001fc6000000000b */
[----:B-1----:R-:W3:Y:S04]  /*c3c0*/  LDL.LU R28, [R1+0x910] ;  /* 0x00091000011c7983 */ /* 0x002ee80000300800 */
[----:B--2---:R-:W-:Y:S04]  /*c3d0*/  STL [R1+0x2088], R12 ;  /* 0x0020880c01007387 */ /* 0x004fe80000100800 */
[----:B------:R-:W2:Y:S04]  /*c3e0*/  LDL.LU R16, [R1+0xf2c] ;  /* 0x000f2c0001107983 */ /* 0x000ea80000300800 */
[----:B------:R-:W2:Y:S04]  /*c3f0*/  LDL.LU R15, [R1+0xf30] ;  /* 0x000f3000010f7983 */ /* 0x000ea80000300800 */
[----:B------:R0:W-:Y:S02]  /*c400*/  STL.64 [R1+0x940], R4 ;  /* 0x0009400401007387 */ /* 0x0001e40000100a00 */
[----:B0-----:R-:W-:-:S05]  /*c410*/  IMAD.WIDE R4, R26, 0x2, R4 ;  /* 0x000000021a047825 */ /* 0x001fca00078e0204 */
[----:B------:R4:W2:Y:S04]  /*c420*/  @!P2 LDG.E.U16 R11, [R4.64] ;  /* 0x00000004040ba981 */ /* 0x0008a8000c1e1500 */
[----:B------:R0:W-:Y:S01]  /*c430*/  STS.U16 [R14+0x500], R25 ;  /* 0x000500190e007388 */ /* 0x0001e20000000400 */
[----:B------:R-:W-:Y:S01]  /*c440*/  PRMT R10, RZ, 0x7610, R10 ;  /* 0x00007610ff0a7816 */ /* 0x000fe2000000000a */
[----:B----4-:R-:W-:Y:S02]  /*c450*/  IMAD.MOV.U32 R4, RZ, RZ, R0 ;  /* 0x000000ffff047224 */ /* 0x010fe400078e0000 */
[----:B------:R-:W-:Y:S01]  /*c460*/  IMAD.MOV.U32 R5, RZ, RZ, R2 ;  /* 0x000000ffff057224 */ /* 0x000fe200078e0002 */
[----:B0-----:R-:W4:Y:S04]  /*c470*/  LDL.LU R25, [R1+0x918] ;  /* 0x0009180001197983 */ /* 0x001f280000300800 */
[----:B--2---:R-:W-:Y:S04]  /*c480*/  STL [R1+0x208c], R11 ;  /* 0x00208c0b01007387 */ /* 0x004fe80000100800 */
[----:B------:R-:W2:Y:S04]  /*c490*/  LDL.LU R13, [R1+0xf34] ;  /* 0x000f3400010d7983 */ /* 0x000ea80000300800 */
[----:B------:R-:W2:Y:S04]  /*c4a0*/  LDL.LU R12, [R1+0xf38] ;  /* 0x000f3800010c7983 */ /* 0x000ea80000300800 */
[----:B------:R-:W2:Y:S04]  /*c4b0*/  LDL.LU R2, [R1+0xf3c] ;  /* 0x000f3c0001027983 */ /* 0x000ea80000300800 */
[----:B------:R0:W-:Y:S04]  /*c4c0*/  STL.64 [R1+0x938], R4 ;  /* 0x0009380401007387 */ /* 0x0001e80000100a00 */
[----:B------:R1:W-:Y:S04]  /*c4d0*/  STS.U16 [R14+0x600], R3 ;  /* 0x000600030e007388 */ /* 0x0003e80000000400 */
[----:B------:R-:W2:Y:S01]  /*c4e0*/  LDL.LU R0, [R1+0xf40] ;  /* 0x000f400001007983 */ /* 0x000ea20000300800 */
[----:B0-----:R-:W-:-:S03]  /*c4f0*/  IMAD.WIDE R4, R26, 0x2, R4 ;  /* 0x000000021a047825 */ /* 0x001fc600078e0204 */
[----:B-1----:R-:W2:Y:S04]  /*c500*/  LDL.LU R3, [R1+0x914] ;  /* 0x0009140001037983 */ /* 0x002ea80000300800 */
[----:B------:R0:W2:Y:S01]  /*c510*/  @!P2 LDG.E.U16 R10, [R4.64] ;  /* 0x00000004040aa981 */ /* 0x0000a2000c1e1500 */
[----:B------:R-:W-:Y:S01]  /*c520*/  PRMT R9, RZ, 0x7610, R9 ;  /* 0x00007610ff097816 */ /* 0x000fe20000000009 */
[----:B0-----:R-:W-:Y:S02]  /*c530*/  IMAD.MOV.U32 R4, RZ, RZ, R15 ;  /* 0x000000ffff047224 */ /* 0x001fe400078e000f */
[----:B------:R-:W-:Y:S01]  /*c540*/  IMAD.MOV.U32 R5, RZ, RZ, R16 ;  /* 0x000000ffff057224 */ /* 0x000fe200078e0010 */
[----:B--2---:R0:W-:Y:S04]  /*c550*/  STL [R1+0x2090], R10 ;  /* 0x0020900a01007387 */ /* 0x0041e80000100800 */
[----:B------:R-:W2:Y:S04]  /*c560*/  LDL.LU R11, [R1+0xf44] ;  /* 0x000f4400010b7983 */ /* 0x000ea80000300800 */
[----:B0-----:R-:W2:Y:S04]  /*c570*/  LDL.LU R10, [R1+0xf48] ;  /* 0x000f4800010a7983 */ /* 0x001ea80000300800 */
[----:B------:R0:W-:Y:S02]  /*c580*/  STL.64 [R1+0x930], R4 ;  /* 0x0009300401007387 */ /* 0x0001e40000100a00 */
[----:B0-----:R-:W-:-:S05]  /*c590*/  IMAD.WIDE R4, R26, 0x2, R4 ;  /* 0x000000021a047825 */ /* 0x001fca00078e0204 */
[----:B------:R0:W2:Y:S01]  /*c5a0*/  @!P2 LDG.E.U16 R9, [R4.64] ;  /* 0x000000040409a981 */ /* 0x0000a2000c1e1500 */
[----:B------:R-:W-:Y:S01]  /*c5b0*/  PRMT R8, RZ, 0x7610, R8 ;  /* 0x00007610ff087816 */ /* 0x000fe20000000008 */
[----:B0-----:R-:W-:Y:S02]  /*c5c0*/  IMAD.MOV.U32 R4, RZ, RZ, R12 ;  /* 0x000000ffff047224 */ /* 0x001fe400078e000c */
[----:B------:R-:W-:Y:S01]  /*c5d0*/  IMAD.MOV.U32 R5, RZ, RZ, R13 ;  /* 0x000000ffff057224 */ /* 0x000fe200078e000d */
[----:B--2---:R-:W-:Y:S04]  /*c5e0*/  STL [R1+0x2094], R9 ;  /* 0x0020940901007387 */ /* 0x004fe80000100800 */
[----:B------:R0:W-:Y:S02]  /*c5f0*/  STL.64 [R1+0x928], R4 ;  /* 0x0009280401007387 */ /* 0x0001e40000100a00 */
[----:B0-----:R-:W-:-:S05]  /*c600*/  IMAD.WIDE R4, R26, 0x2, R4 ;  /* 0x000000021a047825 */ /* 0x001fca00078e0204 */
[----:B------:R0:W2:Y:S01]  /*c610*/  @!P2 LDG.E.U16 R8, [R4.64] ;  /* 0x000000040408a981 */ /* 0x0000a2000c1e1500 */
[----:B------:R-:W-:Y:S01]  /*c620*/  PRMT R7, RZ, 0x7610, R7 ;  /* 0x00007610ff077816 */ /* 0x000fe20000000007 */
[----:B0-----:R-:W-:Y:S02]  /*c630*/  IMAD.MOV.U32 R4, RZ, RZ, R0 ;  /* 0x000000ffff047224 */ /* 0x001fe400078e0000 */
[----:B------:R-:W-:Y:S01]  /*c640*/  IMAD.MOV.U32 R5, RZ, RZ, R2 ;  /* 0x000000ffff057224 */ /* 0x000fe200078e0002 */
[----:B--2---:R-:W-:Y:S04]  /*c650*/  STL [R1+0x2098], R8 ;  /* 0x0020980801007387 */ /* 0x004fe80000100800 */
[----:B------:R-:W2:Y:S04]  /*c660*/  LDL.LU R2, [R1+0xf4c] ;  /* 0x000f4c0001027983 */ /* 0x000ea80000300800 */
[----:B------:R-:W2:Y:S04]  /*c670*/  LDL.LU R0, [R1+0xf50] ;  /* 0x000f500001007983 */ /* 0x000ea80000300800 */
[----:B------:R0:W-:Y:S02]  /*c680*/  STL.64 [R1+0x920], R4 ;  /* 0x0009200401007387 */ /* 0x0001e40000100a00 */
[----:B0-----:R-:W-:-:S05]  /*c690*/  IMAD.WIDE R4, R26, 0x2, R4 ;  /* 0x000000021a047825 */ /* 0x001fca00078e0204 */
[----:B------:R0:W2:Y:S04]  /*c6a0*/  @!P2 LDG.E.U16 R7, [R4.64] ;  /* 0x000000040407a981 */ /* 0x0000a8000c1e1500 */
[----:B------:R-:W-:Y:S04]  /*c6b0*/  STS.U16 [R14+0x700], R23 ;  /* 0x000700170e007388 */ /* 0x000fe80000000400 */
[----:B------:R-:W-:Y:S01]  /*c6c0*/  STS.U16 [R14+0x2400], R24 ;  /* 0x002400180e007388 */ /* 0x000fe20000000400 */
[----:B0-----:R-:W-:Y:S02]  /*c6d0*/  IMAD.MOV.U32 R4, RZ, RZ, R10 ;  /* 0x000000ffff047224 */ /* 0x001fe400078e000a */
[----:B------:R-:W-:Y:S01]  /*c6e0*/  IMAD.MOV.U32 R5, RZ, RZ, R11 ;  /* 0x000000ffff057224 */ /* 0x000fe200078e000b */
[----:B---3--:R0:W-:Y:S01]  /*c6f0*/  STS.U16 [R14+0x2500], R28 ;  /* 0x0025001c0e007388 */ /* 0x0081e20000000400 */
[----:B------:R-:W-:-:S03]  /*c700*/  PRMT R6, RZ, 0x7610, R6 ;  /* 0x00007610ff067816 */ /* 0x000fc60000000006 */
[----:B0-----:R-:W3:Y:S04]  /*c710*/  LDL.LU R28, [R1+0x908] ;  /* 0x00090800011c7983 */ /* 0x001ee80000300800 */
[----:B--2---:R-:W-:Y:S04]  /*c720*/  STL [R1+0x209c], R7 ;  /* 0x00209c0701007387 */ /* 0x004fe80000100800 */
[----:B------:R0:W-:Y:S01]  /*c730*/  STL.64 [R1+0x918], R4 ;  /* 0x0009180401007387 */ /* 0x0001e20000100a00 */
[----:B------:R-:W-:-:S03]  /*c740*/  IMAD.MOV.U32 R8, RZ, RZ, R0 ;  /* 0x000000ffff087224 */ /* 0x000fc600078e0000 */
[----:B------:R-:W2:Y:S01]  /*c750*/  LDL.LU R24, [R1+0xa38] ;  /* 0x000a380001187983 */ /* 0x000ea20000300800 */
[----:B0-----:R-:W-:-:S05]  /*c760*/  IMAD.WIDE R4, R26, 0x2, R4 ;  /* 0x000000021a047825 */ /* 0x001fca00078e0204 */
[----:B------:R0:W2:Y:S01]  /*c770*/  @!P2 LDG.E.U16 R6, [R4.64] ;  /* 0x000000040406a981 */ /* 0x0000a2000c1e1500 */
[----:B------:R-:W-:-:S03]  /*c780*/  IMAD.MOV.U32 R9, RZ, RZ, R2 ;  /* 0x000000ffff097224 */ /* 0x000fc600078e0002 */
[----:B----4-:R-:W-:Y:S04]  /*c790*/  STS.U16 [R14+0x2600], R25 ;  /* 0x002600190e007388 */ /* 0x010fe80000000400 */
[----:B------:R1:W-:Y:S01]  /*c7a0*/  STS.U16 [R14+0x2700], R3 ;  /* 0x002700030e007388 */ /* 0x0003e20000000400 */
[----:B0-----:R-:W-:-:S03]  /*c7b0*/  PRMT R5, RZ, 0x7610, R5 ;  /* 0x00007610ff057816 */ /* 0x001fc60000000005 */
[----:B--2---:R0:W-:Y:S04]  /*c7c0*/  STL [R1+0x20a0], R6 ;  /* 0x0020a00601007387 */ /* 0x0041e80000100800 */
[----:B------:R-:W2:Y:S04]  /*c7d0*/  LDL.LU R12, [R1+0xa3c] ;  /* 0x000a3c00010c7983 */ /* 0x000ea80000300800 */
[----:B------:R-:W4:Y:S04]  /*c7e0*/  LDL.LU R13, [R1+0xa2c] ;  /* 0x000a2c00010d7983 */ /* 0x000f280000300800 */
[----:B-1----:R-:W2:Y:S04]  /*c7f0*/  LDL.LU R3, [R1+0x84] ;  /* 0x0000840001037983 */ /* 0x002ea80000300800 */
[----:B------:R-:W2:Y:S04]  /*c800*/  LDL.LU R7, [R1+0xf54] ;  /* 0x000f540001077983 */ /* 0x000ea80000300800 */
[----:B0-----:R-:W2:Y:S04]  /*c810*/  LDL.LU R6, [R1+0xf58] ;  /* 0x000f580001067983 */ /* 0x001ea80000300800 */
[----:B------:R-:W2:Y:S04]  /*c820*/  LDL.LU R29, [R1+0x88] ;  /* 0x00008800011d7983 */ /* 0x000ea80000300800 */
[----:B------:R0:W-:Y:S04]  /*c830*/  STL.64 [R1+0x910], R8 ;  /* 0x0009100801007387 */ /* 0x0001e80000100a00 */
[----:B------:R-:W2:Y:S04]  /*c840*/  LDL.LU R2, [R1+0x8c] ;  /* 0x00008c0001027983 */ /* 0x000ea80000300800 */
[----:B------:R-:W2:Y:S01]  /*c850*/  LDL.LU R15, [R1+0x80] ;  /* 0x00008000010f7983 */ /* 0x000ea20000300800 */
[----:B0-----:R-:W-:-:S03]  /*c860*/  IMAD.WIDE R8, R26, 0x2, R8 ;  /* 0x000000021a087825 */ /* 0x001fc600078e0208 */
[----:B------:R-:W2:Y:S04]  /*c870*/  LDL.LU R16, [R1+0xaf4] ;  /* 0x000af40001107983 */ /* 0x000ea80000300800 */
[----:B------:R-:W2:Y:S04]  /*c880*/  @!P2 LDG.E.U16 R5, [R8.64] ;  /* 0x000000040805a981 */ /* 0x000ea8000c1e1500 */
[----:B------:R-:W4:Y:S04]  /*c890*/  LDL.LU R17, [R1+0xaf8] ;  /* 0x000af80001117983 */ /* 0x000f280000300800 */
[----:B------:R-:W4:Y:S04]  /*c8a0*/  LDL.LU R18, [R1+0xafc] ;  /* 0x000afc0001127983 */ /* 0x000f280000300800 */
[----:B------:R-:W4:Y:S04]  /*c8b0*/  LDL.LU R19, [R1+0xaf0] ;  /* 0x000af00001137983 */ /* 0x000f280000300800 */
[----:B------:R-:W4:Y:S04]  /*c8c0*/  LDL.LU R20, [R1+0xa94] ;  /* 0x000a940001147983 */ /* 0x000f280000300800 */
[----:B------:R-:W4:Y:S04]  /*c8d0*/  LDL.LU R21, [R1+0xa98] ;  /* 0x000a980001157983 */ /* 0x000f280000300800 */
[----:B------:R-:W4:Y:S04]  /*c8e0*/  LDL.LU R22, [R1+0xa9c] ;  /* 0x000a9c0001167983 */ /* 0x000f280000300800 */
[----:B------:R-:W4:Y:S01]  /*c8f0*/  LDL.LU R0, [R1+0xa90] ;  /* 0x000a900001007983 */ /* 0x000f220000300800 */
[----:B------:R-:W-:-:S03]  /*c900*/  PRMT R4, RZ, 0x7610, R4 ;  /* 0x00007610ff047816 */ /* 0x000fc60000000004 */
[----:B---3--:R0:W-:Y:S04]  /*c910*/  STS.U16 [R14+0x4400], R28 ;  /* 0x0044001c0e007388 */ /* 0x0081e80000000400 */
[----:B--2---:R-:W-:Y:S04]  /*c920*/  STL [R1+0x20a4], R5 ;  /* 0x0020a40501007387 */ /* 0x004fe80000100800 */
[----:B------:R-:W2:Y:S04]  /*c930*/  LDL.LU R25, [R1+0xa20] ;  /* 0x000a200001197983 */ /* 0x000ea80000300800 */
[----:B0-----:R-:W3:Y:S04]  /*c940*/  LDL.LU R28, [R1+0xa24] ;  /* 0x000a2400011c7983 */ /* 0x001ee80000300800 */
[----:B------:R0:W-:Y:S04]  /*c950*/  STL.64 [R1+0x908], R6 ;  /* 0x0009080601007387 */ /* 0x0001e80000100a00 */
[----:B------:R-:W2:Y:S01]  /*c960*/  LDL.LU R23, [R1+0xa28] ;  /* 0x000a280001177983 */ /* 0x000ea20000300800 */
[----:B0-----:R-:W-:-:S03]  /*c970*/  IMAD.WIDE R6, R26, 0x2, R6 ;  /* 0x000000021a067825 */ /* 0x001fc600078e0206 */
[----:B------:R0:W-:Y:S04]  /*c980*/  STS.U16 [R14+0x4500], R24 ;  /* 0x004500180e007388 */ /* 0x0001e80000000400 */
[----:B------:R1:W2:Y:S04]  /*c990*/  @!P2 LDG.E.U16 R4, [R6.64] ;  /* 0x000000040604a981 */ /* 0x0002a8000c1e1500 */
[----:B------:R-:W3:Y:S04]  /*c9a0*/  LDL.LU R26, [R1+0xa1c] ;  /* 0x000a1c00011a7983 */ /* 0x000ee80000300800 */
[----:B------:R-:W-:Y:S01]  /*c9b0*/  STS.U16 [R14+0x4600], R12 ;  /* 0x0046000c0e007388 */ /* 0x000fe20000000400 */
[----:B-1----:R-:W-:-:S03]  /*c9c0*/  IMAD.SHL.U32 R6, R27, 0x2, RZ ;  /* 0x000000021b067824 */ /* 0x002fc600078e00ff */
[----:B----4-:R-:W-:Y:S04]  /*c9d0*/  STS.U16 [R14+0x4700], R13 ;  /* 0x0047000d0e007388 */ /* 0x010fe80000000400 */
[----:B------:R1:W-:Y:S01]  /*c9e0*/  STS.U16 [R14+0x6400], R3 ;  /* 0x006400030e007388 */ /* 0x0003e20000000400 */
[----:B------:R-:W-:-:S03]  /*c9f0*/  LOP3.LUT R6, R6, 0x20, RZ, 0x3c, !PT ;  /* 0x0000002006067812 */ /* 0x000fc600078e3cff */
[----:B------:R-:W-:Y:S04]  /*ca00*/  STS.U16 [R14+0x6500], R29 ;  /* 0x0065001d0e007388 */ /* 0x000fe80000000400 */
[----:B------:R4:W-:Y:S04]  /*ca10*/  STS.U16 [R14+0x6600], R2 ;  /* 0x006600020e007388 */ /* 0x0009e80000000400 */
[----:B------:R-:W-:Y:S04]  /*ca20*/  STS.U16 [R14+0x6700], R15 ;  /* 0x0067000f0e007388 */ /* 0x000fe80000000400 */
[----:B------:R-:W-:Y:S04]  /*ca30*/  STS.U16 [R6+0x800], R16 ;  /* 0x0008001006007388 */ /* 0x000fe80000000400 */
[----:B------:R-:W-:Y:S04]  /*ca40*/  STS.U16 [R6+0x900], R17 ;  /* 0x0009001106007388 */ /* 0x000fe80000000400 */
[----:B------:R-:W-:Y:S04]  /*ca50*/  STS.U16 [R6+0xa00], R18 ;  /* 0x000a001206007388 */ /* 0x000fe80000000400 */
[----:B------:R-:W-:Y:S04]  /*ca60*/  STS.U16 [R6+0xb00], R19 ;  /* 0x000b001306007388 */ /* 0x000fe80000000400 */
[----:B------:R-:W-:Y:S04]  /*ca70*/  STS.U16 [R6+0x2800], R20 ;  /* 0x0028001406007388 */ /* 0x000fe80000000400 */
[----:B------:R-:W-:Y:S04]  /*ca80*/  STS.U16 [R6+0x2900], R21 ;  /* 0x0029001506007388 */ /* 0x000fe80000000400 */
[----:B------:R-:W-:Y:S04]  /*ca90*/  STS.U16 [R6+0x2a00], R22 ;  /* 0x002a001606007388 */ /* 0x000fe80000000400 */
[----:B------:R0:W-:Y:S04]  /*caa0*/  STS.U16 [R6+0x2b00], R0 ;  /* 0x002b000006007388 */ /* 0x0001e80000000400 */
[----:B--2---:R-:W-:Y:S04]  /*cab0*/  STL [R1+0x20a8], R4 ;  /* 0x0020a80401007387 */ /* 0x004fe80000100800 */
[----:B0-----:R-:W2:Y:S04]  /*cac0*/  LDL.LU R24, [R1+0x74] ;  /* 0x0000740001187983 */ /* 0x001ea80000300800 */
[----:B-1----:R-:W2:Y:S04]  /*cad0*/  LDL.LU R3, [R1+0x78] ;  /* 0x0000780001037983 */ /* 0x002ea80000300800 */
[----:B------:R-:W2:Y:S04]  /*cae0*/  LDL.LU R27, [R1+0x7c] ;  /* 0x00007c00011b7983 */ /* 0x000ea80000300800 */
[----:B----4-:R-:W4:Y:S04]  /*caf0*/  LDL.LU R2, [R1+0x70] ;  /* 0x0000700001027983 */ /* 0x010f280000300800 */
[----:B------:R-:W4:Y:S04]  /*cb00*/  LDL.LU R0, [R1+0xae4] ;  /* 0x000ae40001007983 */ /* 0x000f280000300800 */
[----:B------:R-:W4:Y:S04]  /*cb10*/  LDL.LU R11, [R1+0xaec] ;  /* 0x000aec00010b7983 */ /* 0x000f280000300800 */
[----:B------:R-:W4:Y:S04]  /*cb20*/  LDL.LU R12, [R1+0xae8] ;  /* 0x000ae800010c7983 */ /* 0x000f280000300800 */
[----:B------:R0:W-:Y:S04]  /*cb30*/  STS.U16 [R6+0x4800], R25 ;  /* 0x0048001906007388 */ /* 0x0001e80000000400 */
[----:B------:R-:W4:Y:S04]  /*cb40*/  LDL.LU R13, [R1+0xae0] ;  /* 0x000ae000010d7983 */ /* 0x000f280000300800 */
[----:B---3--:R1:W-:Y:S04]  /*cb50*/  STS.U16 [R6+0x4900], R28 ;  /* 0x0049001c06007388 */ /* 0x0083e80000000400 */
[----:B0-----:R-:W3:Y:S04]  /*cb60*/  LDL.LU R25, [R1+0xa84] ;  /* 0x000a840001197983 */ /* 0x001ee80000300800 */
[----:B-1----:R-:W3:Y:S04]  /*cb70*/  LDL.LU R28, [R1+0xa8c] ;  /* 0x000a8c00011c7983 */ /* 0x002ee80000300800 */
[----:B------:R-:W-:Y:S04]  /*cb80*/  STS.U16 [R6+0x4a00], R23 ;  /* 0x004a001706007388 */ /* 0x000fe80000000400 */
[----:B------:R0:W-:Y:S04]  /*cb90*/  STS.U16 [R6+0x4b00], R26 ;  /* 0x004b001a06007388 */ /* 0x0001e80000000400 */
[----:B0-----:R-:W3:Y:S04]  /*cba0*/  LDL.LU R26, [R1+0xa88] ;  /* 0x000a8800011a7983 */ /* 0x001ee80000300800 */
[----:B------:R-:W3:Y:S04]  /*cbb0*/  LDL.LU R29, [R1+0xa80] ;  /* 0x000a8000011d7983 */ /* 0x000ee80000300800 */
[----:B------:R-:W3:Y:S04]  /*cbc0*/  LDL.LU R14, [R1+0xa10] ;  /* 0x000a1000010e7983 */ /* 0x000ee80000300800 */
[----:B------:R-:W3:Y:S04]  /*cbd0*/  LDL.LU R15, [R1+0xa14] ;  /* 0x000a1400010f7983 */ /* 0x000ee80000300800 */
[----:B------:R-:W3:Y:S04]  /*cbe0*/  LDL.LU R16, [R1+0xa18] ;  /* 0x000a180001107983 */ /* 0x000ee80000300800 */
[----:B------:R-:W3:Y:S04]  /*cbf0*/  LDL.LU R17, [R1+0xa0c] ;  /* 0x000a0c0001117983 */ /* 0x000ee80000300800 */
[----:B--2---:R-:W-:Y:S04]  /*cc00*/  STS.U16 [R6+0x6800], R24 ;  /* 0x0068001806007388 */ /* 0x004fe80000000400 */
[----:B------:R0:W-:Y:S04]  /*cc10*/  STS.U16 [R6+0x6900], R3 ;  /* 0x0069000306007388 */ /* 0x0001e80000000400 */
[----:B------:R1:W-:Y:S04]  /*cc20*/  STS.U16 [R6+0x6a00], R27 ;  /* 0x006a001b06007388 */ /* 0x0003e80000000400 */
[----:B0-----:R-:W2:Y:S04]  /*cc30*/  LDL.LU R3, [R1+0x64] ;  /* 0x0000640001037983 */ /* 0x001ea80000300800 */
[----:B-1----:R-:W0:Y:S04]  /*cc40*/  S2R R27, SR_TID.X ;  /* 0x00000000001b7919 */ /* 0x002e280000002100 */
[----:B----4-:R1:W-:Y:S04]  /*cc50*/  STS.U16 [R6+0x6b00], R2 ;  /* 0x006b000206007388 */ /* 0x0103e80000000400 */
[----:B-1----:R-:W4:Y:S04]  /*cc60*/  LDL.LU R2, [R1+0x68] ;  /* 0x0000680001027983 */ /* 0x002f280000300800 */
[----:B------:R-:W4:Y:S04]  /*cc70*/  LDL.LU R18, [R1+0x6c] ;  /* 0x00006c0001127983 */ /* 0x000f280000300800 */
[----:B------:R-:W4:Y:S01]  /*cc80*/  LDL.LU R19, [R1+0x60] ;  /* 0x0000600001137983 */ /* 0x000f220000300800 */
[----:B0-----:R-:W-:-:S03]  /*cc90*/  LOP3.LUT R27, R27, 0x7f, RZ, 0xc0, !PT ;  /* 0x0000007f1b1b7812 */ /* 0x001fc600078ec0ff */
[----:B------:R-:W4:Y:S02]  /*cca0*/  LDL.LU R20, [R1+0xad4] ;  /* 0x000ad40001147983 */ /* 0x000f240000300800 */
[----:B------:R-:W-:Y:S02]  /*ccb0*/  IMAD.SHL.U32 R4, R27, 0x2, RZ ;  /* 0x000000021b047824 */ /* 0x000fe400078e00ff */
[----:B------:R-:W4:Y:S03]  /*ccc0*/  LDL.LU R21, [R1+0xad8] ;  /* 0x000ad80001157983 */ /* 0x000f260000300800 */
[----:B------:R-:W-:Y:S01]  /*ccd0*/  LOP3.LUT R4, R4, 0x30, RZ, 0x3c, !PT ;  /* 0x0000003004047812 */ /* 0x000fe200078e3cff */
[----:B------:R-:W4:Y:S04]  /*cce0*/  LDL.LU R22, [R1+0xadc] ;  /* 0x000adc0001167983 */ /* 0x000f280000300800 */
[----:B------:R-:W4:Y:S04]  /*ccf0*/  LDL.LU R23, [R1+0xad0] ;  /* 0x000ad00001177983 */ /* 0x000f280000300800 */
[----:B------:R-:W4:Y:S04]  /*cd00*/  LDL.LU R24, [R1+0xa74] ;  /* 0x000a740001187983 */ /* 0x000f280000300800 */
[----:B------:R0:W-:Y:S04]  /*cd10*/  STS.U16 [R4+0xc00], R0 ;  /* 0x000c000004007388 */ /* 0x0001e80000000400 */
[----:B------:R-:W4:Y:S04]  /*cd20*/  LDL.LU R27, [R1+0xa78] ;  /* 0x000a7800011b7983 */ /* 0x000f280000300800 */
[----:B------:R-:W-:Y:S04]  /*cd30*/  STS.U16 [R4+0xd00], R11 ;  /* 0x000d000b04007388 */ /* 0x000fe80000000400 */
[----:B0-----:R-:W4:Y:S04]  /*cd40*/  LDL.LU R0, [R1+0xa7c] ;  /* 0x000a7c0001007983 */ /* 0x001f280000300800 */
[----:B------:R-:W-:Y:S04]  /*cd50*/  STS.U16 [R4+0xe00], R12 ;  /* 0x000e000c04007388 */ /* 0x000fe80000000400 */
[----:B------:R-:W-:Y:S04]  /*cd60*/  STS.U16 [R4+0xf00], R13 ;  /* 0x000f000d04007388 */ /* 0x000fe80000000400 */
[----:B---3--:R0:W-:Y:S04]  /*cd70*/  STS.U16 [R4+0x2c00], R25 ;  /* 0x002c001904007388 */ /* 0x0081e80000000400 */
[----:B------:R1:W-:Y:S04]  /*cd80*/  STS.U16 [R4+0x2d00], R28 ;  /* 0x002d001c04007388 */ /* 0x0003e80000000400 */
[----:B0-----:R-:W3:Y:S04]  /*cd90*/  LDL.LU R25, [R1+0xa70] ;  /* 0x000a700001197983 */ /* 0x001ee80000300800 */
[----:B-1----:R-:W3:Y:S04]  /*cda0*/  LDL.LU R28, [R1+0xc4] ;  /* 0x0000c400011c7983 */ /* 0x002ee80000300800 */
[----:B------:R0:W-:Y:S04]  /*cdb0*/  STS.U16 [R4+0x2e00], R26 ;  /* 0x002e001a04007388 */ /* 0x0001e80000000400 */
[----:B0-----:R-:W0:Y:S04]  /*cdc0*/  S2R R26, SR_TID.X ;  /* 0x00000000001a7919 */ /* 0x001e280000002100 */
[----:B------:R-:W-:Y:S04]  /*cdd0*/  STS.U16 [R4+0x2f00], R29 ;  /* 0x002f001d04007388 */ /* 0x000fe80000000400 */
[----:B------:R-:W-:Y:S04]  /*cde0*/  STS.U16 [R4+0x4c00], R14 ;  /* 0x004c000e04007388 */ /* 0x000fe80000000400 */
[----:B------:R-:W-:Y:S01]  /*cdf0*/  STS.U16 [R4+0x4d00], R15 ;  /* 0x004d000f04007388 */ /* 0x000fe20000000400 */
[----:B0-----:R-:W-:-:S03]  /*ce00*/  LOP3.LUT R9, R26, 0x7f, RZ, 0xc0, !PT ;  /* 0x0000007f1a097812 */ /* 0x001fc600078ec0ff */
[----:B------:R-:W-:Y:S02]  /*ce10*/  STS.U16 [R4+0x4e00], R16 ;  /* 0x004e001004007388 */ /* 0x000fe40000000400 */
[----:B------:R-:W-:Y:S02]  /*ce20*/  IMAD.SHL.U32 R5, R9, 0x2, RZ ;  /* 0x0000000209057824 */ /* 0x000fe400078e00ff */
[----:B------:R-:W-:Y:S03]  /*ce30*/  STS.U16 [R4+0x4f00], R17 ;  /* 0x004f001104007388 */ /* 0x000fe60000000400 */
[----:B------:R-:W-:Y:S01]  /*ce40*/  LOP3.LUT R5, R5, 0x40, RZ, 0x3c, !PT ;  /* 0x0000004005057812 */ /* 0x000fe200078e3cff */
[----:B------:R-:W3:Y:S04]  /*ce50*/  LDL.LU R26, [R1+0xc8] ;  /* 0x0000c800011a7983 */ /* 0x000ee80000300800 */
[----:B--2---:R0:W-:Y:S04]  /*ce60*/  STS.U16 [R4+0x6c00], R3 ;  /* 0x006c000304007388 */ /* 0x0041e80000000400 */
[----:B0-----:R-:W2:Y:S04]  /*ce70*/  LDL.LU R3, [R1+0xcc] ;  /* 0x0000cc0001037983 */ /* 0x001ea80000300800 */
[----:B----4-:R0:W-:Y:S04]  /*ce80*/  STS.U16 [R4+0x6d00], R2 ;  /* 0x006d000204007388 */ /* 0x0101e80000000400 */
[----:B------:R-:W-:Y:S04]  /*ce90*/  STS.U16 [R4+0x6e00], R18 ;  /* 0x006e001204007388 */ /* 0x000fe80000000400 */
[----:B------:R-:W-:Y:S04]  /*cea0*/  STS.U16 [R4+0x6f00], R19 ;  /* 0x006f001304007388 */ /* 0x000fe80000000400 */
[----:B------:R-:W-:Y:S04]  /*ceb0*/  STS.U16 [R5+0x1000], R20 ;  /* 0x0010001405007388 */ /* 0x000fe80000000400 */
[----:B0-----:R-:W4:Y:S04]  /*cec0*/  LDL.LU R2, [R1+0xc0] ;  /* 0x0000c00001027983 */ /* 0x001f280000300800 */
[----:B------:R-:W-:Y:S04]  /*ced0*/  STS.U16 [R5+0x1100], R21 ;  /* 0x0011001505007388 */ /* 0x000fe80000000400 */
[----:B------:R-:W-:Y:S04]  /*cee0*/  STS.U16 [R5+0x1200], R22 ;  /* 0x0012001605007388 */ /* 0x000fe80000000400 */
[----:B------:R-:W4:Y:S04]  /*cef0*/  LDL.LU R8, [R1+0x54] ;  /* 0x0000540001087983 */ /* 0x000f280000300800 */
[----:B------:R-:W-:Y:S04]  /*cf00*/  STS.U16 [R5+0x1300], R23 ;  /* 0x0013001705007388 */ /* 0x000fe80000000400 */
[----:B------:R-:W4:Y:S04]  /*cf10*/  LDL.LU R10, [R1+0x58] ;  /* 0x00005800010a7983 */ /* 0x000f280000300800 */
[----:B------:R-:W-:Y:S04]  /*cf20*/  STS.U16 [R5+0x3000], R24 ;  /* 0x0030001805007388 */ /* 0x000fe80000000400 */
[----:B------:R-:W4:Y:S04]  /*cf30*/  LDL.LU R11, [R1+0x5c] ;  /* 0x00005c00010b7983 */ /* 0x000f280000300800 */
[----:B------:R0:W-:Y:S04]  /*cf40*/  STS.U16 [R5+0x3100], R27 ;  /* 0x0031001b05007388 */ /* 0x0001e80000000400 */
[----:B------:R-:W4:Y:S04]  /*cf50*/  LDL.LU R12, [R1+0x50] ;  /* 0x00005000010c7983 */ /* 0x000f280000300800 */
[----:B------:R1:W-:Y:S04]  /*cf60*/  STS.U16 [R5+0x3200], R0 ;  /* 0x0032000005007388 */ /* 0x0003e80000000400 */
[----:B0-----:R-:W4:Y:S04]  /*cf70*/  LDL.LU R27, [R1+0xac4] ;  /* 0x000ac400011b7983 */ /* 0x001f280000300800 */
[----:B-1----:R-:W4:Y:S04]  /*cf80*/  LDL.LU R0, [R1+0xacc] ;  /* 0x000acc0001007983 */ /* 0x002f280000300800 */
[----:B------:R-:W4:Y:S04]  /*cf90*/  LDL.LU R13, [R1+0xac8] ;  /* 0x000ac800010d7983 */ /* 0x000f280000300800 */
[----:B------:R-:W4:Y:S04]  /*cfa0*/  LDL.LU R29, [R1+0xac0] ;  /* 0x000ac000011d7983 */ /* 0x000f280000300800 */
[----:B---3--:R-:W-:Y:S04]  /*cfb0*/  STS.U16 [R5+0x3300], R25 ;  /* 0x0033001905007388 */ /* 0x008fe80000000400 */
[----:B------:R-:W3:Y:S04]  /*cfc0*/  LDL.LU R14, [R1+0xa64] ;  /* 0x000a6400010e7983 */ /* 0x000ee80000300800 */
[----:B------:R0:W-:Y:S04]  /*cfd0*/  STS.U16 [R5+0x5000], R28 ;  /* 0x0050001c05007388 */ /* 0x0001e80000000400 */
[----:B------:R-:W3:Y:S04]  /*cfe0*/  LDL.LU R15, [R1+0xa6c] ;  /* 0x000a6c00010f7983 */ /* 0x000ee80000300800 */
[----:B0-----:R-:W3:Y:S04]  /*cff0*/  LDL.LU R28, [R1+0xa68] ;  /* 0x000a6800011c7983 */ /* 0x001ee80000300800 */
[----:B------:R-:W3:Y:S04]  /*d000*/  LDL.LU R16, [R1+0xa60] ;  /* 0x000a600001107983 */ /* 0x000ee80000300800 */
[----:B------:R-:W3:Y:S04]  /*d010*/  LDL.LU R17, [R1+0xb4] ;  /* 0x0000b40001117983 */ /* 0x000ee80000300800 */
[----:B------:R-:W3:Y:S01]  /*d020*/  LDL.LU R25, [R1+0xb8] ;  /* 0x0000b80001197983 */ /* 0x000ee20000300800 */
[----:B------:R-:W-:-:S03]  /*d030*/  IMAD.SHL.U32 R4, R9, 0x2, RZ ;  /* 0x0000000209047824 */ /* 0x000fc600078e00ff */
[----:B------:R-:W3:Y:S02]  /*d040*/  LDL.LU R18, [R1+0xbc] ;  /* 0x0000bc0001127983 */ /* 0x000ee40000300800 */
[----:B------:R-:W-:Y:S02]  /*d050*/  LOP3.LUT R4, R4, 0x50, RZ, 0x3c, !PT ;  /* 0x0000005004047812 */ /* 0x000fe400078e3cff */
[----:B------:R-:W3:Y:S04]  /*d060*/  LDL.LU R19, [R1+0xb0] ;  /* 0x0000b00001137983 */ /* 0x000ee80000300800 */
[----:B------:R0:W-:Y:S04]  /*d070*/  STS.U16 [R5+0x5100], R26 ;  /* 0x0051001a05007388 */ /* 0x0001e80000000400 */
[----:B------:R-:W3:Y:S04]  /*d080*/  LDL.LU R20, [R1+0x44] ;  /* 0x0000440001147983 */ /* 0x000ee80000300800 */
[----:B------:R-:W3:Y:S04]  /*d090*/  LDL.LU R21, [R1+0x48] ;  /* 0x0000480001157983 */ /* 0x000ee80000300800 */
[----:B------:R-:W3:Y:S04]  /*d0a0*/  LDL.LU R22, [R1+0x4c] ;  /* 0x00004c0001167983 */ /* 0x000ee80000300800 */
[----:B------:R-:W3:Y:S04]  /*d0b0*/  LDL.LU R23, [R1+0x40] ;  /* 0x0000400001177983 */ /* 0x000ee80000300800 */
[----:B------:R-:W3:Y:S04]  /*d0c0*/  LDL.LU R24, [R1+0xab4] ;  /* 0x000ab40001187983 */ /* 0x000ee80000300800 */
[----:B0-----:R-:W3:Y:S04]  /*d0d0*/  LDL.LU R26, [R1+0xab8] ;  /* 0x000ab800011a7983 */ /* 0x001ee80000300800 */
[----:B--2---:R0:W-:Y:S04]  /*d0e0*/  STS.U16 [R5+0x5200], R3 ;  /* 0x0052000305007388 */ /* 0x0041e80000000400 */
[----:B0-----:R-:W2:Y:S04]  /*d0f0*/  LDL.LU R3, [R1+0xabc] ;  /* 0x000abc0001037983 */ /* 0x001ea80000300800 */
[----:B----4-:R0:W-:Y:S04]  /*d100*/  STS.U16 [R5+0x5300], R2 ;  /* 0x0053000205007388 */ /* 0x0101e80000000400 */
[----:B0-----:R-:W4:Y:S04]  /*d110*/  LDL.LU R2, [R1+0xab0] ;  /* 0x000ab00001027983 */ /* 0x001f280000300800 */
[----:B------:R-:W-:Y:S04]  /*d120*/  STS.U16 [R5+0x7000], R8 ;  /* 0x0070000805007388 */ /* 0x000fe80000000400 */
[----:B------:R-:W-:Y:S04]  /*d130*/  STS.U16 [R5+0x7100], R10 ;  /* 0x0071000a05007388 */ /* 0x000fe80000000400 */
[----:B------:R-:W-:Y:S04]  /*d140*/  STS.U16 [R5+0x7200], R11 ;  /* 0x0072000b05007388 */ /* 0x000fe80000000400 */
[----:B------:R-:W-:Y:S04]  /*d150*/  STS.U16 [R5+0x7300], R12 ;  /* 0x0073000c05007388 */ /* 0x000fe80000000400 */
[----:B------:R0:W-:Y:S04]  /*d160*/  STS.U16 [R4+0x1400], R27 ;  /* 0x0014001b04007388 */ /* 0x0001e80000000400 */
[----:B------:R1:W-:Y:S04]  /*d170*/  STS.U16 [R4+0x1500], R0 ;  /* 0x0015000004007388 */ /* 0x0003e80000000400 */
[----:B------:R-:W-:Y:S04]  /*d180*/  STS.U16 [R4+0x1600], R13 ;  /* 0x0016000d04007388 */ /* 0x000fe80000000400 */
[----:B------:R-:W-:Y:S04]  /*d190*/  STS.U16 [R4+0x1700], R29 ;  /* 0x0017001d04007388 */ /* 0x000fe80000000400 */
[----:B0-----:R-:W4:Y:S04]  /*d1a0*/  LDL.LU R27, [R1+0xa54] ;  /* 0x000a5400011b7983 */ /* 0x001f280000300800 */
[----:B---3--:R-:W-:Y:S04]  /*d1b0*/  STS.U16 [R4+0x3400], R14 ;  /* 0x0034000e04007388 */ /* 0x008fe80000000400 */
[----:B-1----:R-:W3:Y:S04]  /*d1c0*/  LDL.LU R0, [R1+0xa58] ;  /* 0x000a580001007983 */ /* 0x002ee80000300800 */
[----:B------:R-:W-:Y:S04]  /*d1d0*/  STS.U16 [R4+0x3500], R15 ;  /* 0x0035000f04007388 */ /* 0x000fe80000000400 */
[----:B------:R0:W-:Y:S04]  /*d1e0*/  STS.U16 [R4+0x3600], R28 ;  /* 0x0036001c04007388 */ /* 0x0001e80000000400 */
[----:B0-----:R-:W0:Y:S04]  /*d1f0*/  S2R R28, SR_TID.X ;  /* 0x00000000001c7919 */ /* 0x001e280000002100 */
[----:B------:R-:W-:Y:S04]  /*d200*/  STS.U16 [R4+0x3700], R16 ;  /* 0x0037001004007388 */ /* 0x000fe80000000400 */
[----:B------:R-:W-:Y:S04]  /*d210*/  STS.U16 [R4+0x5400], R17 ;  /* 0x0054001104007388 */ /* 0x000fe80000000400 */
[----:B------:R0:W-:Y:S02]  /*d220*/  STS.U16 [R4+0x5500], R25 ;  /* 0x0055001904007388 */ /* 0x0001e40000000400 */
[----:B0-----:R-:W-:-:S02]  /*d230*/  LOP3.LUT R25, R28, 0x7f, RZ, 0xc0, !PT ;  /* 0x0000007f1c197812 */ /* 0x001fc400078ec0ff */
[----:B------:R-:W3:Y:S03]  /*d240*/  LDL.LU R28, [R1+0xa5c] ;  /* 0x000a5c00011c7983 */ /* 0x000ee60000300800 */
[----:B------:R-:W-:Y:S01]  /*d250*/  IMAD.SHL.U32 R11, R25, 0x2, RZ ;  /* 0x00000002190b7824 */ /* 0x000fe200078e00ff */
[----:B------:R0:W-:Y:S04]  /*d260*/  STL [R1+0x20ac], R25 ;  /* 0x0020ac1901007387 */ /* 0x0001e80000100800 */
[----:B0-----:R-:W3:Y:S04]  /*d270*/  LDL.LU R25, [R1+0xa50] ;  /* 0x000a500001197983 */ /* 0x001ee80000300800 */
[----:B------:R-:W-:Y:S04]  /*d280*/  STS.U16 [R4+0x5600], R18 ;  /* 0x0056001204007388 */ /* 0x000fe80000000400 */
[----:B------:R-:W-:Y:S04]  /*d290*/  STS.U16 [R4+0x5700], R19 ;  /* 0x0057001304007388 */ /* 0x000fe80000000400 */
[----:B------:R-:W-:Y:S04]  /*d2a0*/  STS.U16 [R4+0x7400], R20 ;  /* 0x0074001404007388 */ /* 0x000fe80000000400 */
[----:B------:R-:W-:Y:S04]  /*d2b0*/  STS.U16 [R4+0x7500], R21 ;  /* 0x0075001504007388 */ /* 0x000fe80000000400 */
[----:B------:R-:W-:Y:S04]  /*d2c0*/  STS.U16 [R4+0x7600], R22 ;  /* 0x0076001604007388 */ /* 0x000fe80000000400 */
[----:B------:R0:W-:Y:S01]  /*d2d0*/  STS.U16 [R4+0x7700], R23 ;  /* 0x0077001704007388 */ /* 0x0001e20000000400 */
[----:B------:R-:W-:-:S03]  /*d2e0*/  LOP3.LUT R11, R11, 0x60, RZ, 0x3c, !PT ;  /* 0x000000600b0b7812 */ /* 0x000fc600078e3cff */
[----:B0-----:R-:W3:Y:S04]  /*d2f0*/  LDL.LU R4, [R1+0xa4] ;  /* 0x0000a40001047983 */ /* 0x001ee80000300800 */
[----:B------:R-:W3:Y:S04]  /*d300*/  LDL.LU R5, [R1+0xa8] ;  /* 0x0000a80001057983 */ /* 0x000ee80000300800 */
        /* <DEDUP_REMOVED lines=8> */
[----:B------:R-:W-:Y:S04]  /*d390*/  STS.U16 [R11+0x1800], R24 ;  /* 0x001800180b007388 */ /* 0x000fe80000000400 */
[----:B------:R-:W3:Y:S04]  /*d3a0*/  LDL.LU R15, [R1+0xaa8] ;  /* 0x000aa800010f7983 */ /* 0x000ee80000300800 */
[----:B------:R-:W-:Y:S04]  /*d3b0*/  STS.U16 [R11+0x1900], R26 ;  /* 0x0019001a0b007388 */ /* 0x000fe80000000400 */
[----:B------:R-:W3:Y:S04]  /*d3c0*/  LDL.LU R16, [R1+0xaa0] ;  /* 0x000aa00001107983 */ /* 0x000ee80000300800 */
[----:B------:R-:W3:Y:S04]  /*d3d0*/  LDL.LU R29, [R1+0xa44] ;  /* 0x000a4400011d7983 */ /* 0x000ee80000300800 */
[----:B--2---:R0:W-:Y:S04]  /*d3e0*/  STS.U16 [R11+0x1a00], R3 ;  /* 0x001a00030b007388 */ /* 0x0041e80000000400 */
[----:B0-----:R-:W2:Y:S04]  /*d3f0*/  LDL.LU R3, [R1+0xa4c] ;  /* 0x000a4c0001037983 */ /* 0x001ea80000300800 */
[----:B------:R-:W2:Y:S04]  /*d400*/  LDL.LU R17, [R1+0xa48] ;  /* 0x000a480001117983 */ /* 0x000ea80000300800 */
[----:B------:R-:W2:Y:S04]  /*d410*/  LDL.LU R18, [R1+0xa40] ;  /* 0x000a400001127983 */ /* 0x000ea80000300800 */
[----:B------:R-:W2:Y:S04]  /*d420*/  LDL.LU R19, [R1+0x94] ;  /* 0x0000940001137983 */ /* 0x000ea80000300800 */
[----:B------:R-:W2:Y:S04]  /*d430*/  LDL.LU R20, [R1+0x98] ;  /* 0x0000980001147983 */ /* 0x000ea80000300800 */
[----:B----4-:R-:W-:Y:S04]  /*d440*/  STS.U16 [R11+0x1b00], R2 ;  /* 0x001b00020b007388 */ /* 0x010fe80000000400 */
[----:B------:R-:W4:Y:S04]  /*d450*/  LDL.LU R21, [R1+0x9c] ;  /* 0x00009c0001157983 */ /* 0x000f280000300800 */
[----:B------:R-:W2:Y:S04]  /*d460*/  LDL.LU R22, [R1+0x90] ;  /* 0x0000900001167983 */ /* 0x000ea80000300800 */
[----:B------:R-:W2:Y:S04]  /*d470*/  LDL.LU R23, [R1+0x24] ;  /* 0x0000240001177983 */ /* 0x000ea80000300800 */
[----:B------:R-:W2:Y:S04]  /*d480*/  LDL.LU R24, [R1+0x28] ;  /* 0x0000280001187983 */ /* 0x000ea80000300800 */
[----:B------:R-:W-:Y:S04]  /*d490*/  STS.U16 [R11+0x3800], R27 ;  /* 0x0038001b0b007388 */ /* 0x000fe80000000400 */
[----:B---3--:R-:W-:Y:S04]  /*d4a0*/  STS.U16 [R11+0x3900], R0 ;  /* 0x003900000b007388 */ /* 0x008fe80000000400 */
[----:B------:R0:W-:Y:S04]  /*d4b0*/  STS.U16 [R11+0x3a00], R28 ;  /* 0x003a001c0b007388 */ /* 0x0001e80000000400 */
[----:B0-----:R-:W4:Y:S04]  /*d4c0*/  LDL.LU R28, [R1+0x2c] ;  /* 0x00002c00011c7983 */ /* 0x001f280000300800 */
[----:B------:R-:W2:Y:S04]  /*d4d0*/  LDL.LU R26, [R1+0x1c] ;  /* 0x00001c00011a7983 */ /* 0x000ea80000300800 */
[----:B------:R-:W2:Y:S04]  /*d4e0*/  LDL.LU R27, [R1+0x14] ;  /* 0x00001400011b7983 */ /* 0x000ea80000300800 */
[----:B------:R-:W2:Y:S04]  /*d4f0*/  LDL.LU R0, [R1+0xc] ;  /* 0x00000c0001007983 */ /* 0x000ea80000300800 */
[----:B------:R-:W2:Y:S04]  /*d500*/  LDL.LU R2, [R1+0x4] ;  /* 0x0000040001027983 */ /* 0x000ea80000300800 */
[----:B------:R0:W-:Y:S04]  /*d510*/  STS.U16 [R11+0x3b00], R25 ;  /* 0x003b00190b007388 */ /* 0x0001e80000000400 */
[----:B0-----:R-:W2:Y:S04]  /*d520*/  LDL.LU R25, [R1+0x20ac] ;  /* 0x0020ac0001197983 */ /* 0x001ea80000300800 */
[----:B------:R0:W-:Y:S04]  /*d530*/  STS.U16 [R11+0x5800], R4 ;  /* 0x005800040b007388 */ /* 0x0001e80000000400 */
[----:B------:R1:W-:Y:S04]  /*d540*/  STS.U16 [R11+0x5900], R5 ;  /* 0x005900050b007388 */ /* 0x0003e80000000400 */
[----:B------:R1:W-:Y:S04]  /*d550*/  STS.U16 [R11+0x5a00], R6 ;  /* 0x005a00060b007388 */ /* 0x0003e80000000400 */
[----:B0-----:R-:W4:Y:S04]  /*d560*/  LDL.LU R4, [R1+0x20a8] ;  /* 0x0020a80001047983 */ /* 0x001f280000300800 */
[----:B-1----:R-:W4:Y:S04]  /*d570*/  LDL.LU R5, [R1+0x20a4] ;  /* 0x0020a40001057983 */ /* 0x002f280000300800 */
[----:B------:R-:W4:Y:S04]  /*d580*/  LDL.LU R6, [R1+0x20a0] ;  /* 0x0020a00001067983 */ /* 0x000f280000300800 */
        /* <DEDUP_REMOVED lines=8> */
[----:B0-----:R-:W4:Y:S04]  /*d610*/  LDL.LU R10, [R1+0x2090] ;  /* 0x00209000010a7983 */ /* 0x001f280000300800 */
[----:B-1----:R-:W4:Y:S04]  /*d620*/  LDL.LU R11, [R1+0x208c] ;  /* 0x00208c00010b7983 */ /* 0x002f280000300800 */
[----:B------:R-:W4:Y:S01]  /*d630*/  LDL.LU R12, [R1+0x2088] ;  /* 0x00208800010c7983 */ /* 0x000f220000300800 */
[----:B--2---:R-:W-:-:S05]  /*d640*/  IMAD.SHL.U32 R25, R25, 0x2, RZ ;  /* 0x0000000219197824 */ /* 0x004fca00078e00ff */
[----:B------:R-:W-:-:S05]  /*d650*/  LOP3.LUT R25, R25, 0x70, RZ, 0x3c, !PT ;  /* 0x0000007019197812 */ /* 0x000fca00078e3cff */
[----:B------:R0:W-:Y:S04]  /*d660*/  STS.U16 [R25+0x1c00], R13 ;  /* 0x001c000d19007388 */ /* 0x0001e80000000400 */
[----:B------:R1:W-:Y:S04]  /*d670*/  STS.U16 [R25+0x1d00], R14 ;  /* 0x001d000e19007388 */ /* 0x0003e80000000400 */
[----:B------:R2:W-:Y:S04]  /*d680*/  STS.U16 [R25+0x1e00], R15 ;  /* 0x001e000f19007388 */ /* 0x0005e80000000400 */
[----:B0-----:R-:W3:Y:S04]  /*d690*/  LDL.LU R13, [R1+0x2084] ;  /* 0x00208400010d7983 */ /* 0x001ee80000300800 */
[----:B-1----:R-:W3:Y:S04]  /*d6a0*/  LDL.LU R14, [R1+0x2080] ;  /* 0x00208000010e7983 */ /* 0x002ee80000300800 */
[----:B--2---:R-:W2:Y:S04]  /*d6b0*/  LDL.LU R15, [R1+0x207c] ;  /* 0x00207c00010f7983 */ /* 0x004ea80000300800 */
[----:B------:R0:W-:Y:S04]  /*d6c0*/  STS.U16 [R25+0x1f00], R16 ;  /* 0x001f001019007388 */ /* 0x0001e80000000400 */
[----:B------:R1:W-:Y:S04]  /*d6d0*/  STS.U16 [R25+0x3c00], R29 ;  /* 0x003c001d19007388 */ /* 0x0003e80000000400 */
[----:B------:R1:W-:Y:S04]  /*d6e0*/  STS.U16 [R25+0x3d00], R3 ;  /* 0x003d000319007388 */ /* 0x0003e80000000400 */
[----:B0-----:R-:W2:Y:S04]  /*d6f0*/  LDL.LU R16, [R1+0x2078] ;  /* 0x0020780001107983 */ /* 0x001ea80000300800 */
[----:B-1----:R-:W2:Y:S04]  /*d700*/  LDL.LU R29, [R1+0x10] ;  /* 0x00001000011d7983 */ /* 0x002ea80000300800 */
[----:B------:R-:W2:Y:S04]  /*d710*/  LDL.LU R3, [R1+0x8] ;  /* 0x0000080001037983 */ /* 0x000ea80000300800 */
[----:B------:R0:W-:Y:S04]  /*d720*/  STS.U16 [R25+0x3e00], R17 ;  /* 0x003e001119007388 */ /* 0x0001e80000000400 */
[----:B------:R1:W-:Y:S04]  /*d730*/  STS.U16 [R25+0x3f00], R18 ;  /* 0x003f001219007388 */ /* 0x0003e80000000400 */
[----:B------:R4:W-:Y:S04]  /*d740*/  STS.U16 [R25+0x5c00], R19 ;  /* 0x005c001319007388 */ /* 0x0009e80000000400 */
[----:B0-----:R-:W2:Y:S04]  /*d750*/  LDL.LU R17, [R1+0x2074] ;  /* 0x0020740001117983 */ /* 0x001ea80000300800 */
[----:B-1----:R-:W2:Y:S04]  /*d760*/  LDL.LU R18, [R1+0x2070] ;  /* 0x0020700001127983 */ /* 0x002ea80000300800 */
[----:B----4-:R-:W4:Y:S04]  /*d770*/  LDL.LU R19, [R1+0x206c] ;  /* 0x00206c0001137983 */ /* 0x010f280000300800 */
        /* <DEDUP_REMOVED lines=11> */
[----:B------:R-:W2:Y:S04]  /*d830*/  LDL.LU R28, [R1+0x2054] ;  /* 0x00205400011c7983 */ /* 0x000ea80000300800 */
[----:B--2---:R0:W-:Y:S04]  /*d840*/  STS.U16 [R25+0x7f00], R28 ;  /* 0x007f001c19007388 */ /* 0x0041e80000000400 */
[----:B0-----:R-:W2:Y:S04]  /*d850*/  LDL.LU R25, [R1+0x2050] ;  /* 0x0020500001197983 */ /* 0x001ea80000300800 */
[----:B------:R-:W2:Y:S04]  /*d860*/  LDL.LU R28, [R1+0x204c] ;  /* 0x00204c00011c7983 */ /* 0x000ea80000300800 */
[----:B--2---:R0:W-:Y:S04]  /*d870*/  STS.U16 [R28+0x8000], R26 ;  /* 0x0080001a1c007388 */ /* 0x0041e80000000400 */
[----:B------:R1:W-:Y:S04]  /*d880*/  STS.U16 [R28+0x8200], R27 ;  /* 0x0082001b1c007388 */ /* 0x0003e80000000400 */
[----:B0-----:R-:W2:Y:S04]  /*d890*/  LDL.LU R26, [R1+0x2048] ;  /* 0x00204800011a7983 */ /* 0x001ea80000300800 */
[----:B-1----:R-:W2:Y:S04]  /*d8a0*/  LDL.LU R27, [R1+0x2044] ;  /* 0x00204400011b7983 */ /* 0x002ea80000300800 */
[----:B------:R0:W-:Y:S04]  /*d8b0*/  STS.U16 [R28+0x8400], R0 ;  /* 0x008400001c007388 */ /* 0x0001e80000000400 */
[----:B0-----:R-:W3:Y:S04]  /*d8c0*/  LDL.LU R0, [R1+0x2040] ;  /* 0x0020400001007983 */ /* 0x001ee80000300800 */
[----:B--2---:R0:W-:Y:S04]  /*d8d0*/  STS.U16 [R28+0x8800], R27 ;  /* 0x0088001b1c007388 */ /* 0x0041e80000000400 */
[----:B0-----:R-:W2:Y:S04]  /*d8e0*/  LDL.LU R27, [R1+0x18] ;  /* 0x00001800011b7983 */ /* 0x001ea80000300800 */
[----:B------:R0:W-:Y:S04]  /*d8f0*/  STS.U16 [R28+0x8600], R2 ;  /* 0x008600021c007388 */ /* 0x0001e80000000400 */
[----:B------:R-:W-:Y:S01]  /*d900*/  STS.U16 [R28+0x8a00], R25 ;  /* 0x008a00191c007388 */ /* 0x000fe20000000400 */
[----:B0-----:R-:W-:-:S03]  /*d910*/  LOP3.LUT R2, R28, 0x20, RZ, 0x3c, !PT ;  /* 0x000000201c027812 */ /* 0x001fc600078e3cff */
[----:B------:R-:W-:Y:S04]  /*d920*/  STS.U16 [R28+0x8c00], R23 ;  /* 0x008c00171c007388 */ /* 0x000fe80000000400 */
[----:B------:R-:W-:Y:S04]  /*d930*/  STS.U16 [R28+0x8e00], R21 ;  /* 0x008e00151c007388 */ /* 0x000fe80000000400 */
[----:B----4-:R-:W-:Y:S04]  /*d940*/  STS.U16 [R28+0x9000], R19 ;  /* 0x009000131c007388 */ /* 0x010fe80000000400 */
[----:B------:R-:W-:Y:S04]  /*d950*/  STS.U16 [R28+0x9200], R17 ;  /* 0x009200111c007388 */ /* 0x000fe80000000400 */
[----:B------:R-:W-:Y:S04]  /*d960*/  STS.U16 [R28+0x9400], R15 ;  /* 0x0094000f1c007388 */ /* 0x000fe80000000400 */
[----:B---3--:R-:W-:Y:S04]  /*d970*/  STS.U16 [R28+0x9600], R13 ;  /* 0x0096000d1c007388 */ /* 0x008fe80000000400 */
[----:B------:R-:W-:Y:S04]  /*d980*/  STS.U16 [R28+0x9800], R11 ;  /* 0x0098000b1c007388 */ /* 0x000fe80000000400 */
[----:B------:R-:W-:Y:S04]  /*d990*/  STS.U16 [R28+0x9a00], R9 ;  /* 0x009a00091c007388 */ /* 0x000fe80000000400 */
[----:B------:R-:W-:Y:S04]  /*d9a0*/  STS.U16 [R28+0x9c00], R7 ;  /* 0x009c00071c007388 */ /* 0x000fe80000000400 */
[----:B------:R-:W-:Y:S04]  /*d9b0*/  STS.U16 [R28+0x9e00], R5 ;  /* 0x009e00051c007388 */ /* 0x000fe80000000400 */
[----:B------:R-:W-:Y:S04]  /*d9c0*/  STL [R1+0xfe4], R28 ;  /* 0x000fe41c01007387 */ /* 0x000fe80000100800 */
[----:B--2---:R0:W-:Y:S04]  /*d9d0*/  STS.U16 [R2+0x8100], R27 ;  /* 0x0081001b02007388 */ /* 0x0041e80000000400 */
[----:B------:R1:W-:Y:S04]  /*d9e0*/  STS.U16 [R2+0x8300], R29 ;  /* 0x0083001d02007388 */ /* 0x0003e80000000400 */
[----:B0-----:R-:W0:Y:S04]  /*d9f0*/  S2R R27, SR_TID.X ;  /* 0x00000000001b7919 */ /* 0x001e280000002100 */
[----:B-1----:R-:W1:Y:S04]  /*da00*/  S2R R29, SR_TID.X ;  /* 0x00000000001d7919 */ /* 0x002e680000002100 */
[----:B------:R1:W-:Y:S04]  /*da10*/  STS.U16 [R2+0x8500], R3 ;  /* 0x0085000302007388 */ /* 0x0003e80000000400 */
        /* <DEDUP_REMOVED lines=8> */
[----:B------:R-:W-:Y:S01]  /*daa0*/  STS.U16 [R2+0x9700], R12 ;  /* 0x0097000c02007388 */ /* 0x000fe20000000400 */
[----:B-1----:R-:W-:-:S03]  /*dab0*/  IMAD.SHL.U32 R3, R29, 0x2, RZ ;  /* 0x000000021d037824 */ /* 0x002fc600078e00ff */
[----:B------:R-:W-:Y:S04]  /*dac0*/  STS.U16 [R2+0x9900], R10 ;  /* 0x0099000a02007388 */ /* 0x000fe80000000400 */
[----:B------:R-:W-:Y:S04]  /*dad0*/  STS.U16 [R2+0x9b00], R8 ;  /* 0x009b000802007388 */ /* 0x000fe80000000400 */
[----:B------:R-:W-:Y:S04]  /*dae0*/  STS.U16 [R2+0x9d00], R6 ;  /* 0x009d000602007388 */ /* 0x000fe80000000400 */
[----:B------:R-:W-:Y:S01]  /*daf0*/  STS.U16 [R2+0x9f00], R4 ;  /* 0x009f000402007388 */ /* 0x000fe20000000400 */
[C---:B0-----:R-:W-:Y:S01]  /*db00*/  LOP3.LUT R23, R27.reuse, 0x7, RZ, 0xc0, !PT ;  /* 0x000000071b177812 */ /* 0x041fe200078ec0ff */
[----:B------:R-:W-:Y:S01]  /*db10*/  IMAD.SHL.U32 R25, R27, 0x200, RZ ;  /* 0x000002001b197824 */ /* 0x000fe200078e00ff */
[----:B--2---:R-:W-:Y:S01]  /*db20*/  LOP3.LUT R0, R3, 0x10, RZ, 0xc0, !PT ;  /* 0x0000001003007812 */ /* 0x004fe200078ec0ff */
[----:B------:R-:W-:-:S03]  /*db30*/  IMAD.SHL.U32 R27, R29, 0x8, RZ ;  /* 0x000000081d1b7824 */ /* 0x000fc600078e00ff */
[----:B------:R-:W-:Y:S02]  /*db40*/  LOP3.LUT R0, R0, 0x60, R29, 0xf8, !PT ;  /* 0x0000006000007812 */ /* 0x000fe400078ef81d */
[----:B------:R-:W-:Y:S02]  /*db50*/  LOP3.LUT R29, R29, 0x7, RZ, 0xc0, !PT ;  /* 0x000000071d1d7812 */ /* 0x000fe400078ec0ff */
[----:B------:R-:W-:-:S05]  /*db60*/  LOP3.LUT R27, R27, 0x30, RZ, 0xc0, !PT ;  /* 0x000000301b1b7812 */ /* 0x000fca00078ec0ff */
[----:B------:R-:W-:-:S05]  /*db70*/  IMAD R5, R29, 0x40, R27 ;  /* 0x000000401d057824 */ /* 0x000fca00078e021b */
[----:B------:R-:W-:Y:S01]  /*db80*/  LOP3.LUT R5, R5, 0x30, R3, 0x78, !PT ;  /* 0x0000003005057812 */ /* 0x000fe200078e7803 */
[----:B------:R-:W-:Y:S06]  /*db90*/  BAR.SYNC.DEFER_BLOCKING 0x0 ;  /* 0x0000000000007b1d */ /* 0x000fec0000010000 */
[----:B------:R-:W0:Y:S04]  /*dba0*/  LDSM.16.M88.4 R8, [R5+0x8000] ;  /* 0x008000000508783b */ /* 0x000e280000000200 */
[----:B------:R-:W1:Y:S04]  /*dbb0*/  LDSM.16.M88.4 R16, [R5+0x8200] ;  /* 0x008200000510783b */ /* 0x000e680000000200 */
[----:B0-----:R-:W-:Y:S01]  /*dbc0*/  STL.64 [R1+0xc0], R8 ;  /* 0x0000c00801007387 */ /* 0x001fe20000100a00 */
[----:B------:R-:W-:-:S02]  /*dbd0*/  IMAD.MOV.U32 R6, RZ, RZ, R8 ;  /* 0x000000ffff067224 */ /* 0x000fc400078e0008 */
[----:B------:R-:W-:Y:S01]  /*dbe0*/  IMAD.MOV.U32 R4, RZ, RZ, R9 ;  /* 0x000000ffff047224 */ /* 0x000fe200078e0009 */
[----:B------:R-:W-:Y:S04]  /*dbf0*/  STL.64 [R1+0xc8], R10 ;  /* 0x0000c80a01007387 */ /* 0x000fe80000100a00 */
[----:B------:R-:W0:Y:S04]  /*dc00*/  LDSM.16.M88.4 R8, [R5+0x8400] ;  /* 0x008400000508783b */ /* 0x000e280000000200 */
[----:B-1----:R-:W-:Y:S04]  /*dc10*/  STL.64 [R1+0xb0], R16 ;  /* 0x0000b01001007387 */ /* 0x002fe80000100a00 */
[----:B------:R-:W-:Y:S04]  /*dc20*/  STL.64 [R1+0xb8], R18 ;  /* 0x0000b81201007387 */ /* 0x000fe80000100a00 */
[----:B------:R-:W1:Y:S04]  /*dc30*/  LDSM.16.M88.4 R16, [R5+0x8600] ;  /* 0x008600000510783b */ /* 0x000e680000000200 */
[----:B0-----:R-:W-:Y:S01]  /*dc40*/  STL.64 [R1+0xa0], R8 ;  /* 0x0000a00801007387 */ /* 0x001fe20000100a00 */
[----:B------:R-:W-:-:S02]  /*dc50*/  IMAD.MOV.U32 R15, RZ, RZ, R8 ;  /* 0x000000ffff0f7224 */ /* 0x000fc400078e0008 */
[----:B------:R-:W-:Y:S01]  /*dc60*/  IMAD.MOV.U32 R14, RZ, RZ, R9 ;  /* 0x000000ffff0e7224 */ /* 0x000fe200078e0009 */
[----:B------:R-:W-:Y:S04]  /*dc70*/  STL.64 [R1+0xa8], R10 ;  /* 0x0000a80a01007387 */ /* 0x000fe80000100a00 */
[----:B------:R-:W0:Y:S04]  /*dc80*/  LDSM.16.M88.4 R8, [R5+0x8800] ;  /* 0x008800000508783b */ /* 0x000e280000000200 */
[----:B-1----:R-:W-:Y:S04]  /*dc90*/  STL.64 [R1+0x90], R16 ;  /* 0x0000901001007387 */ /* 0x002fe80000100a00 */
[----:B------:R-:W-:Y:S01]  /*dca0*/  STL.64 [R1+0x98], R18 ;  /* 0x0000981201007387 */ /* 0x000fe20000100a00 */
[----:B------:R-:W-:Y:S01]  /*dcb0*/  IMAD R23, R23, 0x410, RZ ;  /* 0x0000041017177824 */ /* 0x000fe200078e02ff */
[----:B------:R-:W-:-:S02]  /*dcc0*/  LOP3.LUT R25, R25, 0x2000, RZ, 0xc0, !PT ;  /* 0x0000200019197812 */ /* 0x000fc400078ec0ff */
[----:B------:R-:W-:Y:S04]  /*dcd0*/  LDSM.16.M88.4 R16, [R5+0x8e00] ;  /* 0x008e00000510783b */ /* 0x000fe80000000200 */
[----:B0-----:R-:W-:Y:S01]  /*dce0*/  STL.64 [R1+0x80], R8 ;  /* 0x0000800801007387 */ /* 0x001fe20000100a00 */
[----:B------:R-:W-:Y:S02]  /*dcf0*/  IMAD.MOV.U32 R3, RZ, RZ, R8 ;  /* 0x000000ffff037224 */ /* 0x000fe400078e0008 */
[----:B------:R-:W-:Y:S01]  /*dd00*/  IMAD.MOV.U32 R2, RZ, RZ, R9 ;  /* 0x000000ffff027224 */ /* 0x000fe200078e0009 */
[----:B------:R-:W-:Y:S04]  /*dd10*/  STL.64 [R1+0x88], R10 ;  /* 0x0000880a01007387 */ /* 0x000fe80000100a00 */
[----:B------:R-:W0:Y:S01]  /*dd20*/  LDSM.16.M88.4 R8, [R5+0x8a00] ;  /* 0x008a00000508783b */ /* 0x000e220000000200 */
[----:B------:R-:W-:-:S05]  /*dd30*/  LOP3.LUT R0, R23, R0, RZ, 0x3c, !PT ;  /* 0x0000000017007212 */ /* 0x000fca00078e3cff */
[----:B------:R-:W-:Y:S02]  /*dd40*/  IMAD.IADD R0, R25, 0x1, R0 ;  /* 0x0000000119007824 */ /* 0x000fe400078e0200 */
[----:B------:R-:W1:Y:S04]  /*dd50*/  LDSM.16.M88.4 R24, [R5+0x8c00] ;  /* 0x008c00000518783b */ /* 0x000e680000000200 */
[----:B------:R-:W-:Y:S04]  /*dd60*/  LDSM.16.MT88.4 R20, [R0] ;  /* 0x000000000014783b */ /* 0x000fe80000004200 */
[----:B0-----:R-:W-:Y:S01]  /*dd70*/  STL.64 [R1+0x70], R8 ;  /* 0x0000700801007387 */ /* 0x001fe20000100a00 */
[----:B------:R-:W-:-:S02]  /*dd80*/  IMAD.MOV.U32 R13, RZ, RZ, R8 ;  /* 0x000000ffff0d7224 */ /* 0x000fc400078e0008 */
[----:B------:R-:W-:Y:S01]  /*dd90*/  IMAD.MOV.U32 R12, RZ, RZ, R9 ;  /* 0x000000ffff0c7224 */ /* 0x000fe200078e0009 */
[----:B------:R-:W-:Y:S04]  /*dda0*/  STL.64 [R1+0x78], R10 ;  /* 0x0000780a01007387 */ /* 0x000fe80000100a00 */
[----:B------:R-:W0:Y:S04]  /*ddb0*/  LDSM.16.M88.4 R8, [R5+0x9000] ;  /* 0x009000000508783b */ /* 0x000e280000000200 */
[----:B-1----:R-:W-:Y:S04]  /*ddc0*/  STL.64 [R1+0x60], R24 ;  /* 0x0000601801007387 */ /* 0x002fe80000100a00 */
[----:B------:R-:W-:Y:S04]  /*ddd0*/  STL.64 [R1+0x68], R26 ;  /* 0x0000681a01007387 */ /* 0x000fe80000100a00 */
[----:B------:R-:W-:Y:S04]  /*dde0*/  STL.64 [R1+0x50], R16 ;  /* 0x0000501001007387 */ /* 0x000fe80000100a00 */
[----:B------:R-:W-:Y:S04]  /*ddf0*/  STL.64 [R1+0x58], R18 ;  /* 0x0000581201007387 */ /* 0x000fe80000100a00 */
[----:B------:R-:W-:Y:S04]  /*de00*/  LDSM.16.M88.4 R24, [R5+0x9400] ;  /* 0x009400000518783b */ /* 0x000fe80000000200 */
[----:B------:R-:W-:Y:S04]  /*de10*/  LDSM.16.M88.4 R16, [R5+0x9600] ;  /* 0x009600000510783b */ /* 0x000fe80000000200 */
[----:B0-----:R-:W-:Y:S01]  /*de20*/  STL.64 [R1+0x40], R8 ;  /* 0x0000400801007387 */ /* 0x001fe20000100a00 */
[----:B------:R-:W-:-:S02]  /*de30*/  IMAD.MOV.U32 R29, RZ, RZ, R8 ;  /* 0x000000ffff1d7224 */ /* 0x000fc400078e0008 */
[----:B------:R-:W-:Y:S01]  /*de40*/  IMAD.MOV.U32 R28, RZ, RZ, R9 ;  /* 0x000000ffff1c7224 */ /* 0x000fe200078e0009 */
[----:B------:R-:W-:Y:S04]  /*de50*/  STL.64 [R1+0x48], R10 ;  /* 0x0000480a01007387 */ /* 0x000fe80000100a00 */
[----:B------:R-:W0:Y:S04]  /*de60*/  LDSM.16.M88.4 R8, [R5+0x9200] ;  /* 0x009200000508783b */ /* 0x000e280000000200 */
[----:B0-----:R-:W-:Y:S04]  /*de70*/  STL.64 [R1+0x30], R8 ;  /* 0x0000300801007387 */ /* 0x001fe80000100a00 */
[----:B------:R-:W-:Y:S04]  /*de80*/  STL.64 [R1+0x38], R10 ;  /* 0x0000380a01007387 */ /* 0x000fe80000100a00 */
[----:B------:R-:W-:Y:S04]  /*de90*/  STL.64 [R1+0x20], R24 ;  /* 0x0000201801007387 */ /* 0x000fe80000100a00 */
[----:B------:R-:W-:Y:S04]  /*dea0*/  STL.64 [R1+0x28], R26 ;  /* 0x0000281a01007387 */ /* 0x000fe80000100a00 */
[----:B------:R-:W0:Y:S04]  /*deb0*/  LDSM.16.M88.4 R24, [R5+0x9a00] ;  /* 0x009a00000518783b */ /* 0x000e280000000200 */
[----:B------:R-:W1:Y:S04]  /*dec0*/  LDSM.16.M88.4 R8, [R5+0x9800] ;  /* 0x009800000508783b */ /* 0x000e680000000200 */
[----:B0-----:R-:W-:Y:S04]  /*ded0*/  STL [R1+0x18bc], R26 ;  /* 0x0018bc1a01007387 */ /* 0x001fe80000100800 */
[----:B-1----:R-:W-:Y:S04]  /*dee0*/  STL.64 [R1], R8 ;  /* 0x0000000801007387 */ /* 0x002fe80000100a00 */
[----:B------:R-:W-:Y:S04]  /*def0*/  STL.64 [R1+0x8], R10 ;  /* 0x0000080a01007387 */ /* 0x000fe80000100a00 */
[----:B------:R-:W-:Y:S04]  /*df00*/  STL.64 [R1+0x10], R16 ;  /* 0x0000101001007387 */ /* 0x000fe80000100a00 */
[----:B------:R-:W-:Y:S04]  /*df10*/  STL.64 [R1+0x18], R18 ;  /* 0x0000181201007387 */ /* 0x000fe80000100a00 */
[----:B------:R-:W-:Y:S04]  /*df20*/  STL.64 [R1+0x1fc0], R16 ;  /* 0x001fc01001007387 */ /* 0x000fe80000100a00 */
[----:B------:R-:W-:Y:S04]  /*df30*/  STL [R1+0x18b8], R27 ;  /* 0x0018b81b01007387 */ /* 0x000fe80000100800 */
[----:B------:R0:W-:Y:S04]  /*df40*/  STL.64 [R1+0x2000], R24 ;  /* 0x0020001801007387 */ /* 0x0001e80000100a00 */
[----:B------:R-:W1:Y:S04]  /*df50*/  LDSM.16.M88.4 R8, [R5+0x9c00] ;  /* 0x009c00000508783b */ /* 0x000e680000000200 */
[----:B0-----:R-:W2:Y:S01]  /*df60*/  LDL.64 R24, [R1+0xb0] ;  /* 0x0000b00001187983 */ /* 0x001ea20000100a00 */
[----:B------:R-:W-:-:S02]  /*df70*/  IMAD.MOV.U32 R16, RZ, RZ, R15 ;  /* 0x000000ffff107224 */ /* 0x000fc400078e000f */
[----:B------:R-:W-:Y:S01]  /*df80*/  IMAD.MOV.U32 R17, RZ, RZ, R14 ;  /* 0x000000ffff117224 */ /* 0x000fe200078e000e */
[----:B--2---:R0:W-:Y:S02]  /*df90*/  STL.64 [R1+0x2030], R24 ;  /* 0x0020301801007387 */ /* 0x0041e40000100a00 */
[----:B0-----:R-:W-:Y:S02]  /*dfa0*/  IMAD.MOV.U32 R24, RZ, RZ, R6 ;  /* 0x000000ffff187224 */ /* 0x001fe400078e0006 */
[----:B------:R-:W-:Y:S02]  /*dfb0*/  IMAD.MOV.U32 R25, RZ, RZ, R4 ;  /* 0x000000ffff197224 */ /* 0x000fe400078e0004 */
[----:B------:R-:W0:Y:S04]  /*dfc0*/  LDSM.16.M88.4 R4, [R5+0x9e00] ;  /* 0x009e00000504783b */ /* 0x000e280000000200 */
[----:B-1----:R-:W-:Y:S04]  /*dfd0*/  STL [R1+0x17f4], R10 ;  /* 0x0017f40a01007387 */ /* 0x002fe80000100800 */
[----:B------:R-:W-:Y:S04]  /*dfe0*/  STL [R1+0x17f0], R11 ;  /* 0x0017f00b01007387 */ /* 0x000fe80000100800 */
[----:B------:R-:W-:Y:S04]  /*dff0*/  STL.64 [R1+0x1fa8], R8 ;  /* 0x001fa80801007387 */ /* 0x000fe80000100a00 */
[----:B------:R1:W-:Y:S04]  /*e000*/  STL.64 [R1+0x2038], R16 ;  /* 0x0020381001007387 */ /* 0x0003e80000100a00 */
[----:B-1----:R-:W2:Y:S04]  /*e010*/  LDL.LU.64 R16, [R1+0x510] ;  /* 0x0005100001107983 */ /* 0x002ea80000300a00 */
[----:B------:R-:W2:Y:S04]  /*e020*/  LDL.LU.64 R18, [R1+0x518] ;  /* 0x0005180001127983 */ /* 0x000ea80000300a00 */
[----:B0-----:R-:W-:Y:S04]  /*e030*/  STL [R1+0x17cc], R6 ;  /* 0x0017cc0601007387 */ /* 0x001fe80000100800 */
[----:B------:R-:W-:Y:S04]  /*e040*/  STL [R1+0x17c8], R7 ;  /* 0x0017c80701007387 */ /* 0x000fe80000100800 */
[----:B------:R0:W-:Y:S02]  /*e050*/  STL.64 [R1+0x1ff8], R4 ;  /* 0x001ff80401007387 */ /* 0x0001e40000100a00 */
[----:B0-----:R-:W-:-:S02]  /*e060*/  IMAD.MOV.U32 R4, RZ, RZ, R13 ;  /* 0x000000ffff047224 */ /* 0x001fc400078e000d */
[----:B------:R-:W-:Y:S02]  /*e070*/  IMAD.MOV.U32 R5, RZ, RZ, R12 ;  /* 0x000000ffff057224 */ /* 0x000fe400078e000c */
[----:B------:R-:W0:Y:S04]  /*e080*/  LDSM.16.MT88.4 R12, [R0+0x80] ;  /* 0x00008000000c783b */ /* 0x000e280000004200 */
[----:B------:R1:W-:Y:S04]  /*e090*/  STL.64 [R1+0x2008], R4 ;  /* 0x0020080401007387 */ /* 0x0003e80000100a00 */
[----:B------:R-:W3:Y:S04]  /*e0a0*/  LDL.LU.64 R8, [R1+0x4f0] ;  /* 0x0004f00001087983 */ /* 0x000ee80000300a00 */
[----:B------:R-:W3:Y:S01]  /*e0b0*/  LDL.LU.64 R10, [R1+0x4f8] ;  /* 0x0004f800010a7983 */ /* 0x000ee20000300a00 */
[----:B-1----:R-:W-:-:S02]  /*e0c0*/  IMAD.MOV.U32 R4, RZ, RZ, R3 ;  /* 0x000000ffff047224 */ /* 0x002fc400078e0003 */
[----:B------:R-:W-:-:S05]  /*e0d0*/  IMAD.MOV.U32 R5, RZ, RZ, R2 ;  /* 0x000000ffff057224 */ /* 0x000fca00078e0002 */
[----:B------:R1:W-:Y:S04]  /*e0e0*/  STL.64 [R1+0x2018], R4 ;  /* 0x0020180401007387 */ /* 0x0003e80000100a00 */
[----:B-1----:R-:W4:Y:S04]  /*e0f0*/  LDL.64 R4, [R1+0x90] ;  /* 0x0000900001047983 */ /* 0x002f280000100a00 */
[----:B0-----:R-:W-:Y:S04]  /*e100*/  STL [R1+0x1f90], R12 ;  /* 0x001f900c01007387 */ /* 0x001fe80000100800 */
[----:B------:R0:W-:Y:S04]  /*e110*/  STL [R1+0x1f8c], R13 ;  /* 0x001f8c0d01007387 */ /* 0x0001e80000100800 */
[----:B------:R-:W-:Y:S04]  /*e120*/  STL [R1+0x1f88], R14 ;  /* 0x001f880e01007387 */ /* 0x000fe80000100800 */
[----:B------:R-:W-:Y:S04]  /*e130*/  STL [R1+0x1f84], R15 ;  /* 0x001f840f01007387 */ /* 0x000fe80000100800 */
[----:B0-----:R-:W3:Y:S01]  /*e140*/  LDL.64 R12, [R1+0x60] ;  /* 0x00006000010c7983 */ /* 0x001ee20000100a00 */
[C---:B--2---:R-:W-:Y:S03]  /*e150*/  HMMA.16816.F32.BF16 R24, R20.reuse, R24, R16 ;  /* 0x000000181418723c */ /* 0x044fe60000041810 */
[----:B---3--:R0:W-:Y:S04]  /*e160*/  STL.64 [R1+0x2010], R12 ;  /* 0x0020100c01007387 */ /* 0x0081e80000100a00 */
[----:B0-----:R-:W2:Y:S04]  /*e170*/  LDL.LU.64 R12, [R1+0x500] ;  /* 0x00050000010c7983 */ /* 0x001ea80000300a00 */
[----:B------:R-:W2:Y:S04]  /*e180*/  LDL.LU.64 R14, [R1+0x508] ;  /* 0x00050800010e7983 */ /* 0x000ea80000300a00 */
[----:B------:R-:W3:Y:S08]  /*e190*/  LDL.LU.64 R16, [R1+0x2038] ;  /* 0x0020380001107983 */ /* 0x000ef00000300a00 */
[----:B------:R0:W-:Y:S04]  /*e1a0*/  STL.64 [R1+0x510], R24 ;  /* 0x0005101801007387 */ /* 0x0001e80000100a00 */
[----:B------:R-:W-:Y:S04]  /*e1b0*/  STL.64 [R1+0x518], R26 ;  /* 0x0005181a01007387 */ /* 0x000fe80000100a00 */
[----:B0-----:R-:W2:Y:S02]  /*e1c0*/  LDL.LU.64 R24, [R1+0x2030] ;  /* 0x0020300001187983 */ /* 0x001ea40000300a00 */
[C---:B--2---:R-:W-:Y:S11]  /*e1d0*/  HMMA.16816.F32.BF16 R12, R20.reuse, R24, R12 ;  /* 0x00000018140c723c */ /* 0x044ff6000004180c */
[----:B------:R-:W-:Y:S11]  /*e1e0*/  @!UPT UIADD3 URZ, URZ, URZ, URZ ;  /* 0x0000003f3f3ff290 */ /* 0x000ff6000fffe03f */
[----:B------:R-:W-:Y:S01]  /*e1f0*/  @!UPT UIADD3 URZ, URZ, URZ, URZ ;  /* 0x0000003f3f3ff290 */ /* 0x000fe2000fffe03f */
[----:B------:R0:W-:Y:S04]  /*e200*/  STL.64 [R1+0x500], R12 ;  /* 0x0005000c01007387 */ /* 0x0001e80000100a00 */
[----:B------:R1:W-:Y:S04]  /*e210*/  STL.64 [R1+0x508], R14 ;  /* 0x0005080e01007387 */ /* 0x0003e80000100a00 */
[----:B0-----:R-:W2:Y:S04]  /*e220*/  LDL.LU.64 R12, [R1+0x4d0] ;  /* 0x0004d000010c7983 */ /* 0x001ea80000300a00 */
[----:B-1----:R-:W2:Y:S01]  /*e230*/  LDL.LU.64 R14, [R1+0x4d8] ;  /* 0x0004d800010e7983 */ /* 0x002ea20000300a00 */
[----:B---3--:R-:W-:Y:S01]  /*e240*/  HMMA.16816.F32.BF16 R16, R20, R16, R8 ;  /* 0x000000101410723c */ /* 0x008fe20000041808 */
[----:B------:R-:W-:-:S02]  /*e250*/  IMAD.MOV.U32 R3, RZ, RZ, R24 ;  /* 0x000000ffff037224 */ /* 0x000fc400078e0018 */
[----:B------:R-:W-:-:S04]  /*e260*/  IMAD.MOV.U32 R2, RZ, RZ, R25 ;  /* 0x000000ffff027224 */ /* 0x000fc800078e0019 */
[----:B------:R-:W-:Y:S02]  /*e270*/  IMAD.MOV.U32 R8, RZ, RZ, R29 ;  /* 0x000000ffff087224 */ /* 0x000fe400078e001d */
[----:B------:R-:W-:Y:S01]  /*e280*/  IMAD.MOV.U32 R9, RZ, RZ, R28 ;  /* 0x000000ffff097224 */ /* 0x000fe200078e001c */
[----:B--2---:R-:W-:Y:S04]  /*e290*/  STL.64 [R1+0x2028], R14 ;  /* 0x0020280e01007387 */ /* 0x004fe80000100a00 */
[----:B------:R0:W-:Y:S04]  /*e2a0*/  STL.64 [R1+0x2020], R12 ;  /* 0x0020200c01007387 */ /* 0x0001e80000100a00 */
[----:B0-----:R-:W2:Y:S04]  /*e2b0*/  LDL.LU.64 R12, [R1+0x4e0] ;  /* 0x0004e000010c7983 */ /* 0x001ea80000300a00 */
[----:B------:R-:W2:Y:S04]  /*e2c0*/  LDL.LU.64 R14, [R1+0x4e8] ;  /* 0x0004e800010e7983 */ /* 0x000ea80000300a00 */
[----:B------:R-:W3:Y:S04]  /*e2d0*/  LDL.LU.64 R24, [R1+0x4c0] ;  /* 0x0004c00001187983 */ /* 0x000ee80000300a00 */
[----:B------:R-:W3:Y:S04]  /*e2e0*/  LDL.LU.64 R26, [R1+0x4c8] ;  /* 0x0004c800011a7983 */ /* 0x000ee80000300a00 */
[----:B------:R-:W-:Y:S04]  /*e2f0*/  STL [R1+0x1f94], R3 ;  /* 0x001f940301007387 */ /* 0x000fe80000100800 */
[----:B------:R0:W-:Y:S04]  /*e300*/  STL.64 [R1+0x4f0], R16 ;  /* 0x0004f01001007387 */ /* 0x0001e80000100a00 */
[----:B------:R-:W-:Y:S04]  /*e310*/  STL.64 [R1+0x4f8], R18 ;  /* 0x0004f81201007387 */ /* 0x000fe80000100a00 */
[----:B------:R1:W-:Y:S04]  /*e320*/  STL.64 [R1+0x1fe0], R8 ;  /* 0x001fe00801007387 */ /* 0x0003e80000100a00 */
[----:B0-----:R-:W3:Y:S01]  /*e330*/  LDL.64 R16, [R1+0x20] ;  /* 0x0000200001107983 */ /* 0x001ee20000100a00 */
[----:B----4-:R-:W-:-:S03]  /*e340*/  IMAD.MOV.U32 R29, RZ, RZ, R4 ;  /* 0x000000ffff1d7224 */ /* 0x010fc600078e0004 */
[----:B-1----:R-:W4:Y:S01]  /*e350*/  LDL.64 R8, [R1+0x50] ;  /* 0x0000500001087983 */ /* 0x002f220000100a00 */
[----:B------:R-:W-:Y:S01]  /*e360*/  IMAD.MOV.U32 R28, RZ, RZ, R5 ;  /* 0x000000ffff1c7224 */ /* 0x000fe200078e0005 */
[C---:B--2---:R-:W-:Y:S02]  /*e370*/  HMMA.16816.F32.BF16 R12, R20.reuse, R4, R12 ;  /* 0x00000004140c723c */ /* 0x044fe4000004180c */
[----:B---3--:R0:W-:Y:S04]  /*e380*/  STL.64 [R1+0x1fd8], R16 ;  /* 0x001fd81001007387 */ /* 0x0081e80000100a00 */
[----:B0-----:R-:W2:Y:S04]  /*e390*/  LDL.LU.64 R16, [R1+0x850] ;  /* 0x0008500001107983 */ /* 0x001ea80000300a00 */
[----:B------:R-:W2:Y:S11]  /*e3a0*/  LDL.LU.64 R18, [R1+0x858] ;  /* 0x0008580001127983 */ /* 0x000eb60000300a00 */
[----:B------:R-:W-:Y:S02]  /*e3b0*/  @!UPT UIADD3 URZ, URZ, URZ, URZ ;  /* 0x0000003f3f3ff290 */ /* 0x000fe4000fffe03f */
[----:B------:R-:W-:Y:S04]  /*e3c0*/  STL.64 [R1+0x4e0], R12 ;  /* 0x0004e00c01007387 */ /* 0x000fe80000100a00 */
[----:B------:R0:W-:Y:S04]  /*e3d0*/  STL.64 [R1+0x4e8], R14 ;  /* 0x0004e80e01007387 */ /* 0x0001e80000100a00 */
[----:B0-----:R-:W3:Y:S04]  /*e3e0*/  LDL.LU.64 R14, [R1+0x2028] ;  /* 0x00202800010e7983 */ /* 0x001ee80000300a00 */
[----:B------:R-:W3:Y:S04]  /*e3f0*/  LDL.LU.64 R12, [R1+0x2020] ;  /* 0x00202000010c7983 */ /* 0x000ee80000300a00 */
[----:B------:R-:W3:Y:S04]  /*e400*/  LDL.LU.64 R4, [R1+0x2018] ;  /* 0x0020180001047983 */ /* 0x000ee80000300a00 */
[----:B------:R-:W-:Y:S04]  /*e410*/  STL [R1+0x1f5c], R28 ;  /* 0x001f5c1c01007387 */ /* 0x000fe80000100800 */
[----:B------:R-:W-:Y:S01]  /*e420*/  STL [R1+0x1f58], R29 ;  /* 0x001f581d01007387 */ /* 0x000fe20000100800 */
[C---:B---3--:R-:W-:Y:S03]  /*e430*/  HMMA.16816.F32.BF16 R4, R20.reuse, R4, R12 ;  /* 0x000000041404723c */ /* 0x048fe6000004180c */
[----:B------:R-:W2:Y:S11]  /*e440*/  LDL.LU.64 R12, [R1+0x2010] ;  /* 0x00201000010c7983 */ /* 0x000eb60000300a00 */
[----:B------:R-:W-:Y:S09]  /*e450*/  @!UPT UIADD3 URZ, URZ, URZ, URZ ;  /* 0x0000003f3f3ff290 */ /* 0x000ff2000fffe03f */
[----:B------:R0:W-:Y:S04]  /*e460*/  STL.64 [R1+0x4d0], R4 ;  /* 0x0004d00401007387 */ /* 0x0001e80000100a00 */
[----:B------:R1:W-:Y:S04]  /*e470*/  STL.64 [R1+0x4d8], R6 ;  /* 0x0004d80601007387 */ /* 0x0003e80000100a00 */
[----:B0-----:R-:W1:Y:S02]  /*e480*/  LDL.LU.64 R4, [R1+0x2008] ;  /* 0x0020080001047983 */ /* 0x001e640000300a00 */
[C---:B-1----:R-:W-:Y:S02]  /*e490*/  HMMA.16816.F32.BF16 R4, R20.reuse, R4, R24 ;  /* 0x000000041404723c */ /* 0x042fe40000041818 */
[----:B------:R-:W3:Y:S06]  /*e4a0*/  LDL.LU.64 R24, [R1+0x2000] ;  /* 0x0020000001187983 */ /* 0x000eec0000300a00 */
[----:B--2---:R-:W-:Y:S11]  /*e4b0*/  HMMA.16816.F32.BF16 R16, R20, R12, R16 ;  /* 0x0000000c1410723c */ /* 0x004ff60000041810 */
[----:B------:R-:W-:Y:S05]  /*e4c0*/  @!UPT UIADD3 URZ, URZ, URZ, URZ ;  /* 0x0000003f3f3ff290 */ /* 0x000fea000fffe03f */
[----:B------:R-:W-:Y:S02]  /*e4d0*/  IMAD.MOV.U32 R26, RZ, RZ, R6 ;  /* 0x000000ffff1a7224 */ /* 0x000fe400078e0006 */
[----:B------:R-:W-:Y:S01]  /*e4e0*/  IMAD.MOV.U32 R27, RZ, RZ, R7 ;  /* 0x000000ffff1b7224 */ /* 0x000fe200078e0007 */
[----:B------:R0:W-:Y:S04]  /*e4f0*/  STL.64 [R1+0x4c0], R4 ;  /* 0x0004c00401007387 */ /* 0x0001e80000100a00 */
[----:B0-----:R-:W2:Y:S04]  /*e500*/  LDL.LU.64 R4, [R1+0x1ff8] ;  /* 0x001ff80001047983 */ /* 0x001ea80000300a00 */
[----:B------:R-:W-:Y:S04]  /*e510*/  STL.64 [R1+0x1fb8], R26 ;  /* 0x001fb81a01007387 */ /* 0x000fe80000100a00 */
[----:B---3--:R-:W-:Y:S04]  /*e520*/  STL.64 [R1+0x1fb0], R24 ;  /* 0x001fb01801007387 */ /* 0x008fe80000100a00 */
[----:B------:R0:W-:Y:S04]  /*e530*/  STL.64 [R1+0x850], R16 ;  /* 0x0008501001007387 */ /* 0x0001e80000100a00 */
[----:B------:R1:W-:Y:S04]  /*e540*/  STL.64 [R1+0x858], R18 ;  /* 0x0008581201007387 */ /* 0x0003e80000100a00 */
[----:B0-----:R-:W3:Y:S04]  /*e550*/  LDL.LU.64 R16, [R1+0x830] ;  /* 0x0008300001107983 */ /* 0x001ee80000300a00 */
[----:B-1----:R-:W2:Y:S01]  /*e560*/  LDL.LU.64 R18, [R1+0x838] ;  /* 0x0008380001127983 */ /* 0x002ea20000300a00 */
[----:B------:R-:W-:-:S02]  /*e570*/  IMAD.MOV.U32 R7, RZ, RZ, R12 ;  /* 0x000000ffff077224 */ /* 0x000fc400078e000c */
[----:B------:R-:W-:Y:S01]  /*e580*/  IMAD.MOV.U32 R6, RZ, RZ, R13 ;  /* 0x000000ffff067224 */ /* 0x000fe200078e000d */
[----:B--2---:R-:W-:Y:S04]  /*e590*/  STL.64 [R1+0x1ff0], R18 ;  /* 0x001ff01201007387 */ /* 0x004fe80000100a00 */
[----:B---3--:R0:W-:Y:S04]  /*e5a0*/  STL.64 [R1+0x1fe8], R16 ;  /* 0x001fe81001007387 */ /* 0x0081e80000100a00 */
[----:B0-----:R-:W2:Y:S04]  /*e5b0*/  LDL.LU.64 R16, [R1+0x840] ;  /* 0x0008400001107983 */ /* 0x001ea80000300a00 */
[----:B------:R-:W2:Y:S04]  /*e5c0*/  LDL.LU.64 R18, [R1+0x848] ;  /* 0x0008480001127983 */ /* 0x000ea80000300a00 */
[----:B------:R-:W3:Y:S04]  /*e5d0*/  LDL.LU.64 R12, [R1+0x820] ;  /* 0x00082000010c7983 */ /* 0x000ee80000300a00 */
[----:B------:R-:W3:Y:S04]  /*e5e0*/  LDL.LU.64 R14, [R1+0x828] ;  /* 0x00082800010e7983 */ /* 0x000ee80000300a00 */
[----:B------:R-:W3:Y:S04]  /*e5f0*/  LDL.LU.64 R24, [R1+0x800] ;  /* 0x0008000001187983 */ /* 0x000ee80000300a00 */
[----:B------:R-:W3:Y:S01]  /*e600*/  LDL.LU.64 R26, [R1+0x808] ;  /* 0x00080800011a7983 */ /* 0x000ee20000300a00 */
[----:B----4-:R-:W-:-:S02]  /*e610*/  IMAD.MOV.U32 R28, RZ, RZ, R8 ;  /* 0x000000ffff1c7224 */ /* 0x010fc400078e0008 */
[----:B------:R-:W-:Y:S01]  /*e620*/  IMAD.MOV.U32 R29, RZ, RZ, R9 ;  /* 0x000000ffff1d7224 */ /* 0x000fe200078e0009 */
[C---:B--2---:R-:W-:Y:S01]  /*e630*/  HMMA.16816.F32.BF16 R16, R20.reuse, R8, R16 ;  /* 0x000000081410723c */ /* 0x044fe20000041810 */
[----:B---3--:R-:W-:Y:S04]  /*e640*/  STL.64 [R1+0x1fd0], R26 ;  /* 0x001fd01a01007387 */ /* 0x008fe80000100a00 */
[----:B------:R0:W-:Y:S04]  /*e650*/  STL.64 [R1+0x1fc8], R24 ;  /* 0x001fc81801007387 */ /* 0x0001e80000100a00 */
[----:B0-----:R-:W2:Y:S04]  /*e660*/  LDL.LU.64 R24, [R1+0x810] ;  /* 0x0008100001187983 */ /* 0x001ea80000300a00 */
[----:B------:R-:W2:Y:S04]  /*e670*/  LDL.LU.64 R26, [R1+0x818] ;  /* 0x00081800011a7983 */ /* 0x000ea80000300a00 */
[----:B------:R-:W-:Y:S04]  /*e680*/  STL.64 [R1+0x1fa0], R6 ;  /* 0x001fa00601007387 */ /* 0x000fe80000100a00 */
[----:B------:R0:W-:Y:S04]  /*e690*/  STL.64 [R1+0x1f98], R4 ;  /* 0x001f980401007387 */ /* 0x0001e80000100a00 */
[----:B0-----:R-:W3:Y:S04]  /*e6a0*/  LDL.64 R4, [R1+0x30] ;  /* 0x0000300001047983 */ /* 0x001ee80000100a00 */
[----:B------:R-:W-:Y:S04]  /*e6b0*/  STL.64 [R1+0x840], R16 ;  /* 0x0008401001007387 */ /* 0x000fe80000100a00 */
[----:B------:R0:W-:Y:S04]  /*e6c0*/  STL.64 [R1+0x848], R18 ;  /* 0x0008481201007387 */ /* 0x0001e80000100a00 */
[----:B0-----:R-:W4:Y:S04]  /*e6d0*/  LDL.LU.64 R18, [R1+0x1ff0] ;  /* 0x001ff00001127983 */ /* 0x001f280000300a00 */
[----:B------:R-:W4:Y:S04]  /*e6e0*/  LDL.LU.64 R16, [R1+0x1fe8] ;  /* 0x001fe80001107983 */ /* 0x000f280000300a00 */
[----:B------:R-:W4:Y:S04]  /*e6f0*/  LDL.LU.64 R8, [R1+0x1fe0] ;  /* 0x001fe00001087983 */ /* 0x000f280000300a00 */
[----:B------:R0:W-:Y:S01]  /*e700*/  STL [R1+0x1f80], R28 ;  /* 0x001f801c01007387 */ /* 0x0001e20000100800 */
[C---:B----4-:R-:W-:Y:S03]  /*e710*/  HMMA.16816.F32.BF16 R8, R20.reuse, R8, R16 ;  /* 0x000000081408723c */ /* 0x050fe60000041810 */
[----:B------:R-:W2:Y:S05]  /*e720*/  LDL.LU.64 R16, [R1+0x1fd8] ;  /* 0x001fd80001107983 */ /* 0x000eaa0000300a00 */
[----:B---3--:R-:W-:Y:S01]  /*e730*/  HMMA.16816.F32.BF16 R12, R20, R4, R12 ;  /* 0x00000004140c723c */ /* 0x008fe2000004180c */
[----:B0-----:R-:W-:Y:S11]  /*e740*/  IMAD.MOV.U32 R28, RZ, RZ, R5 ;  /* 0x000000ffff1c7224 */ /* 0x001ff600078e0005 */
[----:B------:R-:W-:Y:S03]  /*e750*/  @!UPT UIADD3 URZ, URZ, URZ, URZ ;  /* 0x0000003f3f3ff290 */ /* 0x000fe6000fffe03f */
[----:B------:R0:W-:Y:S04]  /*e760*/  STL.64 [R1+0x830], R8 ;  /* 0x0008300801007387 */ /* 0x0001e80000100a00 */
[----:B------:R1:W-:Y:S04]  /*e770*/  STL.64 [R1+0x838], R10 ;  /* 0x0008380a01007387 */ /* 0x0003e80000100a00 */
[----:B0-----:R-:W3:Y:S04]  /*e780*/  LDL.LU.64 R8, [R1+0x7f0] ;  /* 0x0007f00001087983 */ /* 0x001ee80000300a00 */
[----:B-1----:R-:W3:Y:S04]  /*e790*/  LDL.LU.64 R10, [R1+0x7f8] ;  /* 0x0007f800010a7983 */ /* 0x002ee80000300a00 */
[----:B------:R-:W-:Y:S04]  /*e7a0*/  STL.64 [R1+0x820], R12 ;  /* 0x0008200c01007387 */ /* 0x000fe80000100a00 */
[----:B------:R0:W-:Y:S02]  /*e7b0*/  STL.64 [R1+0x828], R14 ;  /* 0x0008280e01007387 */ /* 0x0001e40000100a00 */
[----:B0-----:R-:W-:-:S02]  /*e7c0*/  IMAD.MOV.U32 R15, RZ, RZ, R4 ;  /* 0x000000ffff0f7224 */ /* 0x001fc400078e0004 */
[----:B------:R-:W4:Y:S04]  /*e7d0*/  LDL.LU.64 R4, [R1+0x7e0] ;  /* 0x0007e00001047983 */ /* 0x000f280000300a00 */
[----:B------:R-:W4:Y:S01]  /*e7e0*/  LDL.LU.64 R6, [R1+0x7e8] ;  /* 0x0007e80001067983 */ /* 0x000f220000300a00 */
[C---:B--2---:R-:W-:Y:S01]  /*e7f0*/  HMMA.16816.F32.BF16 R24, R20.reuse, R16, R24 ;  /* 0x000000101418723c */ /* 0x044fe20000041818 */
[----:B------:R-:W-:Y:S02]  /*e800*/  IMAD.MOV.U32 R13, RZ, RZ, R16 ;  /* 0x000000ffff0d7224 */ /* 0x000fe400078e0010 */
[----:B------:R-:W-:Y:S11]  /*e810*/  IMAD.MOV.U32 R14, RZ, RZ, R17 ;  /* 0x000000ffff0e7224 */ /* 0x000ff600078e0011 */
[----:B------:R-:W-:Y:S09]  /*e820*/  @!UPT UIADD3 URZ, URZ, URZ, URZ ;  /* 0x0000003f3f3ff290 */ /* 0x000ff2000fffe03f */
[----:B------:R-:W-:Y:S04]  /*e830*/  STL.64 [R1+0x810], R24 ;  /* 0x0008101801007387 */ /* 0x000fe80000100a00 */
[----:B------:R0:W-:Y:S04]  /*e840*/  STL.64 [R1+0x818], R26 ;  /* 0x0008181a01007387 */ /* 0x0001e80000100a00 */
[----:B0-----:R-:W2:Y:S04]  /*e850*/  LDL.LU.64 R26, [R1+0x1fd0] ;  /* 0x001fd000011a7983 */ /* 0x001ea80000300a00 */
[----:B------:R-:W2:Y:S04]  /*e860*/  LDL.LU.64 R24, [R1+0x1fc8] ;  /* 0x001fc80001187983 */ /* 0x000ea80000300a00 */
[----:B------:R-:W2:Y:S02]  /*e870*/  LDL.LU.64 R16, [R1+0x1fc0] ;  /* 0x001fc00001107983 */ /* 0x000ea40000300a00 */
[----:B--2---:R-:W-:Y:S01]  /*e880*/  HMMA.16816.F32.BF16 R24, R20, R16, R24 ;  /* 0x000000101418723c */ /* 0x004fe20000041818 */
[----:B------:R-:W-:-:S02]  /*e890*/  IMAD.MOV.U32 R3, RZ, RZ, R16 ;  /* 0x000000ffff037224 */ /* 0x000fc400078e0010 */
[----:B------:R-:W-:Y:S02]  /*e8a0*/  IMAD.MOV.U32 R12, RZ, RZ, R17 ;  /* 0x000000ffff0c7224 */ /* 0x000fe400078e0011 */
[----:B------:R-:W0:Y:S11]  /*e8b0*/  LDSM.16.MT88.4 R16, [R0+0x100] ;  /* 0x000100000010783b */ /* 0x000e360000004200 */
[----:B------:R-:W-:Y:S07]  /*e8c0*/  @!UPT UIADD3 URZ, URZ, URZ, URZ ;  /* 0x0000003f3f3ff290 */ /* 0x000fee000fffe03f */
[----:B------:R-:W-:Y:S04]  /*e8d0*/  STL.64 [R1+0x800], R24 ;  /* 0x0008001801007387 */ /* 0x000fe80000100a00 */
[----:B------:R1:W-:Y:S04]  /*e8e0*/  STL.64 [R1+0x808], R26 ;  /* 0x0008081a01007387 */ /* 0x0003e80000100a00 */
[----:B-1----:R-:W2:Y:S04]  /*e8f0*/  LDL.LU.64 R26, [R1+0x1fb8] ;  /* 0x001fb800011a7983 */ /* 0x002ea80000300a00 */
[----:B------:R-:W4:Y:S04]  /*e900*/  LDL.LU.64 R24, [R1+0x1fb0] ;  /* 0x001fb00001187983 */ /* 0x000f280000300a00 */
[----:B0-----:R-:W-:Y:S04]  /*e910*/  STL.64 [R1+0x1e88], R18 ;  /* 0x001e881201007387 */ /* 0x001fe80000100a00 */
[----:B------:R0:W-:Y:S04]  /*e920*/  STL.64 [R1+0x1e80], R16 ;  /* 0x001e801001007387 */ /* 0x0001e80000100a00 */
[----:B0-----:R-:W3:Y:S04]  /*e930*/  LDL R16, [R1] ;  /* 0x0000000001107983 */ /* 0x001ee80000100800 */
[----:B------:R-:W3:Y:S01]  /*e940*/  LDL R17, [R1+0x4] ;  /* 0x0000040001117983 */ /* 0x000ee20000100800 */
[C---:B----4-:R-:W-:Y:S08]  /*e950*/  HMMA.16816.F32.BF16 R4, R20.reuse, R24, R4 ;  /* 0x000000181404723c */ /* 0x050ff00000041804 */
[----:B---3--:R-:W-:Y:S11]  /*e960*/  HMMA.16816.F32.BF16 R8, R20, R16, R8 ;  /* 0x000000101408723c */ /* 0x008ff60000041808 */
[----:B------:R-:W-:Y:S11]  /*e970*/  @!UPT UIADD3 URZ, URZ, URZ, URZ ;  /* 0x0000003f3f3ff290 */ /* 0x000ff6000fffe03f */
[----:B------:R-:W-:Y:S01]  /*e980*/  @!UPT UIADD3 URZ, URZ, URZ, URZ ;  /* 0x0000003f3f3ff290 */ /* 0x000fe2000fffe03f */
[----:B------:R0:W-:Y:S04]  /*e990*/  STL.64 [R1+0x7f0], R8 ;  /* 0x0007f00801007387 */ /* 0x0001e80000100a00 */
[----:B------:R1:W-:Y:S04]  /*e9a0*/  STL.64 [R1+0x7f8], R10 ;  /* 0x0007f80a01007387 */ /* 0x0003e80000100a00 */
[----:B0-----:R-:W3:Y:S04]  /*e9b0*/  LDL.LU.64 R8, [R1+0x1fa8] ;  /* 0x001fa80001087983 */ /* 0x001ee80000300a00 */
[----:B------:R0:W-:Y:S01]  /*e9c0*/  STL.64 [R1+0x1ea0], R16 ;  /* 0x001ea01001007387 */ /* 0x0001e20000100a00 */
[----:B-1----:R-:W-:-:S02]  /*e9d0*/  IMAD.MOV.U32 R10, RZ, RZ, R6 ;  /* 0x000000ffff0a7224 */ /* 0x002fc400078e0006 */
[----:B------:R-:W-:Y:S01]  /*e9e0*/  IMAD.MOV.U32 R11, RZ, RZ, R7 ;  /* 0x000000ffff0b7224 */ /* 0x000fe200078e0007 */
[----:B0-----:R-:W4:Y:S04]  /*e9f0*/  LDL.LU.64 R16, [R1+0x4b0] ;  /* 0x0004b00001107983 */ /* 0x001f280000300a00 */
[----:B------:R-:W4:Y:S04]  /*ea00*/  LDL.LU.64 R18, [R1+0x4b8] ;  /* 0x0004b80001127983 */ /* 0x000f280000300a00 */
[----:B------:R0:W-:Y:S04]  /*ea10*/  STL.64 [R1+0x7e0], R4 ;  /* 0x0007e00401007387 */ /* 0x0001e80000100a00 */
[----:B------:R-:W3:Y:S04]  /*ea20*/  LDL.LU.64 R6, [R1+0x1fa0] ;  /* 0x001fa00001067983 */ /* 0x000ee80000300a00 */
[----:B0-----:R-:W4:Y:S04]  /*ea30*/  LDL.LU.64 R4, [R1+0x1f98] ;  /* 0x001f980001047983 */ /* 0x001f280000300a00 */
[----:B--2---:R-:W-:Y:S04]  /*ea40*/  STL.64 [R1+0x1e98], R26 ;  /* 0x001e981a01007387 */ /* 0x004fe80000100a00 */
[----:B------:R0:W-:Y:S04]  /*ea50*/  STL.64 [R1+0x1e90], R24 ;  /* 0x001e901801007387 */ /* 0x0001e80000100a00 */
[----:B0-----:R-:W2:Y:S04]  /*ea60*/  LDL.64 R24, [R1+0xa0] ;  /* 0x0000a00001187983 */ /* 0x001ea80000100a00 */
[----:B--2---:R0:W-:Y:S04]  /*ea70*/  STL.64 [R1+0x1f60], R24 ;  /* 0x001f601801007387 */ /* 0x0041e80000100a00 */
[----:B0-----:R-:W2:Y:S04]  /*ea80*/  LDL.LU.64 R24, [R1+0x7d0] ;  /* 0x0007d00001187983 */ /* 0x001ea80000300a00 */
[----:B------:R-:W2:Y:S01]  /*ea90*/  LDL.LU.64 R26, [R1+0x7d8] ;  /* 0x0007d800011a7983 */ /* 0x000ea20000300a00 */
[C---:B----4-:R-:W-:Y:S03]  /*eaa0*/  HMMA.16816.F32.BF16 R16, R20.reuse, R4, R16 ;  /* 0x000000041410723c */ /* 0x050fe60000041810 */
[----:B------:R-:W-:Y:S04]  /*eab0*/  STL [R1+0x19dc], R11 ;  /* 0x0019dc0b01007387 */ /* 0x000fe80000100800 */
[----:B------:R-:W-:Y:S04]  /*eac0*/  STL [R1+0x19d8], R10 ;  /* 0x0019d80a01007387 */ /* 0x000fe80000100800 */
[----:B---3--:R0:W-:Y:S01]  /*ead0*/  STL.64 [R1+0x1f68], R8 ;  /* 0x001f680801007387 */ /* 0x0081e20000100a00 */
[----:B--2---:R-:W-:Y:S03]  /*eae0*/  HMMA.16816.F32.BF16 R24, R20, R8, R24 ;  /* 0x000000081418723c */ /* 0x004fe60000041818 */
[----:B0-----:R-:W2:Y:S04]  /*eaf0*/  LDL.64 R8, [R1+0xc0] ;  /* 0x0000c00001087983 */ /* 0x001ea80000100a00 */
[----:B------:R-:W-:-:S02]  /*eb00*/  IMAD.MOV.U32 R20, RZ, RZ, R3 ;  /* 0x000000ffff147224 */ /* 0x000fc400078e0003 */
[----:B------:R-:W-:Y:S11]  /*eb10*/  IMAD.MOV.U32 R21, RZ, RZ, R12 ;  /* 0x000000ffff157224 */ /* 0x000ff600078e000c */
[----:B------:R-:W-:Y:S03]  /*eb20*/  @!UPT UIADD3 URZ, URZ, URZ, URZ ;  /* 0x0000003f3f3ff290 */ /* 0x000fe6000fffe03f */
[----:B------:R-:W-:Y:S04]  /*eb30*/  STL.64 [R1+0x7d0], R24 ;  /* 0x0007d01801007387 */ /* 0x000fe80000100a00 */
[----:B------:R-:W-:Y:S04]  /*eb40*/  STL.64 [R1+0x7d8], R26 ;  /* 0x0007d81a01007387 */ /* 0x000fe80000100a00 */
[----:B------:R-:W-:Y:S04]  /*eb50*/  STL.64 [R1+0x1f78], R6 ;  /* 0x001f780601007387 */ /* 0x000fe80000100a00 */
[----:B------:R0:W-:Y:S04]  /*eb60*/  STL.64 [R1+0x1f70], R4 ;  /* 0x001f700401007387 */ /* 0x0001e80000100a00 */
[----:B------:R-:W-:Y:S04]  /*eb70*/  STL.64 [R1+0x4b0], R16 ;  /* 0x0004b01001007387 */ /* 0x000fe80000100a00 */
[----:B------:R-:W-:Y:S04]  /*eb80*/  STL.64 [R1+0x4b8], R18 ;  /* 0x0004b81201007387 */ /* 0x000fe80000100a00 */
[----:B0-----:R-:W2:Y:S04]  /*eb90*/  LDL.LU.64 R4, [R1+0x4a0] ;  /* 0x0004a00001047983 */ /* 0x001ea80000300a00 */
[----:B------:R-:W2:Y:S04]  /*eba0*/  LDL.LU.64 R6, [R1+0x4a8] ;  /* 0x0004a80001067983 */ /* 0x000ea80000300a00 */
[----:B------:R-:W3:Y:S04]  /*ebb0*/  LDL.LU R3, [R1+0x1f94] ;  /* 0x001f940001037983 */ /* 0x000ee80000300800 */
[----:B------:R-:W2:Y:S04]  /*ebc0*/  LDL.LU R12, [R1+0x1f90] ;  /* 0x001f9000010c7983 */ /* 0x000ea80000300800 */
[----:B------:R-:W4:Y:S04]  /*ebd0*/  LDL.LU.64 R24, [R1+0x490] ;  /* 0x0004900001187983 */ /* 0x000f280000300a00 */
[----:B------:R-:W4:Y:S04]  /*ebe0*/  LDL.LU.64 R26, [R1+0x498] ;  /* 0x00049800011a7983 */ /* 0x000f280000300a00 */
[----:B------:R0:W-:Y:S02]  /*ebf0*/  STL.64 [R1+0x1ea8], R20 ;  /* 0x001ea81401007387 */ /* 0x0001e40000100a00 */
[----:B0-----:R-:W-:-:S02]  /*ec00*/  IMAD.MOV.U32 R20, RZ, RZ, R13 ;  /* 0x000000ffff147224 */ /* 0x001fc400078e000d */
[----:B------:R-:W-:Y:S01]  /*ec10*/  IMAD.MOV.U32 R21, RZ, RZ, R14 ;  /* 0x000000ffff157224 */ /* 0x000fe200078e000e */
[----:B------:R-:W2:Y:S04]  /*ec20*/  LDL.LU R13, [R1+0x1f8c] ;  /* 0x001f8c00010d7983 */ /* 0x000ea80000300800 */
[----:B------:R-:W2:Y:S04]  /*ec30*/  LDL.LU R14, [R1+0x1f88] ;  /* 0x001f8800010e7983 */ /* 0x000ea80000300800 */
[----:B------:R-:W2:Y:S04]  /*ec40*/  LDL.LU.64 R16, [R1+0x480] ;  /* 0x0004800001107983 */ /* 0x000ea80000300a00 */
[----:B------:R-:W2:Y:S04]  /*ec50*/  LDL.LU.64 R18, [R1+0x488] ;  /* 0x0004880001127983 */ /* 0x000ea80000300a00 */
[----:B------:R0:W-:Y:S02]  /*ec60*/  STL.64 [R1+0x1ec0], R20 ;  /* 0x001ec01401007387 */ /* 0x0001e40000100a00 */
[----:B0-----:R-:W-:-:S02]  /*ec70*/  IMAD.MOV.U32 R20, RZ, RZ, R15 ;  /* 0x000000ffff147224 */ /* 0x001fc400078e000f */
[----:B------:R-:W2:Y:S01]  /*ec80*/  LDL.LU R15, [R1+0x1f84] ;  /* 0x001f8400010f7983 */ /* 0x000ea20000300800 */
[----:B------:R-:W-:-:S03]  /*ec90*/  IMAD.MOV.U32 R21, RZ, RZ, R28 ;  /* 0x000000ffff157224 */ /* 0x000fc600078e001c */
[----:B------:R-:W3:Y:S04]  /*eca0*/  LDL.LU R28, [R1+0x1f80] ;  /* 0x001f8000011c7983 */ /* 0x000ee80000300800 */
[----:B------:R0:W-:Y:S04]  /*ecb0*/  STL.64 [R1+0x1ed8], R20 ;  /* 0x001ed81401007387 */ /* 0x0001e80000100a00 */
[----:B0-----:R-:W3:Y:S04]  /*ecc0*/  LDL R20, [R1+0x40] ;  /* 0x0000400001147983 */ /* 0x001ee80000100800 */
[----:B------:R-:W3:Y:S01]  /*ecd0*/  LDL R21, [R1+0x44] ;  /* 0x0000440001157983 */ /* 0x000ee20000100800 */
[C---:B--2---:R-:W-:Y:S03]  /*ece0*/  HMMA.16816.F32.BF16 R4, R12.reuse, R8, R4 ;  /* 0x000000080c04723c */ /* 0x044fe60000041804 */
[----:B---3--:R0:W-:Y:S11]  /*ecf0*/  STL.64 [R1+0x1ef0], R20 ;  /* 0x001ef01401007387 */ /* 0x0081f60000100a00 */
[----:B------:R-:W-:Y:S09]  /*ed00*/  @!UPT UIADD3 URZ, URZ, URZ, URZ ;  /* 0x0000003f3f3ff290 */ /* 0x000ff2000fffe03f */
[----:B------:R-:W-:Y:S04]  /*ed10*/  STL.64 [R1+0x4a0], R4 ;  /* 0x0004a00401007387 */ /* 0x000fe80000100a00 */
[----:B------:R1:W-:Y:S01]  /*ed20*/  STL.64 [R1+0x4a8], R6 ;  /* 0x0004a80601007387 */ /* 0x0003e20000100a00 */
[----:B0-----:R-:W-:Y:S02]  /*ed30*/  IMAD.MOV.U32 R20, RZ, RZ, R3 ;  /* 0x000000ffff147224 */ /* 0x001fe400078e0003 */
[----:B------:R-:W-:Y:S02]  /*ed40*/  IMAD.MOV.U32 R21, RZ, RZ, R2 ;  /* 0x000000ffff157224 */ /* 0x000fe400078e0002 */
[----:B------:R-:W-:Y:S02]  /*ed50*/  IMAD.MOV.U32 R3, RZ, RZ, R8 ;  /* 0x000000ffff037224 */ /* 0x000fe400078e0008 */
[----:B------:R-:W-:Y:S01]  /*ed60*/  IMAD.MOV.U32 R2, RZ, RZ, R9 ;  /* 0x000000ffff027224 */ /* 0x000fe200078e0009 */
[----:B-1----:R-:W2:Y:S02]  /*ed70*/  LDL.LU.64 R6, [R1+0x1f78] ;  /* 0x001f780001067983 */ /* 0x002ea40000300a00 */
[C---:B----4-:R-:W-:Y:S02]  /*ed80*/  HMMA.16816.F32.BF16 R20, R12.reuse, R20, R24 ;  /* 0x000000140c14723c */ /* 0x050fe40000041818 */
[----:B------:R-:W3:Y:S04]  /*ed90*/  LDL.LU.64 R4, [R1+0x1f70] ;  /* 0x001f700001047983 */ /* 0x000ee80000300a00 */
[----:B------:R-:W4:Y:S04]  /*eda0*/  LDL.LU.64 R8, [R1+0x1f68] ;  /* 0x001f680001087983 */ /* 0x000f280000300a00 */
[----:B------:R-:W2:Y:S11]  /*edb0*/  LDL.LU.64 R24, [R1+0x1f60] ;  /* 0x001f600001187983 */ /* 0x000eb60000300a00 */
[----:B------:R-:W-:Y:S02]  /*edc0*/  @!UPT UIADD3 URZ, URZ, URZ, URZ ;  /* 0x0000003f3f3ff290 */ /* 0x000fe4000fffe03f */
[----:B------:R0:W-:Y:S04]  /*edd0*/  STL.64 [R1+0x490], R20 ;  /* 0x0004901401007387 */ /* 0x0001e80000100a00 */
[----:B------:R-:W-:Y:S01]  /*ede0*/  STL.64 [R1+0x498], R22 ;  /* 0x0004981601007387 */ /* 0x000fe20000100a00 */
[----:B0-----:R-:W-:Y:S02]  /*edf0*/  IMAD.MOV.U32 R20, RZ, RZ, R28 ;  /* 0x000000ffff147224 */ /* 0x001fe400078e001c */
[----:B------:R-:W-:Y:S01]  /*ee00*/  IMAD.MOV.U32 R21, RZ, RZ, R29 ;  /* 0x000000ffff157224 */ /* 0x000fe200078e001d */
[----:B------:R-:W3:Y:S04]  /*ee10*/  LDL.LU R28, [R1+0x1f5c] ;  /* 0x001f5c00011c7983 */ /* 0x000ee80000300800 */
[----:B------:R-:W3:Y:S04]  /*ee20*/  LDL.LU R29, [R1+0x1f58] ;  /* 0x001f5800011d7983 */ /* 0x000ee80000300800 */
[----:B------:R0:W-:Y:S01]  /*ee30*/  STL.64 [R1+0x1f08], R20 ;  /* 0x001f081401007387 */ /* 0x0001e20000100a00 */
[----:B--2---:R-:W-:Y:S01]  /*ee40*/  HMMA.16816.F32.BF16 R16, R12, R24, R16 ;  /* 0x000000180c10723c */ /* 0x004fe20000041810 */
[----:B0-----:R-:W-:-:S02]  /*ee50*/  IMAD.MOV.U32 R20, RZ, RZ, R7 ;  /* 0x000000ffff147224 */ /* 0x001fc400078e0007 */
[----:B------:R-:W-:Y:S02]  /*ee60*/  IMAD.MOV.U32 R21, RZ, RZ, R6 ;  /* 0x000000ffff157224 */ /* 0x000fe400078e0006 */
[----:B------:R-:W-:Y:S02]  /*ee70*/  IMAD.MOV.U32 R11, RZ, RZ, R24 ;  /* 0x000000ffff0b7224 */ /* 0x000fe400078e0018 */
[----:B------:R-:W-:Y:S01]  /*ee80*/  IMAD.MOV.U32 R10, RZ, RZ, R25 ;  /* 0x000000ffff0a7224 */ /* 0x000fe200078e0019 */
[----:B------:R0:W-:Y:S11]  /*ee90*/  STL.64 [R1+0x1f20], R20 ;  /* 0x001f201401007387 */ /* 0x0001f60000100a00 */
[----:B------:R-:W-:Y:S04]  /*eea0*/  @!UPT UIADD3 URZ, URZ, URZ, URZ ;  /* 0x0000003f3f3ff290 */ /* 0x000fe8000fffe03f */
[----:B------:R-:W-:Y:S04]  /*eeb0*/  STL.64 [R1+0x480], R16 ;  /* 0x0004801001007387 */ /* 0x000fe80000100a00 */
[----:B------:R-:W2:Y:S04]  /*eec0*/  LDL R24, [R1+0x80] ;  /* 0x0000800001187983 */ /* 0x000ea80000100800 */
[----:B------:R-:W2:Y:S04]  /*eed0*/  LDL R25, [R1+0x84] ;  /* 0x0000840001197983 */ /* 0x000ea80000100800 */
[----:B--2---:R-:W-:Y:S04]  /*eee0*/  STL.64 [R1+0x1f40], R24 ;  /* 0x001f401801007387 */ /* 0x004fe80000100a00 */
[----:B0-----:R-:W2:Y:S04]  /*eef0*/  LDL R20, [R1+0x70] ;  /* 0x0000700001147983 */ /* 0x001ea80000100800 */
[----:B------:R-:W2:Y:S04]  /*ef00*/  LDL R21, [R1+0x74] ;  /* 0x0000740001157983 */ /* 0x000ea80000100800 */
[----:B--2---:R0:W-:Y:S04]  /*ef10*/  STL.64 [R1+0x1f38], R20 ;  /* 0x001f381401007387 */ /* 0x0041e80000100a00 */
[----:B0-----:R-:W2:Y:S04]  /*ef20*/  LDL.LU.64 R20, [R1+0x460] ;  /* 0x0004600001147983 */ /* 0x001ea80000300a00 */
[----:B------:R-:W2:Y:S04]  /*ef30*/  LDL.LU.64 R22, [R1+0x468] ;  /* 0x0004680001167983 */ /* 0x000ea80000300a00 */
[----:B--2---:R-:W-:Y:S04]  /*ef40*/  STL.64 [R1+0x1f50], R22 ;  /* 0x001f501601007387 */ /* 0x004fe80000100a00 */
[----:B------:R0:W-:Y:S04]  /*ef50*/  STL.64 [R1+0x1f48], R20 ;  /* 0x001f481401007387 */ /* 0x0001e80000100a00 */
[----:B0-----:R-:W2:Y:S04]  /*ef60*/  LDL.LU.64 R20, [R1+0x470] ;  /* 0x0004700001147983 */ /* 0x001ea80000300a00 */
[----:B------:R-:W2:Y:S04]  /*ef70*/  LDL.LU.64 R22, [R1+0x478] ;  /* 0x0004780001167983 */ /* 0x000ea80000300a00 */
[----:B------:R-:W-:Y:S04]  /*ef80*/  STL.64 [R1+0x1eb8], R10 ;  /* 0x001eb80a01007387 */ /* 0x000fe80000100a00 */
[----:B----4-:R0:W-:Y:S04]  /*ef90*/  STL.64 [R1+0x1eb0], R8 ;  /* 0x001eb00801007387 */ /* 0x0101e80000100a00 */
[----:B0-----:R-:W4:Y:S04]  /*efa0*/  LDL.LU.64 R8, [R1+0x780] ;  /* 0x0007800001087983 */ /* 0x001f280000300a00 */
[----:B------:R-:W2:Y:S04]  /*efb0*/  LDL.LU.64 R10, [R1+0x788] ;  /* 0x00078800010a7983 */ /* 0x000ea80000300a00 */
[----:B--2---:R-:W-:Y:S04]  /*efc0*/  STL.64 [R1+0x1ed0], R10 ;  /* 0x001ed00a01007387 */ /* 0x004fe80000100a00 */
[----:B----4-:R0:W-:Y:S04]  /*efd0*/  STL.64 [R1+0x1ec8], R8 ;  /* 0x001ec80801007387 */ /* 0x0101e80000100a00 */
[----:B0-----:R-:W2:Y:S04]  /*efe0*/  LDL.LU.64 R8, [R1+0x790] ;  /* 0x0007900001087983 */ /* 0x001ea80000300a00 */
[----:B------:R-:W4:Y:S04]  /*eff0*/  LDL.LU.64 R10, [R1+0x798] ;  /* 0x00079800010a7983 */ /* 0x000f280000300a00 */
[----:B----4-:R-:W-:Y:S04]  /*f000*/  STL.64 [R1+0x1ee8], R10 ;  /* 0x001ee80a01007387 */ /* 0x010fe80000100a00 */
[----:B--2---:R0:W-:Y:S04]  /*f010*/  STL.64 [R1+0x1ee0], R8 ;  /* 0x001ee00801007387 */ /* 0x0041e80000100a00 */
[----:B0-----:R-:W2:Y:S04]  /*f020*/  LDL.LU.64 R8, [R1+0x7a0] ;  /* 0x0007a00001087983 */ /* 0x001ea80000300a00 */
[----:B------:R-:W4:Y:S04]  /*f030*/  LDL.LU.64 R10, [R1+0x7a8] ;  /* 0x0007a800010a7983 */ /* 0x000f280000300a00 */
[----:B----4-:R-:W-:Y:S04]  /*f040*/  STL.64 [R1+0x1f00], R10 ;  /* 0x001f000a01007387 */ /* 0x010fe80000100a00 */
[----:B--2---:R0:W-:Y:S04]  /*f050*/  STL.64 [R1+0x1ef8], R8 ;  /* 0x001ef80801007387 */ /* 0x0041e80000100a00 */
[----:B0-----:R-:W2:Y:S04]  /*f060*/  LDL.LU.64 R8, [R1+0x7b0] ;  /* 0x0007b00001087983 */ /* 0x001ea80000300a00 */
[----:B------:R-:W4:Y:S01]  /*f070*/  LDL.LU.64 R10, [R1+0x7b8] ;  /* 0x0007b800010a7983 */ /* 0x000f220000300a00 */
[----:B---3--:R-:W-:-:S02]  /*f080*/  IMAD.MOV.U32 R24, RZ, RZ, R29 ;  /* 0x000000ffff187224 */ /* 0x008fc400078e001d */
[----:B------:R-:W-:-:S07]  /*f090*/  IMAD.MOV.U32 R25, RZ, RZ, R28 ;  /* 0x000000ffff197224 */ /* 0x000fce00078e001c */
[----:B------:R-:W-:Y:S01]  /*f0a0*/  HMMA.16816.F32.BF16 R24, R12, R24, R20 ;  /* 0x000000180c18723c */ /* 0x000fe20000041814 */
[----:B----4-:R-:W-:Y:S04]  /*f0b0*/  STL.64 [R1+0x1f18], R10 ;  /* 0x001f180a01007387 */ /* 0x010fe80000100a00 */
[----:B--2---:R0:W-:Y:S04]  /*f0c0*/  STL.64 [R1+0x1f10], R8 ;  /* 0x001f100801007387 */ /* 0x0041e80000100a00 */
[----:B0-----:R-:W2:Y:S04]  /*f0d0*/  LDL.LU.64 R8, [R1+0x7c0] ;  /* 0x0007c00001087983 */ /* 0x001ea80000300a00 */
[----:B------:R-:W3:Y:S01]  /*f0e0*/  LDL.LU.64 R10, [R1+0x7c8] ;  /* 0x0007c800010a7983 */ /* 0x000ee20000300a00 */
[----:B------:R-:W-:-:S02]  /*f0f0*/  IMAD.MOV.U32 R7, RZ, RZ, R19 ;  /* 0x000000ffff077224 */ /* 0x000fc400078e0013 */
[----:B------:R-:W-:Y:S01]  /*f100*/  IMAD.MOV.U32 R6, RZ, RZ, R18 ;  /* 0x000000ffff067224 */ /* 0x000fe200078e0012 */
[----:B---3--:R-:W-:Y:S04]  /*f110*/  STL.64 [R1+0x1f30], R10 ;  /* 0x001f300a01007387 */ /* 0x008fe80000100a00 */
[----:B--2---:R0:W-:Y:S04]  /*f120*/  STL.64 [R1+0x1f28], R8 ;  /* 0x001f280801007387 */ /* 0x0041e80000100a00 */
[----:B0-----:R-:W2:Y:S04]  /*f130*/  LDL.LU.64 R8, [R1+0x450] ;  /* 0x0004500001087983 */ /* 0x001ea80000300a00 */
[----:B------:R-:W2:Y:S04]  /*f140*/  LDL.LU.64 R10, [R1+0x458] ;  /* 0x00045800010a7983 */ /* 0x000ea80000300a00 */
[----:B------:R-:W3:Y:S04]  /*f150*/  LDL.LU.64 R16, [R1+0x770] ;  /* 0x0007700001107983 */ /* 0x000ee80000300a00 */
[----:B------:R-:W3:Y:S04]  /*f160*/  LDL.LU.64 R18, [R1+0x778] ;  /* 0x0007780001127983 */ /* 0x000ee80000300a00 */
[----:B------:R-:W-:Y:S04]  /*f170*/  STL [R1+0x17d4], R7 ;  /* 0x0017d40701007387 */ /* 0x000fe80000100800 */
[----:B------:R-:W-:Y:S04]  /*f180*/  STL [R1+0x17d0], R6 ;  /* 0x0017d00601007387 */ /* 0x000fe80000100800 */
[----:B------:R-:W4:Y:S04]  /*f190*/  LDL.LU.64 R22, [R1+0x1f50] ;  /* 0x001f500001167983 */ /* 0x000f280000300a00 */
[----:B------:R-:W4:Y:S04]  /*f1a0*/  LDL.LU.64 R20, [R1+0x1f48] ;  /* 0x001f480001147983 */ /* 0x000f280000300a00 */
[----:B------:R0:W-:Y:S04]  /*f1b0*/  STL.64 [R1+0x470], R24 ;  /* 0x0004701801007387 */ /* 0x0001e80000100a00 */
[----:B------:R4:W-:Y:S04]  /*f1c0*/  STL.64 [R1+0x478], R26 ;  /* 0x0004781a01007387 */ /* 0x0009e80000100a00 */
[----:B0-----:R-:W4:Y:S02]  /*f1d0*/  LDL.LU.64 R24, [R1+0x1f40] ;  /* 0x001f400001187983 */ /* 0x001f240000300a00 */
[----:B----4-:R-:W-:Y:S02]  /*f1e0*/  HMMA.16816.F32.BF16 R24, R12, R24, R20 ;  /* 0x000000180c18723c */ /* 0x010fe40000041814 */
[----:B------:R-:W2:Y:S11]  /*f1f0*/  LDL.LU.64 R20, [R1+0x1f38] ;  /* 0x001f380001147983 */ /* 0x000eb60000300a00 */
[----:B------:R-:W-:Y:S11]  /*f200*/  @!UPT UIADD3 URZ, URZ, URZ, URZ ;  /* 0x0000003f3f3ff290 */ /* 0x000ff6000fffe03f */
[----:B------:R-:W-:Y:S01]  /*f210*/  IMAD.MOV.U32 R6, RZ, RZ, R27 ;  /* 0x000000ffff067224 */ /* 0x000fe200078e001b */
[----:B------:R0:W-:Y:S01]  /*f220*/  STL.64 [R1+0x460], R24 ;  /* 0x0004601801007387 */ /* 0x0001e20000100a00 */
[----:B------:R-:W-:-:S03]  /*f230*/  IMAD.MOV.U32 R7, RZ, RZ, R26 ;  /* 0x000000ffff077224 */ /* 0x000fc600078e001a */
[----:B0-----:R-:W4:Y:S04]  /*f240*/  LDL.LU.64 R24, [R1+0x760] ;  /* 0x0007600001187983 */ /* 0x001f280000300a00 */
[----:B------:R-:W4:Y:S04]  /*f250*/  LDL.LU.64 R26, [R1+0x768] ;  /* 0x00076800011a7983 */ /* 0x000f280000300a00 */
[----:B------:R-:W-:Y:S04]  /*f260*/  STL [R1+0x19b8], R6 ;  /* 0x0019b80601007387 */ /* 0x000fe80000100800 */
[----:B------:R-:W-:Y:S01]  /*f270*/  STL [R1+0x19b4], R7 ;  /* 0x0019b40701007387 */ /* 0x000fe20000100800 */
[C---:B--2---:R-:W-:Y:S03]  /*f280*/  HMMA.16816.F32.BF16 R20, R12.reuse, R20, R8 ;  /* 0x000000140c14723c */ /* 0x044fe60000041808 */
[----:B------:R-:W2:Y:S04]  /*f290*/  LDL.LU.64 R10, [R1+0x1f30] ;  /* 0x001f3000010a7983 */ /* 0x000ea80000300a00 */
[----:B------:R-:W2:Y:S11]  /*f2a0*/  LDL.LU.64 R8, [R1+0x1f28] ;  /* 0x001f280001087983 */ /* 0x000eb60000300a00 */
[----:B------:R-:W-:Y:S05]  /*f2b0*/  @!UPT UIADD3 URZ, URZ, URZ, URZ ;  /* 0x0000003f3f3ff290 */ /* 0x000fea000fffe03f */
[----:B------:R0:W-:Y:S04]  /*f2c0*/  STL.64 [R1+0x450], R20 ;  /* 0x0004501401007387 */ /* 0x0001e80000100a00 */
[----:B------:R2:W-:Y:S04]  /*f2d0*/  STL.64 [R1+0x458], R22 ;  /* 0x0004581601007387 */ /* 0x0005e80000100a00 */
[----:B0-----:R-:W2:Y:S02]  /*f2e0*/  LDL.LU.64 R20, [R1+0x1f20] ;  /* 0x001f200001147983 */ /* 0x001ea40000300a00 */
[C---:B--2---:R-:W-:Y:S02]  /*f2f0*/  HMMA.16816.F32.BF16 R20, R12.reuse, R20, R8 ;  /* 0x000000140c14723c */ /* 0x044fe40000041808 */
[----:B------:R-:W2:Y:S04]  /*f300*/  LDL.LU.64 R10, [R1+0x1f18] ;  /* 0x001f1800010a7983 */ /* 0x000ea80000300a00 */
[----:B------:R-:W2:Y:S11]  /*f310*/  LDL.LU.64 R8, [R1+0x1f10] ;  /* 0x001f100001087983 */ /* 0x000eb60000300a00 */
[----:B------:R-:W-:Y:S06]  /*f320*/  @!UPT UIADD3 URZ, URZ, URZ, URZ ;  /* 0x0000003f3f3ff290 */ /* 0x000fec000fffe03f */
        /* <DEDUP_REMOVED lines=30> */
[----:B0-----:R-:W3:Y:S02]  /*f510*/  LDL.LU.64 R20, [R1+0x1ea8] ;  /* 0x001ea80001147983 */ /* 0x001ee40000300a00 */
[C---:B---3--:R-:W-:Y:S02]  /*f520*/  HMMA.16816.F32.BF16 R20, R12.reuse, R20, R16 ;  /* 0x000000140c14723c */ /* 0x048fe40000041810 */
[----:B------:R-:W4:Y:S11]  /*f530*/  LDL.LU.64 R16, [R1+0x1ea0] ;  /* 0x001ea00001107983 */ /* 0x000f360000300a00 */
[----:B------:R-:W-:Y:S10]  /*f540*/  @!UPT UIADD3 URZ, URZ, URZ, URZ ;  /* 0x0000003f3f3ff290 */ /* 0x000ff4000fffe03f */
[----:B------:R-:W-:Y:S04]  /*f550*/  STL.64 [R1+0x770], R20 ;  /* 0x0007701401007387 */ /* 0x000fe80000100a00 */
[----:B------:R-:W-:Y:S04]  /*f560*/  STL.64 [R1+0x778], R22 ;  /* 0x0007781601007387 */ /* 0x000fe80000100a00 */
[----:B------:R-:W0:Y:S04]  /*f570*/  LDSM.16.MT88.4 R20, [R0+0x180] ;  /* 0x000180000014783b */ /* 0x000e280000004200 */
[----:B0-----:R-:W-:Y:S04]  /*f580*/  STL [R1+0x1db4], R20 ;  /* 0x001db41401007387 */ /* 0x001fe80000100800 */
[----:B------:R0:W-:Y:S04]  /*f590*/  STL [R1+0x1db0], R21 ;  /* 0x001db01501007387 */ /* 0x0001e80000100800 */
[----:B------:R-:W-:Y:S04]  /*f5a0*/  STL [R1+0x1dac], R22 ;  /* 0x001dac1601007387 */ /* 0x000fe80000100800 */
[----:B------:R1:W-:Y:S04]  /*f5b0*/  STL [R1+0x1da8], R23 ;  /* 0x001da81701007387 */ /* 0x0003e80000100800 */
[----:B0-----:R-:W3:Y:S04]  /*f5c0*/  LDL.LU.64 R20, [R1+0x750] ;  /* 0x0007500001147983 */ /* 0x001ee80000300a00 */
[----:B-1----:R-:W3:Y:S01]  /*f5d0*/  LDL.LU.64 R22, [R1+0x758] ;  /* 0x0007580001167983 */ /* 0x002ee20000300a00 */
[C---:B----4-:R-:W-:Y:S03]  /*f5e0*/  HMMA.16816.F32.BF16 R16, R12.reuse, R16, R24 ;  /* 0x000000100c10723c */ /* 0x050fe60000041818 */
[----:B------:R-:W4:Y:S04]  /*f5f0*/  LDL.LU.64 R26, [R1+0x1e98] ;  /* 0x001e9800011a7983 */ /* 0x000f280000300a00 */
[----:B------:R-:W3:Y:S11]  /*f600*/  LDL.LU.64 R24, [R1+0x1e90] ;  /* 0x001e900001187983 */ /* 0x000ef60000300a00 */
[----:B------:R-:W-:Y:S05]  /*f610*/  @!UPT UIADD3 URZ, URZ, URZ, URZ ;  /* 0x0000003f3f3ff290 */ /* 0x000fea000fffe03f */
[----:B------:R0:W-:Y:S04]  /*f620*/  STL.64 [R1+0x760], R16 ;  /* 0x0007601001007387 */ /* 0x0001e80000100a00 */
[----:B------:R1:W-:Y:S04]  /*f630*/  STL.64 [R1+0x768], R18 ;  /* 0x0007681201007387 */ /* 0x0003e80000100a00 */
[----:B0-----:R-:W2:Y:S04]  /*f640*/  LDL.LU.64 R16, [R1+0x740] ;  /* 0x0007400001107983 */ /* 0x001ea80000300a00 */
[----:B-1----:R-:W2:Y:S01]  /*f650*/  LDL.LU.64 R18, [R1+0x748] ;  /* 0x0007480001127983 */ /* 0x002ea20000300a00 */
[C---:B---3--:R-:W-:Y:S03]  /*f660*/  HMMA.16816.F32.BF16 R20, R12.reuse, R24, R20 ;  /* 0x000000180c14723c */ /* 0x048fe60000041814 */
[----:B----4-:R-:W-:Y:S04]  /*f670*/  STL.64 [R1+0x1df0], R26 ;  /* 0x001df01a01007387 */ /* 0x010fe80000100a00 */
[----:B------:R0:W-:Y:S11]  /*f680*/  STL.64 [R1+0x1de8], R24 ;  /* 0x001de81801007387 */ /* 0x0001f60000100a00 */
[----:B------:R-:W-:Y:S05]  /*f690*/  @!UPT UIADD3 URZ, URZ, URZ, URZ ;  /* 0x0000003f3f3ff290 */ /* 0x000fea000fffe03f */
[----:B------:R1:W-:Y:S04]  /*f6a0*/  STL.64 [R1+0x750], R20 ;  /* 0x0007501401007387 */ /* 0x0003e80000100a00 */
[----:B------:R3:W-:Y:S04]  /*f6b0*/  STL.64 [R1+0x758], R22 ;  /* 0x0007581601007387 */ /* 0x0007e80000100a00 */
[----:B0-----:R-:W4:Y:S01]  /*f6c0*/  LDL.64 R24, [R1+0x90] ;  /* 0x0000900001187983 */ /* 0x001f220000100a00 */
[----:B--2---:R-:W-:Y:S03]  /*f6d0*/  HMMA.16816.F32.BF16 R16, R12, R8, R16 ;  /* 0x000000080c10723c */ /* 0x004fe60000041810 */
[----:B----4-:R0:W-:Y:S04]  /*f6e0*/  STL.64 [R1+0x1e40], R24 ;  /* 0x001e401801007387 */ /* 0x0101e80000100a00 */
[----:B-1----:R-:W2:Y:S04]  /*f6f0*/  LDL.LU.64 R20, [R1+0x440] ;  /* 0x0004400001147983 */ /* 0x002ea80000300a00 */
[----:B---3--:R-:W2:Y:S01]  /*f700*/  LDL.LU.64 R22, [R1+0x448] ;  /* 0x0004480001167983 */ /* 0x008ea20000300a00 */
[----:B0-----:R-:W-:-:S02]  /*f710*/  IMAD.MOV.U32 R24, RZ, RZ, R11 ;  /* 0x000000ffff187224 */ /* 0x001fc400078e000b */
[----:B------:R-:W-:-:S05]  /*f720*/  IMAD.MOV.U32 R25, RZ, RZ, R10 ;  /* 0x000000ffff197224 */ /* 0x000fca00078e000a */
[----:B------:R0:W-:Y:S04]  /*f730*/  STL.64 [R1+0x1e58], R24 ;  /* 0x001e581801007387 */ /* 0x0001e80000100a00 */
[----:B0-----:R-:W3:Y:S04]  /*f740*/  LDL.LU.64 R24, [R1+0x420] ;  /* 0x0004200001187983 */ /* 0x001ee80000300a00 */
[----:B------:R-:W4:Y:S04]  /*f750*/  LDL.LU.64 R26, [R1+0x428] ;  /* 0x00042800011a7983 */ /* 0x000f280000300a00 */
[----:B----4-:R-:W-:Y:S04]  /*f760*/  STL.64 [R1+0x1e68], R26 ;  /* 0x001e681a01007387 */ /* 0x010fe80000100a00 */
[----:B---3--:R-:W-:Y:S04]  /*f770*/  STL.64 [R1+0x1e60], R24 ;  /* 0x001e601801007387 */ /* 0x008fe80000100a00 */
[----:B------:R-:W-:Y:S04]  /*f780*/  STL.64 [R1+0x740], R16 ;  /* 0x0007401001007387 */ /* 0x000fe80000100a00 */
[----:B------:R0:W-:Y:S04]  /*f790*/  STL.64 [R1+0x748], R18 ;  /* 0x0007481201007387 */ /* 0x0001e80000100a00 */
[----:B0-----:R-:W3:Y:S04]  /*f7a0*/  LDL.LU.64 R18, [R1+0x1e88] ;  /* 0x001e880001127983 */ /* 0x001ee80000300a00 */
[----:B------:R-:W3:Y:S04]  /*f7b0*/  LDL.LU.64 R16, [R1+0x1e80] ;  /* 0x001e800001107983 */ /* 0x000ee80000300a00 */
[----:B------:R0:W-:Y:S04]  /*f7c0*/  STL.64 [R1+0x1e28], R8 ;  /* 0x001e280801007387 */ /* 0x0001e80000100a00 */
[----:B0-----:R-:W4:Y:S04]  /*f7d0*/  LDL.64 R8, [R1+0x80] ;  /* 0x0000800001087983 */ /* 0x001f280000100a00 */
[----:B----4-:R0:W-:Y:S04]  /*f7e0*/  STL.64 [R1+0x1e38], R8 ;  /* 0x001e380801007387 */ /* 0x0101e80000100a00 */
[----:B0-----:R-:W4:Y:S04]  /*f7f0*/  LDL.LU.64 R8, [R1+0x400] ;  /* 0x0004000001087983 */ /* 0x001f280000300a00 */
[----:B------:R-:W2:Y:S04]  /*f800*/  LDL.LU.64 R10, [R1+0x408] ;  /* 0x00040800010a7983 */ /* 0x000ea80000300a00 */
[----:B--2---:R-:W-:Y:S04]  /*f810*/  STL.64 [R1+0x1e50], R10 ;  /* 0x001e500a01007387 */ /* 0x004fe80000100a00 */
[----:B----4-:R0:W-:Y:S04]  /*f820*/  STL.64 [R1+0x1e48], R8 ;  /* 0x001e480801007387 */ /* 0x0101e80000100a00 */
[----:B0-----:R-:W2:Y:S04]  /*f830*/  LDL.LU.64 R8, [R1+0x410] ;  /* 0x0004100001087983 */ /* 0x001ea80000300a00 */
[----:B------:R-:W4:Y:S01]  /*f840*/  LDL.LU.64 R10, [R1+0x418] ;  /* 0x00041800010a7983 */ /* 0x000f220000300a00 */
[----:B------:R-:W-:-:S02]  /*f850*/  IMAD.MOV.U32 R24, RZ, RZ, R3 ;  /* 0x000000ffff187224 */ /* 0x000fc400078e0003 */
[----:B------:R-:W-:Y:S01]  /*f860*/  IMAD.MOV.U32 R25, RZ, RZ, R2 ;  /* 0x000000ffff197224 */ /* 0x000fe200078e0002 */
[----:B----4-:R-:W-:Y:S04]  /*f870*/  STL.64 [R1+0x1e78], R10 ;  /* 0x001e780a01007387 */ /* 0x010fe80000100a00 */
[----:B--2---:R0:W-:Y:S04]  /*f880*/  STL.64 [R1+0x1e70], R8 ;  /* 0x001e700801007387 */ /* 0x0041e80000100a00 */
[----:B0-----:R-:W3:Y:S04]  /*f890*/  LDL.LU.64 R8, [R1+0x430] ;  /* 0x0004300001087983 */ /* 0x001ee80000300a00 */
[----:B------:R-:W3:Y:S01]  /*f8a0*/  LDL.LU.64 R10, [R1+0x438] ;  /* 0x00043800010a7983 */ /* 0x000ee20000300a00 */
[----:B------:R-:W-:Y:S03]  /*f8b0*/  HMMA.16816.F32.BF16 R20, R12, R4, R20 ;  /* 0x000000040c14723c */ /* 0x000fe60000041814 */
[----:B------:R-:W2:Y:S11]  /*f8c0*/  LDL.64 R12, [R1+0xb0] ;  /* 0x0000b000010c7983 */ /* 0x000eb60000100a00 */
[----:B------:R-:W-:Y:S09]  /*f8d0*/  @!UPT UIADD3 URZ, URZ, URZ, URZ ;  /* 0x0000003f3f3ff290 */ /* 0x000ff2000fffe03f */
[----:B------:R0:W-:Y:S04]  /*f8e0*/  STL.64 [R1+0x440], R20 ;  /* 0x0004401401007387 */ /* 0x0001e80000100a00 */
[----:B------:R-:W-:Y:S04]  /*f8f0*/  STL.64 [R1+0x448], R22 ;  /* 0x0004481601007387 */ /* 0x000fe80000100a00 */
[----:B0-----:R-:W4:Y:S01]  /*f900*/  LDL.64 R20, [R1+0x70] ;  /* 0x0000700001147983 */ /* 0x001f220000100a00 */
[C---:B---3--:R-:W-:Y:S03]  /*f910*/  HMMA.16816.F32.BF16 R24, R16.reuse, R24, R8 ;  /* 0x000000181018723c */ /* 0x048fe60000041808 */
[----:B------:R-:W3:Y:S04]  /*f920*/  LDL.LU.64 R10, [R1+0x1e78] ;  /* 0x001e7800010a7983 */ /* 0x000ee80000300a00 */
[----:B------:R-:W3:Y:S11]  /*f930*/  LDL.LU.64 R8, [R1+0x1e70] ;  /* 0x001e700001087983 */ /* 0x000ef60000300a00 */
[----:B------:R-:W-:Y:S05]  /*f940*/  @!UPT UIADD3 URZ, URZ, URZ, URZ ;  /* 0x0000003f3f3ff290 */ /* 0x000fea000fffe03f */
[----:B------:R-:W-:Y:S04]  /*f950*/  STL.64 [R1+0x430], R24 ;  /* 0x0004301801007387 */ /* 0x000fe80000100a00 */
[----:B------:R0:W-:Y:S04]  /*f960*/  STL.64 [R1+0x438], R26 ;  /* 0x0004381a01007387 */ /* 0x0001e80000100a00 */
[----:B0-----:R-:W2:Y:S04]  /*f970*/  LDL.LU.64 R26, [R1+0x1e68] ;  /* 0x001e6800011a7983 */ /* 0x001ea80000300a00 */
[----:B------:R-:W2:Y:S02]  /*f980*/  LDL.LU.64 R24, [R1+0x1e60] ;  /* 0x001e600001187983 */ /* 0x000ea40000300a00 */
[----:B--2---:R-:W-:Y:S11]  /*f990*/  HMMA.16816.F32.BF16 R24, R16, R12, R24 ;  /* 0x0000000c1018723c */ /* 0x004ff60000041818 */
[----:B------:R-:W-:Y:S11]  /*f9a0*/  @!UPT UIADD3 URZ, URZ, URZ, URZ ;  /* 0x0000003f3f3ff290 */ /* 0x000ff6000fffe03f */
[----:B------:R-:W-:Y:S01]  /*f9b0*/  @!UPT UIADD3 URZ, URZ, URZ, URZ ;  /* 0x0000003f3f3ff290 */ /* 0x000fe2000fffe03f */
[----:B------:R0:W-:Y:S04]  /*f9c0*/  STL.64 [R1+0x420], R24 ;  /* 0x0004201801007387 */ /* 0x0001e80000100a00 */
[----:B------:R3:W-:Y:S04]  /*f9d0*/  STL.64 [R1+0x428], R26 ;  /* 0x0004281a01007387 */ /* 0x0007e80000100a00 */
[----:B0-----:R-:W3:Y:S01]  /*f9e0*/  LDL.LU.64 R24, [R1+0x1e58] ;  /* 0x001e580001187983 */ /* 0x001ee20000300a00 */
[----:B------:R-:W-:Y:S02]  /*f9f0*/  IMAD.MOV.U32 R2, RZ, RZ, R13 ;  /* 0x000000ffff027224 */ /* 0x000fe400078e000d */
[----:B------:R-:W-:-:S02]  /*fa00*/  IMAD.MOV.U32 R3, RZ, RZ, R12 ;  /* 0x000000ffff037224 */ /* 0x000fc400078e000c */
[----:B------:R-:W2:Y:S04]  /*fa10*/  LDL.LU.64 R12, [R1+0x3f0] ;  /* 0x0003f000010c7983 */ /* 0x000ea80000300a00 */
[----:B------:R-:W2:Y:S04]  /*fa20*/  LDL.LU.64 R14, [R1+0x3f8] ;  /* 0x0003f800010e7983 */ /* 0x000ea80000300a00 */
[----:B------:R-:W-:Y:S04]  /*fa30*/  STL [R1+0x1d9c], R2 ;  /* 0x001d9c0201007387 */ /* 0x000fe80000100800 */
[----:B------:R-:W-:Y:S01]  /*fa40*/  STL [R1+0x1d98], R3 ;  /* 0x001d980301007387 */ /* 0x000fe20000100800 */
[C---:B---3--:R-:W-:Y:S03]  /*fa50*/  HMMA.16816.F32.BF16 R24, R16.reuse, R24, R8 ;  /* 0x000000181018723c */ /* 0x048fe60000041808 */
[----:B------:R-:W3:Y:S04]  /*fa60*/  LDL.LU.64 R10, [R1+0x1e50] ;  /* 0x001e5000010a7983 */ /* 0x000ee80000300a00 */
[----:B------:R-:W3:Y:S11]  /*fa70*/  LDL.LU.64 R8, [R1+0x1e48] ;  /* 0x001e480001087983 */ /* 0x000ef60000300a00 */
[----:B------:R-:W-:Y:S05]  /*fa80*/  @!UPT UIADD3 URZ, URZ, URZ, URZ ;  /* 0x0000003f3f3ff290 */ /* 0x000fea000fffe03f */
[----:B------:R0:W-:Y:S04]  /*fa90*/  STL.64 [R1+0x410], R24 ;  /* 0x0004101801007387 */ /* 0x0001e80000100a00 */
[----:B------:R-:W-:Y:S04]  /*faa0*/  STL.64 [R1+0x418], R26 ;  /* 0x0004181a01007387 */ /* 0x000fe80000100a00 */
[----:B0-----:R-:W3:Y:S02]  /*fab0*/  LDL.LU.64 R24, [R1+0x1e40] ;  /* 0x001e400001187983 */ /* 0x001ee40000300a00 */
[----:B---3--:R-:W-:Y:S01]  /*fac0*/  HMMA.16816.F32.BF16 R8, R16, R24, R8 ;  /* 0x000000181008723c */ /* 0x008fe20000041808 */
[----:B------:R-:W-:-:S02]  /*fad0*/  IMAD.MOV.U32 R7, RZ, RZ, R24 ;  /* 0x000000ffff077224 */ /* 0x000fc400078e0018 */
[----:B------:R-:W-:Y:S11]  /*fae0*/  IMAD.MOV.U32 R6, RZ, RZ, R25 ;  /* 0x000000ffff067224 */ /* 0x000ff600078e0019 */
[----:B------:R-:W-:Y:S09]  /*faf0*/  @!UPT UIADD3 URZ, URZ, URZ, URZ ;  /* 0x0000003f3f3ff290 */ /* 0x000ff2000fffe03f */
[----:B------:R0:W-:Y:S04]  /*fb00*/  STL.64 [R1+0x400], R8 ;  /* 0x0004000801007387 */ /* 0x0001e80000100a00 */
[----:B------:R-:W-:Y:S04]  /*fb10*/  STL.64 [R1+0x408], R10 ;  /* 0x0004080a01007387 */ /* 0x000fe80000100a00 */
[----:B0-----:R-:W2:Y:S04]  /*fb20*/  LDL.LU.64 R8, [R1+0x1e38] ;  /* 0x001e380001087983 */ /* 0x001ea80000300a00 */
[----:B------:R-:W3:Y:S04]  /*fb30*/  LDL.64 R24, [R1+0x30] ;  /* 0x0000300001187983 */ /* 0x000ee80000100a00 */
[----:B---3--:R0:W-:Y:S04]  /*fb40*/  STL.64 [R1+0x1e10], R24 ;  /* 0x001e101801007387 */ /* 0x0081e80000100a00 */
[----:B0-----:R-:W3:Y:S01]  /*fb50*/  LDL.64 R24, [R1+0x40] ;  /* 0x0000400001187983 */ /* 0x001ee20000100a00 */
[----:B--2---:R-:W-:Y:S03]  /*fb60*/  HMMA.16816.F32.BF16 R12, R16, R8, R12 ;  /* 0x00000008100c723c */ /* 0x004fe6000004180c */
[----:B---3--:R-:W-:Y:S04]  /*fb70*/  STL.64 [R1+0x1e18], R24 ;  /* 0x001e181801007387 */ /* 0x008fe80000100a00 */
[----:B------:R-:W-:Y:S04]  /*fb80*/  STL [R1+0x1da4], R6 ;  /* 0x001da40601007387 */ /* 0x000fe80000100800 */
[----:B------:R-:W-:Y:S04]  /*fb90*/  STL [R1+0x1da0], R7 ;  /* 0x001da00701007387 */ /* 0x000fe80000100800 */
[----:B------:R0:W-:Y:S04]  /*fba0*/  STL.64 [R1+0x1e20], R4 ;  /* 0x001e200401007387 */ /* 0x0001e80000100a00 */
[----:B0-----:R-:W2:Y:S01]  /*fbb0*/  LDL.64 R4, [R1+0x60] ;  /* 0x0000600001047983 */ /* 0x001ea20000100a00 */
[----:B------:R-:W-:-:S02]  /*fbc0*/  IMAD.MOV.U32 R29, RZ, RZ, R8 ;  /* 0x000000ffff1d7224 */ /* 0x000fc400078e0008 */
[----:B------:R-:W-:Y:S01]  /*fbd0*/  IMAD.MOV.U32 R28, RZ, RZ, R9 ;  /* 0x000000ffff1c7224 */ /* 0x000fe200078e0009 */
[----:B--2---:R0:W-:Y:S04]  /*fbe0*/  STL.64 [R1+0x1e30], R4 ;  /* 0x001e300401007387 */ /* 0x0041e80000100a00 */
[----:B0-----:R-:W4:Y:S04]  /*fbf0*/  LDL.LU.64 R4, [R1+0x3e0] ;  /* 0x0003e00001047983 */ /* 0x001f280000300a00 */
[----:B------:R-:W4:Y:S04]  /*fc00*/  LDL.LU.64 R6, [R1+0x3e8] ;  /* 0x0003e80001067983 */ /* 0x000f280000300a00 */
[----:B------:R0:W-:Y:S04]  /*fc10*/  STL.64 [R1+0x3f0], R12 ;  /* 0x0003f00c01007387 */ /* 0x0001e80000100a00 */
[----:B------:R-:W-:Y:S04]  /*fc20*/  STL.64 [R1+0x3f8], R14 ;  /* 0x0003f80e01007387 */ /* 0x000fe80000100a00 */
[----:B------:R-:W2:Y:S04]  /*fc30*/  LDL.LU.64 R8, [R1+0x730] ;  /* 0x0007300001087983 */ /* 0x000ea80000300a00 */
[----:B------:R-:W2:Y:S04]  /*fc40*/  LDL.LU.64 R10, [R1+0x738] ;  /* 0x00073800010a7983 */ /* 0x000ea80000300a00 */
[----:B------:R-:W3:Y:S04]  /*fc50*/  LDL.LU.64 R24, [R1+0x720] ;  /* 0x0007200001187983 */ /* 0x000ee80000300a00 */
[----:B------:R-:W3:Y:S04]  /*fc60*/  LDL.LU.64 R26, [R1+0x728] ;  /* 0x00072800011a7983 */ /* 0x000ee80000300a00 */
[----:B0-----:R-:W2:Y:S01]  /*fc70*/  LDL.64 R12, [R1+0x10] ;  /* 0x00001000010c7983 */ /* 0x001ea20000100a00 */
[----:B----4-:R-:W-:Y:S03]  /*fc80*/  HMMA.16816.F32.BF16 R4, R16, R20, R4 ;  /* 0x000000141004723c */ /* 0x010fe60000041804 */
[----:B--2---:R0:W-:Y:S04]  /*fc90*/  STL.64 [R1+0x1e08], R12 ;  /* 0x001e080c01007387 */ /* 0x0041e80000100a00 */
[----:B0-----:R-:W3:Y:S04]  /*fca0*/  LDL.64 R12, [R1+0x50] ;  /* 0x00005000010c7983 */ /* 0x001ee80000100a00 */
[----:B------:R-:W-:Y:S04]  /*fcb0*/  STL [R1+0x1dbc], R28 ;  /* 0x001dbc1c01007387 */ /* 0x000fe80000100800 */
[----:B------:R-:W-:Y:S08]  /*fcc0*/  STL [R1+0x1db8], R29 ;  /* 0x001db81d01007387 */ /* 0x000ff00000100800 */
[----:B------:R0:W-:Y:S04]  /*fcd0*/  STL.64 [R1+0x3e0], R4 ;  /* 0x0003e00401007387 */ /* 0x0001e80000100a00 */
[----:B------:R-:W-:Y:S04]  /*fce0*/  STL.64 [R1+0x3e8], R6 ;  /* 0x0003e80601007387 */ /* 0x000fe80000100a00 */
[----:B0-----:R-:W2:Y:S01]  /*fcf0*/  LDL.LU.64 R4, [R1+0x1e30] ;  /* 0x001e300001047983 */ /* 0x001ea20000300a00 */
[----:B------:R-:W-:-:S02]  /*fd00*/  IMAD.MOV.U32 R3, RZ, RZ, R21 ;  /* 0x000000ffff037224 */ /* 0x000fc400078e0015 */
[----:B------:R-:W-:Y:S02]  /*fd10*/  IMAD.MOV.U32 R2, RZ, RZ, R20 ;  /* 0x000000ffff027224 */ /* 0x000fe400078e0014 */
[----:B------:R-:W4:Y:S04]  /*fd20*/  LDL.LU.64 R20, [R1+0x710] ;  /* 0x0007100001147983 */ /* 0x000f280000300a00 */
[----:B------:R-:W4:Y:S04]  /*fd30*/  LDL.LU.64 R22, [R1+0x718] ;  /* 0x0007180001167983 */ /* 0x000f280000300a00 */
[----:B------:R-:W-:Y:S04]  /*fd40*/  STL [R1+0x1dc4], R3 ;  /* 0x001dc40301007387 */ /* 0x000fe80000100800 */
[----:B------:R-:W-:Y:S01]  /*fd50*/  STL [R1+0x1dc0], R2 ;  /* 0x001dc00201007387 */ /* 0x000fe20000100800 */
[C---:B--2---:R-:W-:Y:S11]  /*fd60*/  HMMA.16816.F32.BF16 R8, R16.reuse, R4, R8 ;  /* 0x000000041008723c */ /* 0x044ff60000041808 */
[----:B------:R-:W-:Y:S11]  /*fd70*/  @!UPT UIADD3 URZ, URZ, URZ, URZ ;  /* 0x0000003f3f3ff290 */ /* 0x000ff6000fffe03f */
[----:B------:R-:W-:Y:S01]  /*fd80*/  @!UPT UIADD3 URZ, URZ, URZ, URZ ;  /* 0x0000003f3f3ff290 */ /* 0x000fe2000fffe03f */
[----:B------:R0:W-:Y:S04]  /*fd90*/  STL.64 [R1+0x730], R8 ;  /* 0x0007300801007387 */ /* 0x0001e80000100a00 */
[----:B------:R1:W-:Y:S04]  /*fda0*/  STL.64 [R1+0x738], R10 ;  /* 0x0007380a01007387 */ /* 0x0003e80000100a00 */
[----:B0-----:R-:W2:Y:S01]  /*fdb0*/  LDL.LU.64 R8, [R1+0x1e28] ;  /* 0x001e280001087983 */ /* 0x001ea20000300a00 */
[----:B---3--:R-:W-:Y:S01]  /*fdc0*/  HMMA.16816.F32.BF16 R24, R16, R12, R24 ;  /* 0x0000000c1018723c */ /* 0x008fe20000041818 */
[----:B-1----:R-:W-:-:S02]  /*fdd0*/  IMAD.MOV.U32 R11, RZ, RZ, R4 ;  /* 0x000000ffff0b7224 */ /* 0x002fc400078e0004 */
[----:B------:R-:W-:Y:S02]  /*fde0*/  IMAD.MOV.U32 R10, RZ, RZ, R5 ;  /* 0x000000ffff0a7224 */ /* 0x000fe400078e0005 */
[----:B------:R-:W3:Y:S04]  /*fdf0*/  LDL.LU.64 R4, [R1+0x1e20] ;  /* 0x001e200001047983 */ /* 0x000ee80000300a00 */
[----:B------:R-:W-:Y:S04]  /*fe00*/  STL.64 [R1+0x1de0], R10 ;  /* 0x001de00a01007387 */ /* 0x000fe80000100a00 */
[----:B--2---:R0:W-:Y:S04]  /*fe10*/  STL.64 [R1+0x1dd8], R8 ;  /* 0x001dd80801007387 */ /* 0x0041e80000100a00 */
[----:B0-----:R-:W2:Y:S04]  /*fe20*/  LDL.LU.64 R8, [R1+0x700] ;  /* 0x0007000001087983 */ /* 0x001ea80000300a00 */
[----:B------:R-:W2:Y:S04]  /*fe30*/  LDL.LU.64 R10, [R1+0x708] ;  /* 0x00070800010a7983 */ /* 0x000ea80000300a00 */
[----:B------:R0:W-:Y:S04]  /*fe40*/  STL.64 [R1+0x720], R24 ;  /* 0x0007201801007387 */ /* 0x0001e80000100a00 */
[----:B------:R-:W-:Y:S04]  /*fe50*/  STL.64 [R1+0x728], R26 ;  /* 0x0007281a01007387 */ /* 0x000fe80000100a00 */
[----:B0-----:R-:W4:Y:S01]  /*fe60*/  LDL.LU.64 R24, [R1+0x1e18] ;  /* 0x001e180001187983 */ /* 0x001f220000300a00 */
[----:B------:R-:W-:-:S02]  /*fe70*/  IMAD.MOV.U32 R6, RZ, RZ, R12 ;  /* 0x000000ffff067224 */ /* 0x000fc400078e000c */
[----:B------:R-:W-:Y:S02]  /*fe80*/  IMAD.MOV.U32 R7, RZ, RZ, R13 ;  /* 0x000000ffff077224 */ /* 0x000fe400078e000d */
[----:B------:R-:W2:Y:S04]  /*fe90*/  LDL.LU.64 R12, [R1+0x6f0] ;  /* 0x0006f000010c7983 */ /* 0x000ea80000300a00 */
[----:B------:R-:W2:Y:S04]  /*fea0*/  LDL.LU.64 R14, [R1+0x6f8] ;  /* 0x0006f800010e7983 */ /* 0x000ea80000300a00 */
[----:B------:R-:W-:Y:S04]  /*feb0*/  STL.64 [R1+0x1dd0], R6 ;  /* 0x001dd00601007387 */ /* 0x000fe80000100a00 */
[----:B---3--:R0:W-:Y:S04]  /*fec0*/  STL.64 [R1+0x1dc8], R4 ;  /* 0x001dc80401007387 */ /* 0x0081e80000100a00 */
[----:B0-----:R-:W2:Y:S01]  /*fed0*/  LDL.64 R4, [R1+0x20] ;  /* 0x0000200001047983 */ /* 0x001ea20000100a00 */
[C---:B----4-:R-:W-:Y:S11]  /*fee0*/  HMMA.16816.F32.BF16 R20, R16.reuse, R24, R20 ;  /* 0x000000181014723c */ /* 0x050ff60000041814 */
[----:B------:R-:W-:Y:S11]  /*fef0*/  @!UPT UIADD3 URZ, URZ, URZ, URZ ;  /* 0x0000003f3f3ff290 */ /* 0x000ff6000fffe03f */
[----:B------:R-:W-:Y:S01]  /*ff00*/  @!UPT UIADD3 URZ, URZ, URZ, URZ ;  /* 0x0000003f3f3ff290 */ /* 0x000fe2000fffe03f */
[----:B------:R-:W-:Y:S04]  /*ff10*/  STL.64 [R1+0x710], R20 ;  /* 0x0007101401007387 */ /* 0x000fe80000100a00 */
[----:B------:R0:W-:Y:S02]  /*ff20*/  STL.64 [R1+0x718], R22 ;  /* 0x0007181601007387 */ /* 0x0001e40000100a00 */
[----:B0-----:R-:W-:Y:S02]  /*ff30*/  IMAD.MOV.U32 R22, RZ, RZ, R24 ;  /* 0x000000ffff167224 */ /* 0x001fe400078e0018 */
[----:B------:R-:W-:Y:S02]  /*ff40*/  IMAD.MOV.U32 R23, RZ, RZ, R25 ;  /* 0x000000ffff177224 */ /* 0x000fe400078e0019 */
[----:B------:R-:W3:Y:S01]  /*ff50*/  LDL.LU.64 R24, [R1+0x1e10] ;  /* 0x001e100001187983 */ /* 0x000ee20000300a00 */
[C---:B--2---:R-:W-:Y:S08]  /*ff60*/  HMMA.16816.F32.BF16 R12, R16.reuse, R4, R12 ;  /* 0x00000004100c723c */ /* 0x044ff0000004180c */
[----:B---3--:R-:W-:Y:S01]  /*ff70*/  HMMA.16816.F32.BF16 R8, R16, R24, R8 ;  /* 0x000000181008723c */ /* 0x008fe20000041808 */
[----:B------:R-:W-:-:S02]  /*ff80*/  IMAD.MOV.U32 R20, RZ, RZ, R24 ;  /* 0x000000ffff147224 */ /* 0x000fc400078e0018 */
[----:B------:R-:W-:Y:S11]  /*ff90*/  IMAD.MOV.U32 R21, RZ, RZ, R25 ;  /* 0x000000ffff157224 */ /* 0x000ff600078e0019 */
[----:B------:R-:W-:Y:S09]  /*ffa0*/  @!UPT UIADD3 URZ, URZ, URZ, URZ ;  /* 0x0000003f3f3ff290 */ /* 0x000ff2000fffe03f */
[----:B------:R-:W-:Y:S04]  /*ffb0*/  STL.64 [R1+0x700], R8 ;  /* 0x0007000801007387 */ /* 0x000fe80000100a00 */
[----:B------:R-:W-:Y:S04]  /*ffc0*/  STL.64 [R1+0x708], R10 ;  /* 0x0007080a01007387 */ /* 0x000fe80000100a00 */
[----:B------:R-:W-:Y:S04]  /*ffd0*/  STL.64 [R1+0x1e00], R22 ;  /* 0x001e001601007387 */ /* 0x000fe80000100a00 */
[----:B------:R0:W-:Y:S04]  /*ffe0*/  STL.64 [R1+0x1df8], R20 ;  /* 0x001df81401007387 */ /* 0x0001e80000100a00 */
[----:B0-----:R-:W2:Y:S04]  /*fff0*/  LDL.LU.64 R20, [R1+0x6e0] ;  /* 0x0006e00001147983 */ /* 0x001ea80000300a00 */
[----:B------:R-:W2:Y:S04]  /*10000*/  LDL.LU.64 R22, [R1+0x6e8] ;  /* 0x0006e80001167983 */ /* 0x000ea80000300a00 */
[----:B------:R-:W3:Y:S04]  /*10010*/  LDL.LU.64 R24, [R1+0x6d0] ;  /* 0x0006d00001187983 */ /* 0x000ee80000300a00 */
[----:B------:R-:W3:Y:S04]  /*10020*/  LDL.LU.64 R26, [R1+0x6d8] ;  /* 0x0006d800011a7983 */ /* 0x000ee80000300a00 */
[----:B------:R-:W4:Y:S04]  /*10030*/  LDL.LU.64 R8, [R1+0x6c0] ;  /* 0x0006c00001087983 */ /* 0x000f280000300a00 */
[----:B------:R-:W4:Y:S04]  /*10040*/  LDL.LU.64 R10, [R1+0x6c8] ;  /* 0x0006c800010a7983 */ /* 0x000f280000300a00 */
[----:B------:R0:W-:Y:S04]  /*10050*/  STL.64 [R1+0x6f0], R12 ;  /* 0x0006f00c01007387 */ /* 0x0001e80000100a00 */
[----:B------:R-:W-:Y:S04]  /*10060*/  STL.64 [R1+0x6f8], R14 ;  /* 0x0006f80e01007387 */ /* 0x000fe80000100a00 */
[----:B0-----:R-:W2:Y:S01]  /*10070*/  LDL.LU.64 R12, [R1+0x1e08] ;  /* 0x001e0800010c7983 */ /* 0x001ea20000300a00 */
[----:B------:R-:W-:-:S02]  /*10080*/  IMAD.MOV.U32 R28, RZ, RZ, R4 ;  /* 0x000000ffff1c7224 */ /* 0x000fc400078e0004 */
[----:B------:R-:W-:Y:S02]  /*10090*/  IMAD.MOV.U32 R29, RZ, RZ, R5 ;  /* 0x000000ffff1d7224 */ /* 0x000fe400078e0005 */
[----:B------:R-:W3:Y:S04]  /*100a0*/  LDL.LU.64 R4, [R1+0x6b0] ;  /* 0x0006b00001047983 */ /* 0x000ee80000300a00 */
[----:B------:R-:W3:Y:S01]  /*100b0*/  LDL.LU.64 R6, [R1+0x6b8] ;  /* 0x0006b80001067983 */ /* 0x000ee20000300a00 */
[----:B--2---:R-:W-:Y:S01]  /*100c0*/  HMMA.16816.F32.BF16 R20, R16, R12, R20 ;  /* 0x0000000c1014723c */ /* 0x004fe20000041814 */
[----:B------:R-:W-:Y:S02]  /*100d0*/  IMAD.MOV.U32 R3, RZ, RZ, R12 ;  /* 0x000000ffff037224 */ /* 0x000fe400078e000c */
[----:B------:R-:W-:-:S02]  /*100e0*/  IMAD.MOV.U32 R2, RZ, RZ, R13 ;  /* 0x000000ffff027224 */ /* 0x000fc400078e000d */
[----:B------:R-:W0:Y:S11]  /*100f0*/  LDSM.16.MT88.4 R12, [R0+0x200] ;  /* 0x00020000000c783b */ /* 0x000e360000004200 */
[----:B------:R-:W-:Y:S07]  /*10100*/  @!UPT UIADD3 URZ, URZ, URZ, URZ ;  /* 0x0000003f3f3ff290 */ /* 0x000fee000fffe03f */
[----:B------:R-:W-:Y:S04]  /*10110*/  STL.64 [R1+0x6e0], R20 ;  /* 0x0006e01401007387 */ /* 0x000fe80000100a00 */
[----:B------:R1:W-:Y:S04]  /*10120*/  STL.64 [R1+0x6e8], R22 ;  /* 0x0006e81601007387 */ /* 0x0003e80000100a00 */
[----:B-1----:R-:W2:Y:S04]  /*10130*/  LDL.LU.64 R22, [R1+0x1e00] ;  /* 0x001e000001167983 */ /* 0x002ea80000300a00 */
[----:B------:R-:W2:Y:S04]  /*10140*/  LDL.LU.64 R20, [R1+0x1df8] ;  /* 0x001df80001147983 */ /* 0x000ea80000300a00 */
[----:B0-----:R-:W-:Y:S04]  /*10150*/  STL.64 [R1+0x1ca0], R14 ;  /* 0x001ca00e01007387 */ /* 0x001fe80000100a00 */
[----:B------:R0:W-:Y:S04]  /*10160*/  STL.64 [R1+0x1c98], R12 ;  /* 0x001c980c01007387 */ /* 0x0001e80000100a00 */
[----:B0-----:R-:W3:Y:S04]  /*10170*/  LDL R12, [R1] ;  /* 0x00000000010c7983 */ /* 0x001ee80000100800 */
[----:B------:R-:W3:Y:S02]  /*10180*/  LDL R13, [R1+0x4] ;  /* 0x00000400010d7983 */ /* 0x000ee40000100800 */
[C---:B---3--:R-:W-:Y:S11]  /*10190*/  HMMA.16816.F32.BF16 R24, R16.reuse, R12, R24 ;  /* 0x0000000c1018723c */ /* 0x048ff60000041818 */
[----:B------:R-:W-:Y:S11]  /*101a0*/  @!UPT UIADD3 URZ, URZ, URZ, URZ ;  /* 0x0000003f3f3ff290 */ /* 0x000ff6000fffe03f */
[----:B------:R-:W-:Y:S01]  /*101b0*/  @!UPT UIADD3 URZ, URZ, URZ, URZ ;  /* 0x0000003f3f3ff290 */ /* 0x000fe2000fffe03f */
[----:B------:R-:W-:Y:S04]  /*101c0*/  STL.64 [R1+0x6d0], R24 ;  /* 0x0006d01801007387 */ /* 0x000fe80000100a00 */
[----:B------:R0:W-:Y:S04]  /*101d0*/  STL.64 [R1+0x6d8], R26 ;  /* 0x0006d81a01007387 */ /* 0x0001e80000100a00 */
[----:B0-----:R-:W3:Y:S04]  /*101e0*/  LDL.LU.64 R26, [R1+0x1df0] ;  /* 0x001df000011a7983 */ /* 0x001ee80000300a00 */
[----:B------:R-:W4:Y:S04]  /*101f0*/  LDL.LU.64 R24, [R1+0x1de8] ;  /* 0x001de80001187983 */ /* 0x000f280000300a00 */
[----:B------:R0:W-:Y:S04]  /*10200*/  STL.64 [R1+0x1cc0], R12 ;  /* 0x001cc00c01007387 */ /* 0x0001e80000100a00 */
[----:B0-----:R-:W2:Y:S01]  /*10210*/  LDL.64 R12, [R1+0xc0] ;  /* 0x0000c000010c7983 */ /* 0x001ea20000100a00 */
[C---:B----4-:R-:W-:Y:S11]  /*10220*/  HMMA.16816.F32.BF16 R8, R16.reuse, R24, R8 ;  /* 0x000000181008723c */ /* 0x050ff60000041808 */
[----:B------:R-:W-:Y:S11]  /*10230*/  @!UPT UIADD3 URZ, URZ, URZ, URZ ;  /* 0x0000003f3f3ff290 */ /* 0x000ff6000fffe03f */
[----:B------:R-:W-:Y:S01]  /*10240*/  @!UPT UIADD3 URZ, URZ, URZ, URZ ;  /* 0x0000003f3f3ff290 */ /* 0x000fe2000fffe03f */
[----:B------:R-:W-:Y:S04]  /*10250*/  STL.64 [R1+0x6c0], R8 ;  /* 0x0006c00801007387 */ /* 0x000fe80000100a00 */
[----:B------:R0:W-:Y:S04]  /*10260*/  STL.64 [R1+0x6c8], R10 ;  /* 0x0006c80a01007387 */ /* 0x0001e80000100a00 */
[----:B0-----:R-:W4:Y:S04]  /*10270*/  LDL.LU.64 R10, [R1+0x1de0] ;  /* 0x001de000010a7983 */ /* 0x001f280000300a00 */
[----:B------:R-:W2:Y:S04]  /*10280*/  LDL.LU.64 R8, [R1+0x1dd8] ;  /* 0x001dd80001087983 */ /* 0x000ea80000300a00 */
[----:B---3--:R-:W-:Y:S04]  /*10290*/  STL.64 [R1+0x1cb8], R26 ;  /* 0x001cb81a01007387 */ /* 0x008fe80000100a00 */
[----:B------:R0:W-:Y:S04]  /*102a0*/  STL.64 [R1+0x1cb0], R24 ;  /* 0x001cb01801007387 */ /* 0x0001e80000100a00 */
[----:B0-----:R-:W3:Y:S04]  /*102b0*/  LDL.LU.64 R24, [R1+0x3d0] ;  /* 0x0003d00001187983 */ /* 0x001ee80000300a00 */
[----:B------:R-:W3:Y:S01]  /*102c0*/  LDL.LU.64 R26, [R1+0x3d8] ;  /* 0x0003d800011a7983 */ /* 0x000ee20000300a00 */
[C---:B--2---:R-:W-:Y:S11]  /*102d0*/  HMMA.16816.F32.BF16 R4, R16.reuse, R8, R4 ;  /* 0x000000081004723c */ /* 0x044ff60000041804 */
[----:B------:R-:W-:Y:S11]  /*102e0*/  @!UPT UIADD3 URZ, URZ, URZ, URZ ;  /* 0x0000003f3f3ff290 */ /* 0x000ff6000fffe03f */
[----:B------:R-:W-:Y:S01]  /*102f0*/  @!UPT UIADD3 URZ, URZ, URZ, URZ ;  /* 0x0000003f3f3ff290 */ /* 0x000fe2000fffe03f */
[----:B------:R-:W-:Y:S04]  /*10300*/  STL.64 [R1+0x6b0], R4 ;  /* 0x0006b00401007387 */ /* 0x000fe80000100a00 */
[----:B------:R0:W-:Y:S04]  /*10310*/  STL.64 [R1+0x6b8], R6 ;  /* 0x0006b80601007387 */ /* 0x0001e80000100a00 */
[----:B0-----:R-:W2:Y:S04]  /*10320*/  LDL.LU.64 R6, [R1+0x1dd0] ;  /* 0x001dd00001067983 */ /* 0x001ea80000300a00 */
[----:B------:R-:W3:Y:S02]  /*10330*/  LDL.LU.64 R4, [R1+0x1dc8] ;  /* 0x001dc80001047983 */ /* 0x000ee40000300a00 */
[----:B---3--:R-:W-:Y:S02]  /*10340*/  HMMA.16816.F32.BF16 R16, R16, R4, R24 ;  /* 0x000000041010723c */ /* 0x008fe40000041818 */
[----:B------:R-:W3:Y:S04]  /*10350*/  LDL.LU.64 R24, [R1+0x3c0] ;  /* 0x0003c00001187983 */ /* 0x000ee80000300a00 */
[----:B------:R-:W3:Y:S11]  /*10360*/  LDL.LU.64 R26, [R1+0x3c8] ;  /* 0x0003c800011a7983 */ /* 0x000ef60000300a00 */
[----:B------:R-:W-:Y:S06]  /*10370*/  @!UPT UIADD3 URZ, URZ, URZ, URZ ;  /* 0x0000003f3f3ff290 */ /* 0x000fec000fffe03f */
[----:B------:R0:W-:Y:S04]  /*10380*/  STL.64 [R1+0x3d0], R16 ;  /* 0x0003d01001007387 */ /* 0x0001e80000100a00 */
[----:B------:R-:W-:Y:S01]  /*10390*/  STL.64 [R1+0x3d8], R18 ;  /* 0x0003d81201007387 */ /* 0x000fe20000100a00 */
[----:B0-----:R-:W-:Y:S02]  /*103a0*/  IMAD.MOV.U32 R16, RZ, RZ, R3 ;  /* 0x000000ffff107224 */ /* 0x001fe400078e0003 */
[----:B------:R-:W-:Y:S01]  /*103b0*/  IMAD.MOV.U32 R17, RZ, RZ, R2 ;  /* 0x000000ffff117224 */ /* 0x000fe200078e0002 */
[----:B------:R-:W3:Y:S04]  /*103c0*/  LDL.LU R3, [R1+0x1dc4] ;  /* 0x001dc40001037983 */ /* 0x000ee80000300800 */
[----:B------:R-:W3:Y:S04]  /*103d0*/  LDL.LU R2, [R1+0x1dc0] ;  /* 0x001dc00001027983 */ /* 0x000ee80000300800 */
[----:B------:R0:W-:Y:S02]  /*103e0*/  STL.64 [R1+0x1cc8], R16 ;  /* 0x001cc81001007387 */ /* 0x0001e40000100a00 */
[----:B0-----:R-:W-:-:S02]  /*103f0*/  IMAD.MOV.U32 R16, RZ, RZ, R28 ;  /* 0x000000ffff107224 */ /* 0x001fc400078e001c */
        /* <DEDUP_REMOVED lines=10> */
[----:B------:R-:W3:Y:S01]  /*104a0*/  LDL.LU R22, [R1+0x1dac] ;  /* 0x001dac0001167983 */ /* 0x000ee20000300800 */
[----:B------:R-:W-:-:S03]  /*104b0*/  IMAD.MOV.U32 R17, RZ, RZ, R23 ;  /* 0x000000ffff117224 */ /* 0x000fc600078e0017 */
[----:B------:R-:W3:Y:S04]  /*104c0*/  LDL.LU R23, [R1+0x1da8] ;  /* 0x001da80001177983 */ /* 0x000ee80000300800 */
[----:B------:R2:W-:Y:S02]  /*104d0*/  STL.64 [R1+0x1d10], R16 ;  /* 0x001d101001007387 */ /* 0x0005e40000100a00 */
[----:B--2---:R-:W-:Y:S02]  /*104e0*/  IMAD.MOV.U32 R16, RZ, RZ, R6 ;  /* 0x000000ffff107224 */ /* 0x004fe400078e0006 */
[----:B------:R-:W2:Y:S01]  /*104f0*/  LDL.LU R6, [R1+0x1da4] ;  /* 0x001da40001067983 */ /* 0x000ea20000300800 */
[----:B------:R-:W-:-:S03]  /*10500*/  IMAD.MOV.U32 R17, RZ, RZ, R7 ;  /* 0x000000ffff117224 */ /* 0x000fc600078e0007 */
[----:B------:R-:W2:Y:S04]  /*10510*/  LDL.LU R7, [R1+0x1da0] ;  /* 0x001da00001077983 */ /* 0x000ea80000300800 */
[----:B------:R4:W-:Y:S02]  /*10520*/  STL.64 [R1+0x1d28], R16 ;  /* 0x001d281001007387 */ /* 0x0009e40000100a00 */
[----:B----4-:R-:W-:Y:S02]  /*10530*/  IMAD.MOV.U32 R16, RZ, RZ, R11 ;  /* 0x000000ffff107224 */ /* 0x010fe400078e000b */
[----:B------:R-:W-:-:S05]  /*10540*/  IMAD.MOV.U32 R17, RZ, RZ, R10 ;  /* 0x000000ffff117224 */ /* 0x000fca00078e000a */
[----:B------:R3:W-:Y:S04]  /*10550*/  STL.64 [R1+0x1d40], R16 ;  /* 0x001d401001007387 */ /* 0x0007e80000100a00 */
[----:B------:R-:W-:Y:S01]  /*10560*/  STL.64 [R1+0x1ca8], R4 ;  /* 0x001ca80401007387 */ /* 0x000fe20000100a00 */
[----:B---3--:R-:W-:Y:S11]  /*10570*/  HMMA.16816.F32.BF16 R16, R20, R12, R24 ;  /* 0x0000000c1410723c */ /* 0x008ff60000041818 */
[----:B------:R-:W-:Y:S11]  /*10580*/  @!UPT UIADD3 URZ, URZ, URZ, URZ ;  /* 0x0000003f3f3ff290 */ /* 0x000ff6000fffe03f */
[----:B------:R-:W-:Y:S01]  /*10590*/  @!UPT UIADD3 URZ, URZ, URZ, URZ ;  /* 0x0000003f3f3ff290 */ /* 0x000fe2000fffe03f */
[----:B------:R0:W-:Y:S04]  /*105a0*/  STL.64 [R1+0x3c0], R16 ;  /* 0x0003c01001007387 */ /* 0x0001e80000100a00 */
[----:B------:R-:W-:Y:S01]  /*105b0*/  STL.64 [R1+0x3c8], R18 ;  /* 0x0003c81201007387 */ /* 0x000fe20000100a00 */
[----:B--2---:R-:W-:Y:S02]  /*105c0*/  IMAD.MOV.U32 R24, RZ, RZ, R7 ;  /* 0x000000ffff187224 */ /* 0x004fe400078e0007 */
[----:B0-----:R-:W-:Y:S02]  /*105d0*/  IMAD.MOV.U32 R16, RZ, RZ, R2 ;  /* 0x000000ffff107224 */ /* 0x001fe400078e0002 */
[----:B------:R-:W-:Y:S01]  /*105e0*/  IMAD.MOV.U32 R17, RZ, RZ, R3 ;  /* 0x000000ffff117224 */ /* 0x000fe200078e0003 */
[----:B------:R-:W2:Y:S01]  /*105f0*/  LDL.LU R2, [R1+0x1d9c] ;  /* 0x001d9c0001027983 */ /* 0x000ea20000300800 */
[----:B------:R-:W-:-:S03]  /*10600*/  IMAD.MOV.U32 R25, RZ, RZ, R6 ;  /* 0x000000ffff197224 */ /* 0x000fc600078e0006 */
[----:B------:R-:W3:Y:S04]  /*10610*/  LDL.LU R3, [R1+0x1d98] ;  /* 0x001d980001037983 */ /* 0x000ee80000300800 */
[----:B------:R0:W-:Y:S02]  /*10620*/  STL.64 [R1+0x1d58], R16 ;  /* 0x001d581001007387 */ /* 0x0001e40000100a00 */
[----:B0-----:R-:W-:Y:S02]  /*10630*/  IMAD.MOV.U32 R16, RZ, RZ, R29 ;  /* 0x000000ffff107224 */ /* 0x001fe400078e001d */
[----:B------:R-:W-:-:S05]  /*10640*/  IMAD.MOV.U32 R17, RZ, RZ, R28 ;  /* 0x000000ffff117224 */ /* 0x000fca00078e001c */
[----:B------:R-:W-:Y:S04]  /*10650*/  STL.64 [R1+0x1d70], R16 ;  /* 0x001d701001007387 */ /* 0x000fe80000100a00 */
[----:B------:R0:W-:Y:S04]  /*10660*/  STL.64 [R1+0x1d78], R24 ;  /* 0x001d781801007387 */ /* 0x0001e80000100a00 */
[----:B0-----:R-:W4:Y:S04]  /*10670*/  LDL.LU.64 R24, [R1+0x3a0] ;  /* 0x0003a00001187983 */ /* 0x001f280000300a00 */
[----:B------:R-:W2:Y:S04]  /*10680*/  LDL.LU.64 R26, [R1+0x3a8] ;  /* 0x0003a800011a7983 */ /* 0x000ea80000300a00 */
[----:B--2---:R-:W-:Y:S04]  /*10690*/  STL.64 [R1+0x1d88], R26 ;  /* 0x001d881a01007387 */ /* 0x004fe80000100a00 */
[----:B----4-:R-:W-:Y:S04]  /*106a0*/  STL.64 [R1+0x1d80], R24 ;  /* 0x001d801801007387 */ /* 0x010fe80000100a00 */
[----:B------:R-:W2:Y:S01]  /*106b0*/  LDL.64 R16, [R1+0xa0] ;  /* 0x0000a00001107983 */ /* 0x000ea20000100a00 */
[----:B------:R-:W-:-:S02]  /*106c0*/  IMAD.MOV.U32 R11, RZ, RZ, R12 ;  /* 0x000000ffff0b7224 */ /* 0x000fc400078e000c */
[----:B------:R-:W-:Y:S01]  /*106d0*/  IMAD.MOV.U32 R10, RZ, RZ, R13 ;  /* 0x000000ffff0a7224 */ /* 0x000fe200078e000d */
[----:B--2---:R0:W-:Y:S04]  /*106e0*/  STL.64 [R1+0x1d90], R16 ;  /* 0x001d901001007387 */ /* 0x0041e80000100a00 */
[----:B0-----:R-:W2:Y:S04]  /*106f0*/  LDL.LU.64 R16, [R1+0x3b0] ;  /* 0x0003b00001107983 */ /* 0x001ea80000300a00 */
[----:B------:R-:W2:Y:S04]  /*10700*/  LDL.LU.64 R18, [R1+0x3b8] ;  /* 0x0003b80001127983 */ /* 0x000ea80000300a00 */
[----:B------:R-:W4:Y:S04]  /*10710*/  LDL.LU.64 R4, [R1+0x390] ;  /* 0x0003900001047983 */ /* 0x000f280000300a00 */
[----:B------:R-:W4:Y:S04]  /*10720*/  LDL.LU.64 R6, [R1+0x398] ;  /* 0x0003980001067983 */ /* 0x000f280000300a00 */
[----:B------:R-:W-:Y:S04]  /*10730*/  STL.64 [R1+0x1cd8], R10 ;  /* 0x001cd80a01007387 */ /* 0x000fe80000100a00 */
[----:B------:R0:W-:Y:S04]  /*10740*/  STL.64 [R1+0x1cd0], R8 ;  /* 0x001cd00801007387 */ /* 0x0001e80000100a00 */
[----:B0-----:R-:W2:Y:S04]  /*10750*/  LDL.LU.64 R8, [R1+0x320] ;  /* 0x0003200001087983 */ /* 0x001ea80000300a00 */
[----:B------:R-:W2:Y:S04]  /*10760*/  LDL.LU.64 R10, [R1+0x328] ;  /* 0x00032800010a7983 */ /* 0x000ea80000300a00 */
[----:B--2---:R-:W-:Y:S04]  /*10770*/  STL.64 [R1+0x1cf0], R10 ;  /* 0x001cf00a01007387 */ /* 0x004fe80000100a00 */
        /* <DEDUP_REMOVED lines=14> */
[----:B------:R-:W2:Y:S01]  /*10860*/  LDL.LU.64 R10, [R1+0x368] ;  /* 0x00036800010a7983 */ /* 0x000ea20000300a00 */
[----:B---3--:R-:W-:-:S02]  /*10870*/  IMAD.MOV.U32 R24, RZ, RZ, R3 ;  /* 0x000000ffff187224 */ /* 0x008fc400078e0003 */
[----:B------:R-:W-:-:S07]  /*10880*/  IMAD.MOV.U32 R25, RZ, RZ, R2 ;  /* 0x000000ffff197224 */ /* 0x000fce00078e0002 */
[C---:B------:R-:W-:Y:S01]  /*10890*/  HMMA.16816.F32.BF16 R24, R20.reuse, R24, R16 ;  /* 0x000000181418723c */ /* 0x040fe20000041810 */
[----:B--2---:R-:W-:Y:S04]  /*108a0*/  STL.64 [R1+0x1d50], R10 ;  /* 0x001d500a01007387 */ /* 0x004fe80000100a00 */
[----:B------:R0:W-:Y:S04]  /*108b0*/  STL.64 [R1+0x1d48], R8 ;  /* 0x001d480801007387 */ /* 0x0001e80000100a00 */
[----:B0-----:R-:W2:Y:S04]  /*108c0*/  LDL.LU.64 R8, [R1+0x370] ;  /* 0x0003700001087983 */ /* 0x001ea80000300a00 */
[----:B------:R-:W3:Y:S04]  /*108d0*/  LDL.LU.64 R10, [R1+0x378] ;  /* 0x00037800010a7983 */ /* 0x000ee80000300a00 */
[----:B---3--:R-:W-:Y:S04]  /*108e0*/  STL.64 [R1+0x1d68], R10 ;  /* 0x001d680a01007387 */ /* 0x008fe80000100a00 */
[----:B--2---:R0:W-:Y:S04]  /*108f0*/  STL.64 [R1+0x1d60], R8 ;  /* 0x001d600801007387 */ /* 0x0041e80000100a00 */
[----:B0-----:R-:W2:Y:S04]  /*10900*/  LDL.LU.64 R8, [R1+0x380] ;  /* 0x0003800001087983 */ /* 0x001ea80000300a00 */
[----:B------:R-:W2:Y:S04]  /*10910*/  LDL.LU.64 R10, [R1+0x388] ;  /* 0x00038800010a7983 */ /* 0x000ea80000300a00 */
[----:B------:R-:W3:Y:S04]  /*10920*/  LDL.LU.64 R12, [R1+0x310] ;  /* 0x00031000010c7983 */ /* 0x000ee80000300a00 */
[----:B------:R-:W3:Y:S04]  /*10930*/  LDL.LU.64 R14, [R1+0x318] ;  /* 0x00031800010e7983 */ /* 0x000ee80000300a00 */
[----:B------:R-:W2:Y:S04]  /*10940*/  LDL.LU.64 R16, [R1+0x1d90] ;  /* 0x001d900001107983 */ /* 0x000ea80000300a00 */
[----:B------:R-:W-:Y:S04]  /*10950*/  STL.64 [R1+0x3b0], R24 ;  /* 0x0003b01801007387 */ /* 0x000fe80000100a00 */
[----:B------:R0:W-:Y:S04]  /*10960*/  STL.64 [R1+0x3b8], R26 ;  /* 0x0003b81a01007387 */ /* 0x0001e80000100a00 */
[----:B0-----:R-:W2:Y:S04]  /*10970*/  LDL.LU.64 R26, [R1+0x1d88] ;  /* 0x001d8800011a7983 */ /* 0x001ea80000300a00 */
[----:B------:R-:W2:Y:S02]  /*10980*/  LDL.LU.64 R24, [R1+0x1d80] ;  /* 0x001d800001187983 */ /* 0x000ea40000300a00 */
[----:B--2---:R-:W-:Y:S01]  /*10990*/  HMMA.16816.F32.BF16 R24, R20, R16, R24 ;  /* 0x000000101418723c */ /* 0x004fe20000041818 */
[----:B------:R-:W-:-:S02]  /*109a0*/  IMAD.MOV.U32 R3, RZ, RZ, R16 ;  /* 0x000000ffff037224 */ /* 0x000fc400078e0010 */
[----:B------:R-:W-:Y:S11]  /*109b0*/  IMAD.MOV.U32 R2, RZ, RZ, R17 ;  /* 0x000000ffff027224 */ /* 0x000ff600078e0011 */
[----:B------:R-:W-:Y:S09]  /*109c0*/  @!UPT UIADD3 URZ, URZ, URZ, URZ ;  /* 0x0000003f3f3ff290 */ /* 0x000ff2000fffe03f */
[----:B------:R0:W-:Y:S04]  /*109d0*/  STL.64 [R1+0x3a0], R24 ;  /* 0x0003a01801007387 */ /* 0x0001e80000100a00 */
[----:B------:R1:W-:Y:S04]  /*109e0*/  STL.64 [R1+0x3a8], R26 ;  /* 0x0003a81a01007387 */ /* 0x0003e80000100a00 */
[----:B0-----:R-:W4:Y:S04]  /*109f0*/  LDL.LU.64 R24, [R1+0x1d78] ;  /* 0x001d780001187983 */ /* 0x001f280000300a00 */
[----:B------:R-:W2:Y:S01]  /*10a00*/  LDL.LU.64 R16, [R1+0x1d70] ;  /* 0x001d700001107983 */ /* 0x000ea20000300a00 */
[C---:B----4-:R-:W-:Y:S03]  /*10a10*/  HMMA.16816.F32.BF16 R4, R20.reuse, R24, R4 ;  /* 0x000000181404723c */ /* 0x050fe60000041804 */
[----:B------:R-:W4:Y:S04]  /*10a20*/  LDL.LU.64 R24, [R1+0x300] ;  /* 0x0003000001187983 */ /* 0x000f280000300a00 */
[----:B-1----:R-:W4:Y:S01]  /*10a30*/  LDL.LU.64 R26, [R1+0x308] ;  /* 0x00030800011a7983 */ /* 0x002f220000300a00 */
[C---:B--2---:R-:W-:Y:S11]  /*10a40*/  HMMA.16816.F32.BF16 R16, R20.reuse, R16, R8 ;  /* 0x000000101410723c */ /* 0x044ff60000041808 */
[----:B------:R-:W-:Y:S04]  /*10a50*/  @!UPT UIADD3 URZ, URZ, URZ, URZ ;  /* 0x0000003f3f3ff290 */ /* 0x000fe8000fffe03f */
[----:B------:R0:W-:Y:S04]  /*10a60*/  STL.64 [R1+0x390], R4 ;  /* 0x0003900401007387 */ /* 0x0001e80000100a00 */
[----:B------:R1:W-:Y:S04]  /*10a70*/  STL.64 [R1+0x398], R6 ;  /* 0x0003980601007387 */ /* 0x0003e80000100a00 */
[----:B0-----:R-:W2:Y:S04]  /*10a80*/  LDL.LU.64 R4, [R1+0x2f0] ;  /* 0x0002f00001047983 */ /* 0x001ea80000300a00 */
[----:B-1----:R-:W2:Y:S04]  /*10a90*/  LDL.LU.64 R6, [R1+0x2f8] ;  /* 0x0002f80001067983 */ /* 0x002ea80000300a00 */
[----:B------:R-:W2:Y:S04]  /*10aa0*/  LDL.LU.64 R10, [R1+0x1d68] ;  /* 0x001d6800010a7983 */ /* 0x000ea80000300a00 */
[----:B------:R-:W2:Y:S04]  /*10ab0*/  LDL.LU.64 R8, [R1+0x1d60] ;  /* 0x001d600001087983 */ /* 0x000ea80000300a00 */
        /* <DEDUP_REMOVED lines=52> */
[----:B------:R-:W-:Y:S04]  /*10e00*/  STL [R1+0x1bdc], R17 ;  /* 0x001bdc1101007387 */ /* 0x000fe80000100800 */
[----:B------:R-:W-:Y:S04]  /*10e10*/  STL [R1+0x1bd8], R18 ;  /* 0x001bd81201007387 */ /* 0x000fe80000100800 */
[----:B------:R-:W-:Y:S01]  /*10e20*/  STL [R1+0x1bd4], R19 ;  /* 0x001bd41301007387 */ /* 0x000fe20000100800 */
[C---:B----4-:R-:W-:Y:S03]  /*10e30*/  HMMA.16816.F32.BF16 R12, R20.reuse, R12, R24 ;  /* 0x0000000c140c723c */ /* 0x050fe60000041818 */
[----:B------:R-:W3:Y:S04]  /*10e40*/  LDL.LU.64 R26, [R1+0x1cb8] ;  /* 0x001cb800011a7983 */ /* 0x000ee80000300a00 */
[----:B------:R-:W4:Y:S11]  /*10e50*/  LDL.LU.64 R24, [R1+0x1cb0] ;  /* 0x001cb00001187983 */ /* 0x000f360000300a00 */
[----:B------:R-:W-:Y:S05]  /*10e60*/  @!UPT UIADD3 URZ, URZ, URZ, URZ ;  /* 0x0000003f3f3ff290 */ /* 0x000fea000fffe03f */
[----:B------:R-:W-:Y:S04]  /*10e70*/  STL.64 [R1+0x300], R12 ;  /* 0x0003000c01007387 */ /* 0x000fe80000100a00 */
[----:B------:R4:W-:Y:S02]  /*10e80*/  STL.64 [R1+0x308], R14 ;  /* 0x0003080e01007387 */ /* 0x0009e40000100a00 */
[C---:B----4-:R-:W-:Y:S02]  /*10e90*/  HMMA.16816.F32.BF16 R12, R20.reuse, R24, R4 ;  /* 0x00000018140c723c */ /* 0x050fe40000041804 */
[----:B------:R-:W2:Y:S04]  /*10ea0*/  LDL.LU.64 R4, [R1+0x6a0] ;  /* 0x0006a00001047983 */ /* 0x000ea80000300a00 */
[----:B------:R-:W2:Y:S11]  /*10eb0*/  LDL.LU.64 R6, [R1+0x6a8] ;  /* 0x0006a80001067983 */ /* 0x000eb60000300a00 */
[----:B------:R-:W-:Y:S06]  /*10ec0*/  @!UPT UIADD3 URZ, URZ, URZ, URZ ;  /* 0x0000003f3f3ff290 */ /* 0x000fec000fffe03f */
[----:B------:R0:W-:Y:S04]  /*10ed0*/  STL.64 [R1+0x2f0], R12 ;  /* 0x0002f00c01007387 */ /* 0x0001e80000100a00 */
[----:B------:R1:W-:Y:S04]  /*10ee0*/  STL.64 [R1+0x2f8], R14 ;  /* 0x0002f80e01007387 */ /* 0x0003e80000100a00 */
[----:B0-----:R-:W4:Y:S04]  /*10ef0*/  LDL.LU.64 R12, [R1+0x2e0] ;  /* 0x0002e000010c7983 */ /* 0x001f280000300a00 */
[----:B-1----:R-:W4:Y:S04]  /*10f00*/  LDL.LU.64 R14, [R1+0x2e8] ;  /* 0x0002e800010e7983 */ /* 0x002f280000300a00 */
[----:B---3--:R-:W-:Y:S04]  /*10f10*/  STL.64 [R1+0x1c18], R26 ;  /* 0x001c181a01007387 */ /* 0x008fe80000100a00 */
[----:B------:R0:W-:Y:S04]  /*10f20*/  STL.64 [R1+0x1c10], R24 ;  /* 0x001c101801007387 */ /* 0x0001e80000100a00 */
[----:B0-----:R-:W3:Y:S04]  /*10f30*/  LDL.64 R24, [R1+0x70] ;  /* 0x0000700001187983 */ /* 0x001ee80000100a00 */
[----:B---3--:R0:W-:Y:S04]  /*10f40*/  STL.64 [R1+0x1c58], R24 ;  /* 0x001c581801007387 */ /* 0x0081e80000100a00 */
[----:B0-----:R-:W3:Y:S01]  /*10f50*/  LDL.64 R24, [R1+0x90] ;  /* 0x0000900001187983 */ /* 0x001ee20000100a00 */
[----:B--2---:R-:W-:Y:S03]  /*10f60*/  HMMA.16816.F32.BF16 R4, R20, R8, R4 ;  /* 0x000000081404723c */ /* 0x004fe60000041804 */
[----:B---3--:R0:W-:Y:S02]  /*10f70*/  STL.64 [R1+0x1c68], R24 ;  /* 0x001c681801007387 */ /* 0x0081e40000100a00 */
[----:B0-----:R-:W-:-:S02]  /*10f80*/  IMAD.MOV.U32 R24, RZ, RZ, R3 ;  /* 0x000000ffff187224 */ /* 0x001fc400078e0003 */
[----:B------:R-:W-:-:S05]  /*10f90*/  IMAD.MOV.U32 R25, RZ, RZ, R2 ;  /* 0x000000ffff197224 */ /* 0x000fca00078e0002 */
[----:B------:R0:W-:Y:S04]  /*10fa0*/  STL.64 [R1+0x1c80], R24 ;  /* 0x001c801801007387 */ /* 0x0001e80000100a00 */
[----:B0-----:R-:W2:Y:S04]  /*10fb0*/  LDL.LU.64 R24, [R1+0x2c0] ;  /* 0x0002c00001187983 */ /* 0x001ea80000300a00 */
[----:B------:R-:W3:Y:S01]  /*10fc0*/  LDL.LU.64 R26, [R1+0x2c8] ;  /* 0x0002c800011a7983 */ /* 0x000ee20000300a00 */
[----:B------:R-:W-:Y:S02]  /*10fd0*/  IMAD.MOV.U32 R16, RZ, RZ, R11 ;  /* 0x000000ffff107224 */ /* 0x000fe400078e000b */
[----:B------:R-:W-:Y:S01]  /*10fe0*/  IMAD.MOV.U32 R17, RZ, RZ, R10 ;  /* 0x000000ffff117224 */ /* 0x000fe200078e000a */
[----:B---3--:R-:W-:Y:S04]  /*10ff0*/  STL.64 [R1+0x1c90], R26 ;  /* 0x001c901a01007387 */ /* 0x008fe80000100a00 */
[----:B--2---:R0:W-:Y:S04]  /*11000*/  STL.64 [R1+0x1c88], R24 ;  /* 0x001c881801007387 */ /* 0x0041e80000100a00 */
[----:B0-----:R-:W2:Y:S04]  /*11010*/  LDL.LU.64 R24, [R1+0x2d0] ;  /* 0x0002d00001187983 */ /* 0x001ea80000300a00 */
[----:B------:R-:W2:Y:S04]  /*11020*/  LDL.LU.64 R26, [R1+0x2d8] ;  /* 0x0002d800011a7983 */ /* 0x000ea80000300a00 */
[----:B------:R0:W-:Y:S04]  /*11030*/  STL.64 [R1+0x6a0], R4 ;  /* 0x0006a00401007387 */ /* 0x0001e80000100a00 */
[----:B------:R-:W-:Y:S04]  /*11040*/  STL.64 [R1+0x6a8], R6 ;  /* 0x0006a80601007387 */ /* 0x000fe80000100a00 */
[----:B0-----:R-:W4:Y:S04]  /*11050*/  LDL.LU.64 R4, [R1+0x1ca8] ;  /* 0x001ca80001047983 */ /* 0x001f280000300a00 */
[----:B------:R0:W-:Y:S04]  /*11060*/  STL.64 [R1+0x1c60], R8 ;  /* 0x001c600801007387 */ /* 0x0001e80000100a00 */
[----:B0-----:R-:W3:Y:S04]  /*11070*/  LDL.LU.64 R8, [R1+0x2a0] ;  /* 0x0002a00001087983 */ /* 0x001ee80000300a00 */
[----:B------:R-:W2:Y:S01]  /*11080*/  LDL.LU.64 R10, [R1+0x2a8] ;  /* 0x0002a800010a7983 */ /* 0x000ea20000300a00 */
[----:B----4-:R-:W-:Y:S03]  /*11090*/  HMMA.16816.F32.BF16 R20, R20, R4, R12 ;  /* 0x000000041414723c */ /* 0x010fe6000004180c */
[----:B--2---:R-:W-:Y:S04]  /*110a0*/  STL.64 [R1+0x1c78], R10 ;  /* 0x001c780a01007387 */ /* 0x004fe80000100a00 */
[----:B---3--:R0:W-:Y:S04]  /*110b0*/  STL.64 [R1+0x1c70], R8 ;  /* 0x001c700801007387 */ /* 0x0081e80000100a00 */
[----:B0-----:R-:W2:Y:S04]  /*110c0*/  LDL.LU.64 R8, [R1+0x2b0] ;  /* 0x0002b00001087983 */ /* 0x001ea80000300a00 */
[----:B------:R-:W2:Y:S04]  /*110d0*/  LDL.LU.64 R10, [R1+0x2b8] ;  /* 0x0002b800010a7983 */ /* 0x000ea80000300a00 */
[----:B------:R-:W3:Y:S04]  /*110e0*/  LDL.LU.64 R14, [R1+0x1ca0] ;  /* 0x001ca000010e7983 */ /* 0x000ee80000300a00 */
[----:B------:R-:W3:Y:S04]  /*110f0*/  LDL.LU.64 R12, [R1+0x1c98] ;  /* 0x001c9800010c7983 */ /* 0x000ee80000300a00 */
[----:B------:R0:W-:Y:S04]  /*11100*/  STL.64 [R1+0x2e0], R20 ;  /* 0x0002e01401007387 */ /* 0x0001e80000100a00 */
[----:B------:R-:W-:Y:S04]  /*11110*/  STL.64 [R1+0x2e8], R22 ;  /* 0x0002e81601007387 */ /* 0x000fe80000100a00 */
[----:B0-----:R-:W4:Y:S04]  /*11120*/  LDL.64 R20, [R1+0xb0] ;  /* 0x0000b00001147983 */ /* 0x001f280000100a00 */
[----:B------:R0:W-:Y:S04]  /*11130*/  STL.64 [R1+0x1c50], R4 ;  /* 0x001c500401007387 */ /* 0x0001e80000100a00 */
[----:B0-----:R-:W2:Y:S01]  /*11140*/  LDL.64 R4, [R1+0x80] ;  /* 0x0000800001047983 */ /* 0x001ea20000100a00 */
[C---:B---3--:R-:W-:Y:S03]  /*11150*/  HMMA.16816.F32.BF16 R16, R12.reuse, R16, R24 ;  /* 0x000000100c10723c */ /* 0x048fe60000041818 */
[----:B------:R-:W4:Y:S04]  /*11160*/  LDL.LU.64 R26, [R1+0x1c90] ;  /* 0x001c9000011a7983 */ /* 0x000f280000300a00 */
[----:B------:R-:W4:Y:S11]  /*11170*/  LDL.LU.64 R24, [R1+0x1c88] ;  /* 0x001c880001187983 */ /* 0x000f360000300a00 */
[----:B------:R-:W-:Y:S05]  /*11180*/  @!UPT UIADD3 URZ, URZ, URZ, URZ ;  /* 0x0000003f3f3ff290 */ /* 0x000fea000fffe03f */
[----:B------:R0:W-:Y:S04]  /*11190*/  STL.64 [R1+0x2d0], R16 ;  /* 0x0002d01001007387 */ /* 0x0001e80000100a00 */
[----:B------:R-:W-:Y:S04]  /*111a0*/  STL.64 [R1+0x2d8], R18 ;  /* 0x0002d81201007387 */ /* 0x000fe80000100a00 */
[----:B0-----:R-:W3:Y:S01]  /*111b0*/  LDL.64 R16, [R1+0x60] ;  /* 0x0000600001107983 */ /* 0x001ee20000100a00 */
[----:B----4-:R-:W-:Y:S11]  /*111c0*/  HMMA.16816.F32.BF16 R24, R12, R20, R24 ;  /* 0x000000140c18723c */ /* 0x010ff60000041818 */
[----:B------:R-:W-:Y:S11]  /*111d0*/  @!UPT UIADD3 URZ, URZ, URZ, URZ ;  /* 0x0000003f3f3ff290 */ /* 0x000ff6000fffe03f */
[----:B------:R-:W-:Y:S01]  /*111e0*/  @!UPT UIADD3 URZ, URZ, URZ, URZ ;  /* 0x0000003f3f3ff290 */ /* 0x000fe2000fffe03f */
[----:B------:R0:W-:Y:S04]  /*111f0*/  STL.64 [R1+0x2c0], R24 ;  /* 0x0002c01801007387 */ /* 0x0001e80000100a00 */
[----:B------:R2:W-:Y:S04]  /*11200*/  STL.64 [R1+0x2c8], R26 ;  /* 0x0002c81a01007387 */ /* 0x0005e80000100a00 */
[----:B0-----:R-:W2:Y:S01]  /*11210*/  LDL.LU.64 R24, [R1+0x1c80] ;  /* 0x001c800001187983 */ /* 0x001ea20000300a00 */
[----:B------:R-:W-:Y:S02]  /*11220*/  IMAD.MOV.U32 R2, RZ, RZ, R21 ;  /* 0x000000ffff027224 */ /* 0x000fe400078e0015 */
[----:B------:R-:W-:-:S02]  /*11230*/  IMAD.MOV.U32 R3, RZ, RZ, R20 ;  /* 0x000000ffff037224 */ /* 0x000fc400078e0014 */
[----:B------:R-:W4:Y:S04]  /*11240*/  LDL.LU.64 R20, [R1+0x280] ;  /* 0x0002800001147983 */ /* 0x000f280000300a00 */
        /* <DEDUP_REMOVED lines=8> */
[----:B------:R-:W-:Y:S04]  /*112d0*/  STL.64 [R1+0x2b8], R26 ;  /* 0x0002b81a01007387 */ /* 0x000fe80000100a00 */
[----:B0-----:R-:W2:Y:S02]  /*112e0*/  LDL.LU.64 R24, [R1+0x1c68] ;  /* 0x001c680001187983 */ /* 0x001ea40000300a00 */
[----:B--2---:R-:W-:Y:S11]  /*112f0*/  HMMA.16816.F32.BF16 R8, R12, R24, R8 ;  /* 0x000000180c08723c */ /* 0x004ff60000041808 */
[----:B------:R-:W-:Y:S11]  /*11300*/  @!UPT UIADD3 URZ, URZ, URZ, URZ ;  /* 0x0000003f3f3ff290 */ /* 0x000ff6000fffe03f */
[----:B------:R-:W-:Y:S01]  /*11310*/  @!UPT UIADD3 URZ, URZ, URZ, URZ ;  /* 0x0000003f3f3ff290 */ /* 0x000fe2000fffe03f */
[----:B------:R0:W-:Y:S04]  /*11320*/  STL.64 [R1+0x2a0], R8 ;  /* 0x0002a00801007387 */ /* 0x0001e80000100a00 */
[----:B------:R1:W-:Y:S04]  /*11330*/  STL.64 [R1+0x2a8], R10 ;  /* 0x0002a80a01007387 */ /* 0x0003e80000100a00 */
[----:B0-----:R-:W2:Y:S01]  /*11340*/  LDL.LU.64 R8, [R1+0x1c60] ;  /* 0x001c600001087983 */ /* 0x001ea20000300a00 */
[----:B-1----:R-:W-:Y:S02]  /*11350*/  IMAD.MOV.U32 R10, RZ, RZ, R25 ;  /* 0x000000ffff0a7224 */ /* 0x002fe400078e0019 */
[----:B------:R-:W-:-:S02]  /*11360*/  IMAD.MOV.U32 R11, RZ, RZ, R24 ;  /* 0x000000ffff0b7224 */ /* 0x000fc400078e0018 */
[----:B------:R-:W4:Y:S04]  /*11370*/  LDL.LU.64 R24, [R1+0x1c58] ;  /* 0x001c580001187983 */ /* 0x000f280000300a00 */
[----:B------:R-:W-:Y:S04]  /*11380*/  STL [R1+0x1bcc], R10 ;  /* 0x001bcc0a01007387 */ /* 0x000fe80000100800 */
[----:B------:R-:W-:Y:S04]  /*11390*/  STL [R1+0x1bc8], R11 ;  /* 0x001bc80b01007387 */ /* 0x000fe80000100800 */
[----:B--2---:R0:W-:Y:S04]  /*113a0*/  STL.64 [R1+0x1c48], R8 ;  /* 0x001c480801007387 */ /* 0x0041e80000100a00 */
[----:B0-----:R-:W2:Y:S04]  /*113b0*/  LDL.LU.64 R8, [R1+0x290] ;  /* 0x0002900001087983 */ /* 0x001ea80000300a00 */
[----:B------:R-:W2:Y:S01]  /*113c0*/  LDL.LU.64 R10, [R1+0x298] ;  /* 0x00029800010a7983 */ /* 0x000ea20000300a00 */
[----:B------:R-:W-:-:S02]  /*113d0*/  IMAD.MOV.U32 R28, RZ, RZ, R5 ;  /* 0x000000ffff1c7224 */ /* 0x000fc400078e0005 */
[----:B------:R-:W-:Y:S01]  /*113e0*/  IMAD.MOV.U32 R29, RZ, RZ, R4 ;  /* 0x000000ffff1d7224 */ /* 0x000fe200078e0004 */
[C---:B--2---:R-:W-:Y:S11]  /*113f0*/  HMMA.16816.F32.BF16 R8, R12.reuse, R4, R8 ;  /* 0x000000040c08723c */ /* 0x044ff60000041808 */
[----:B------:R-:W-:Y:S11]  /*11400*/  @!UPT UIADD3 URZ, URZ, URZ, URZ ;  /* 0x0000003f3f3ff290 */ /* 0x000ff6000fffe03f */
[----:B------:R-:W-:Y:S01]  /*11410*/  @!UPT UIADD3 URZ, URZ, URZ, URZ ;  /* 0x0000003f3f3ff290 */ /* 0x000fe2000fffe03f */
[----:B------:R-:W-:Y:S04]  /*11420*/  STL.64 [R1+0x290], R8 ;  /* 0x0002900801007387 */ /* 0x000fe80000100a00 */
[----:B------:R4:W-:Y:S04]  /*11430*/  STL.64 [R1+0x298], R10 ;  /* 0x0002980a01007387 */ /* 0x0009e80000100a00 */
[----:B------:R-:W3:Y:S04]  /*11440*/  LDL.LU.64 R4, [R1+0x270] ;  /* 0x0002700001047983 */ /* 0x000ee80000300a00 */
[----:B------:R-:W3:Y:S01]  /*11450*/  LDL.LU.64 R6, [R1+0x278] ;  /* 0x0002780001067983 */ /* 0x000ee20000300a00 */
[----:B----4-:R-:W-:Y:S03]  /*11460*/  HMMA.16816.F32.BF16 R8, R12, R24, R20 ;  /* 0x000000180c08723c */ /* 0x010fe60000041814 */
[----:B------:R-:W-:Y:S04]  /*11470*/  STL [R1+0x1be4], R28 ;  /* 0x001be41c01007387 */ /* 0x000fe80000100800 */
[----:B------:R-:W-:Y:S11]  /*11480*/  STL [R1+0x1bd0], R29 ;  /* 0x001bd01d01007387 */ /* 0x000ff60000100800 */
[----:B------:R-:W-:Y:S05]  /*11490*/  @!UPT UIADD3 URZ, URZ, URZ, URZ ;  /* 0x0000003f3f3ff290 */ /* 0x000fea000fffe03f */
[----:B------:R0:W-:Y:S04]  /*114a0*/  STL.64 [R1+0x280], R8 ;  /* 0x0002800801007387 */ /* 0x0001e80000100a00 */
[----:B------:R1:W-:Y:S04]  /*114b0*/  STL.64 [R1+0x288], R10 ;  /* 0x0002880a01007387 */ /* 0x0003e80000100a00 */
[----:B0-----:R-:W2:Y:S04]  /*114c0*/  LDL.LU.64 R8, [R1+0x690] ;  /* 0x0006900001087983 */ /* 0x001ea80000300a00 */
[----:B-1----:R-:W2:Y:S04]  /*114d0*/  LDL.LU.64 R10, [R1+0x698] ;  /* 0x00069800010a7983 */ /* 0x002ea80000300a00 */
[----:B------:R-:W4:Y:S01]  /*114e0*/  LDL.64 R20, [R1+0x10] ;  /* 0x0000100001147983 */ /* 0x000f220000100a00 */
[----:B------:R-:W-:-:S02]  /*114f0*/  IMAD.MOV.U32 R2, RZ, RZ, R24 ;  /* 0x000000ffff027224 */ /* 0x000fc400078e0018 */
[----:B------:R-:W-:Y:S01]  /*11500*/  IMAD.MOV.U32 R3, RZ, RZ, R25 ;  /* 0x000000ffff037224 */ /* 0x000fe200078e0019 */
[----:B----4-:R0:W-:Y:S04]  /*11510*/  STL.64 [R1+0x1c38], R20 ;  /* 0x001c381401007387 */ /* 0x0101e80000100a00 */
[----:B------:R-:W4:Y:S01]  /*11520*/  LDL.64 R24, [R1] ;  /* 0x0000000001187983 */ /* 0x000f220000100a00 */
[----:B---3--:R-:W-:Y:S03]  /*11530*/  HMMA.16816.F32.BF16 R4, R12, R16, R4 ;  /* 0x000000100c04723c */ /* 0x008fe60000041804 */
[----:B0-----:R-:W2:Y:S04]  /*11540*/  LDL.64 R20, [R1+0x50] ;  /* 0x0000500001147983 */ /* 0x001ea80000100a00 */
[----:B----4-:R0:W-:Y:S04]  /*11550*/  STL.64 [R1+0x1c30], R24 ;  /* 0x001c301801007387 */ /* 0x0101e80000100a00 */
[----:B0-----:R-:W3:Y:S04]  /*11560*/  LDL.64 R24, [R1+0x40] ;  /* 0x0000400001187983 */ /* 0x001ee80000100a00 */
[----:B------:R-:W-:Y:S04]  /*11570*/  STL [R1+0x1bec], R3 ;  /* 0x001bec0301007387 */ /* 0x000fe80000100800 */
[----:B------:R-:W-:Y:S04]  /*11580*/  STL [R1+0x1be8], R2 ;  /* 0x001be80201007387 */ /* 0x000fe80000100800 */
[----:B------:R0:W-:Y:S04]  /*11590*/  STL.64 [R1+0x270], R4 ;  /* 0x0002700401007387 */ /* 0x0001e80000100a00 */
[----:B------:R1:W-:Y:S04]  /*115a0*/  STL.64 [R1+0x278], R6 ;  /* 0x0002780601007387 */ /* 0x0003e80000100a00 */
[----:B0-----:R-:W4:Y:S01]  /*115b0*/  LDL.LU.64 R4, [R1+0x1c50] ;  /* 0x001c500001047983 */ /* 0x001f220000300a00 */
[----:B-1----:R-:W-:-:S02]  /*115c0*/  IMAD.MOV.U32 R7, RZ, RZ, R16 ;  /* 0x000000ffff077224 */ /* 0x002fc400078e0010 */
[----:B------:R-:W-:Y:S02]  /*115d0*/  IMAD.MOV.U32 R6, RZ, RZ, R17 ;  /* 0x000000ffff067224 */ /* 0x000fe400078e0011 */
[----:B------:R-:W3:Y:S04]  /*115e0*/  LDL.LU.64 R16, [R1+0x680] ;  /* 0x0006800001107983 */ /* 0x000ee80000300a00 */
[----:B------:R-:W3:Y:S04]  /*115f0*/  LDL.LU.64 R18, [R1+0x688] ;  /* 0x0006880001127983 */ /* 0x000ee80000300a00 */
[----:B------:R-:W-:Y:S01]  /*11600*/  STL.64 [R1+0x1bf8], R6 ;  /* 0x001bf80601007387 */ /* 0x000fe20000100a00 */
[----:B--2---:R-:W-:Y:S03]  /*11610*/  HMMA.16816.F32.BF16 R8, R12, R20, R8 ;  /* 0x000000140c08723c */ /* 0x004fe60000041808 */
[----:B----4-:R0:W-:Y:S04]  /*11620*/  STL.64 [R1+0x1bf0], R4 ;  /* 0x001bf00401007387 */ /* 0x0101e80000100a00 */
[----:B0-----:R-:W2:Y:S04]  /*11630*/  LDL.64 R4, [R1+0x20] ;  /* 0x0000200001047983 */ /* 0x001ea80000100a00 */
[----:B--2---:R0:W-:Y:S04]  /*11640*/  STL.64 [R1+0x1c40], R4 ;  /* 0x001c400401007387 */ /* 0x0041e80000100a00 */
[----:B0-----:R-:W2:Y:S04]  /*11650*/  LDL.LU.64 R4, [R1+0x670] ;  /* 0x0006700001047983 */ /* 0x001ea80000300a00 */
[----:B------:R-:W2:Y:S04]  /*11660*/  LDL.LU.64 R6, [R1+0x678] ;  /* 0x0006780001067983 */ /* 0x000ea80000300a00 */
[----:B------:R0:W-:Y:S04]  /*11670*/  STL.64 [R1+0x690], R8 ;  /* 0x0006900801007387 */ /* 0x0001e80000100a00 */
[----:B------:R1:W-:Y:S04]  /*11680*/  STL.64 [R1+0x698], R10 ;  /* 0x0006980a01007387 */ /* 0x0003e80000100a00 */
[----:B0-----:R-:W4:Y:S01]  /*11690*/  LDL.LU.64 R8, [R1+0x1c48] ;  /* 0x001c480001087983 */ /* 0x001f220000300a00 */
[----:B-1----:R-:W-:-:S02]  /*116a0*/  IMAD.MOV.U32 R10, RZ, RZ, R20 ;  /* 0x000000ffff0a7224 */ /* 0x002fc400078e0014 */
[----:B------:R-:W-:Y:S02]  /*116b0*/  IMAD.MOV.U32 R11, RZ, RZ, R21 ;  /* 0x000000ffff0b7224 */ /* 0x000fe400078e0015 */
[----:B------:R-:W2:Y:S04]  /*116c0*/  LDL.LU.64 R20, [R1+0x660] ;  /* 0x0006600001147983 */ /* 0x000ea80000300a00 */
[----:B------:R-:W2:Y:S04]  /*116d0*/  LDL.LU.64 R22, [R1+0x668] ;  /* 0x0006680001167983 */ /* 0x000ea80000300a00 */
[----:B------:R-:W-:Y:S04]  /*116e0*/  STL.64 [R1+0x1c08], R10 ;  /* 0x001c080a01007387 */ /* 0x000fe80000100a00 */
[----:B----4-:R0:W-:Y:S04]  /*116f0*/  STL.64 [R1+0x1c00], R8 ;  /* 0x001c000801007387 */ /* 0x0101e80000100a00 */
[----:B0-----:R-:W2:Y:S01]  /*11700*/  LDL.64 R8, [R1+0x30] ;  /* 0x0000300001087983 */ /* 0x001ea20000100a00 */
[C---:B---3--:R-:W-:Y:S01]  /*11710*/  HMMA.16816.F32.BF16 R16, R12.reuse, R24, R16 ;  /* 0x000000180c10723c */ /* 0x048fe20000041810 */
[----:B------:R-:W-:Y:S11]  /*11720*/  IMAD.MOV.U32 R29, RZ, RZ, R25 ;  /* 0x000000ffff1d7224 */ /* 0x000ff600078e0019 */
[----:B------:R-:W-:Y:S11]  /*11730*/  @!UPT UIADD3 URZ, URZ, URZ, URZ ;  /* 0x0000003f3f3ff290 */ /* 0x000ff6000fffe03f */
[----:B------:R-:W-:Y:S04]  /*11740*/  STL.64 [R1+0x680], R16 ;  /* 0x0006801001007387 */ /* 0x000fe80000100a00 */
[----:B------:R0:W-:Y:S02]  /*11750*/  STL.64 [R1+0x688], R18 ;  /* 0x0006881201007387 */ /* 0x0001e40000100a00 */
[----:B0-----:R-:W-:Y:S02]  /*11760*/  IMAD.MOV.U32 R19, RZ, RZ, R24 ;  /* 0x000000ffff137224 */ /* 0x001fe400078e0018 */
[----:B------:R-:W3:Y:S04]  /*11770*/  LDL.LU.64 R24, [R1+0x650] ;  /* 0x0006500001187983 */ /* 0x000ee80000300a00 */
[----:B------:R-:W3:Y:S01]  /*11780*/  LDL.LU.64 R26, [R1+0x658] ;  /* 0x00065800011a7983 */ /* 0x000ee20000300a00 */
[----:B--2---:R-:W-:Y:S01]  /*11790*/  HMMA.16816.F32.BF16 R4, R12, R8, R4 ;  /* 0x000000080c04723c */ /* 0x004fe20000041804 */
[----:B------:R-:W-:-:S02]  /*117a0*/  IMAD.MOV.U32 R17, RZ, RZ, R8 ;  /* 0x000000ffff117224 */ /* 0x000fc400078e0008 */
[----:B------:R-:W-:Y:S11]  /*117b0*/  IMAD.MOV.U32 R18, RZ, RZ, R9 ;  /* 0x000000ffff127224 */ /* 0x000ff600078e0009 */
[----:B------:R-:W-:Y:S09]  /*117c0*/  @!UPT UIADD3 URZ, URZ, URZ, URZ ;  /* 0x0000003f3f3ff290 */ /* 0x000ff2000fffe03f */
[----:B------:R0:W-:Y:S04]  /*117d0*/  STL.64 [R1+0x670], R4 ;  /* 0x0006700401007387 */ /* 0x0001e80000100a00 */
[----:B------:R-:W-:Y:S04]  /*117e0*/  STL.64 [R1+0x678], R6 ;  /* 0x0006780601007387 */ /* 0x000fe80000100a00 */
[----:B0-----:R-:W2:Y:S04]  /*117f0*/  LDL.LU.64 R4, [R1+0x1c40] ;  /* 0x001c400001047983 */ /* 0x001ea80000300a00 */
[----:B------:R-:W4:Y:S04]  /*11800*/  LDL.LU.64 R8, [R1+0x630] ;  /* 0x0006300001087983 */ /* 0x000f280000300a00 */
[----:B------:R-:W3:Y:S01]  /*11810*/  LDL.LU.64 R10, [R1+0x638] ;  /* 0x00063800010a7983 */ /* 0x000ee20000300a00 */
[----:B--2---:R-:W-:Y:S03]  /*11820*/  HMMA.16816.F32.BF16 R20, R12, R4, R20 ;  /* 0x000000040c14723c */ /* 0x004fe60000041814 */
[----:B---3--:R-:W-:Y:S04]  /*11830*/  STL.64 [R1+0x1c28], R10 ;  /* 0x001c280a01007387 */ /* 0x008fe80000100a00 */
[----:B----4-:R0:W-:Y:S04]  /*11840*/  STL.64 [R1+0x1c20], R8 ;  /* 0x001c200801007387 */ /* 0x0101e80000100a00 */
[----:B0-----:R-:W2:Y:S04]  /*11850*/  LDL.LU.64 R8, [R1+0x640] ;  /* 0x0006400001087983 */ /* 0x001ea80000300a00 */
[----:B------:R-:W2:Y:S08]  /*11860*/  LDL.LU.64 R10, [R1+0x648] ;  /* 0x00064800010a7983 */ /* 0x000eb00000300a00 */
[----:B------:R0:W-:Y:S04]  /*11870*/  STL.64 [R1+0x660], R20 ;  /* 0x0006601401007387 */ /* 0x0001e80000100a00 */
[----:B------:R-:W-:Y:S04]  /*11880*/  STL.64 [R1+0x668], R22 ;  /* 0x0006681601007387 */ /* 0x000fe80000100a00 */
[----:B0-----:R-:W3:Y:S01]  /*11890*/  LDL.LU.64 R20, [R1+0x1c38] ;  /* 0x001c380001147983 */ /* 0x001ee20000300a00 */
[----:B------:R-:W-:-:S02]  /*118a0*/  IMAD.MOV.U32 R28, RZ, RZ, R4 ;  /* 0x000000ffff1c7224 */ /* 0x000fc400078e0004 */
[----:B------:R-:W-:Y:S02]  /*118b0*/  IMAD.MOV.U32 R16, RZ, RZ, R5 ;  /* 0x000000ffff107224 */ /* 0x000fe400078e0005 */
[----:B------:R-:W4:Y:S04]  /*118c0*/  LDL.LU.64 R4, [R1+0x620] ;  /* 0x0006200001047983 */ /* 0x000f280000300a00 */
[----:B------:R-:W4:Y:S01]  /*118d0*/  LDL.LU.64 R6, [R1+0x628] ;  /* 0x0006280001067983 */ /* 0x000f220000300a00 */
[----:B---3--:R-:W-:Y:S11]  /*118e0*/  HMMA.16816.F32.BF16 R24, R12, R20, R24 ;  /* 0x000000140c18723c */ /* 0x008ff60000041818 */
[----:B------:R-:W-:Y:S11]  /*118f0*/  @!UPT UIADD3 URZ, URZ, URZ, URZ ;  /* 0x0000003f3f3ff290 */ /* 0x000ff6000fffe03f */
[----:B------:R-:W-:Y:S01]  /*11900*/  @!UPT UIADD3 URZ, URZ, URZ, URZ ;  /* 0x0000003f3f3ff290 */ /* 0x000fe2000fffe03f */
[----:B------:R0:W-:Y:S04]  /*11910*/  STL.64 [R1+0x650], R24 ;  /* 0x0006501801007387 */ /* 0x0001e80000100a00 */
[----:B------:R-:W-:Y:S04]  /*11920*/  STL.64 [R1+0x658], R26 ;  /* 0x0006581a01007387 */ /* 0x000fe80000100a00 */
[----:B0-----:R-:W2:Y:S01]  /*11930*/  LDL.LU.64 R24, [R1+0x1c30] ;  /* 0x001c300001187983 */ /* 0x001ea20000300a00 */
[----:B------:R-:W-:Y:S02]  /*11940*/  IMAD.MOV.U32 R3, RZ, RZ, R20 ;  /* 0x000000ffff037224 */ /* 0x000fe400078e0014 */
[----:B------:R-:W-:-:S02]  /*11950*/  IMAD.MOV.U32 R2, RZ, RZ, R21 ;  /* 0x000000ffff027224 */ /* 0x000fc400078e0015 */
[----:B------:R-:W0:Y:S04]  /*11960*/  LDSM.16.MT88.4 R20, [R0+0x300] ;  /* 0x000300000014783b */ /* 0x000e280000004200 */
[----:B0-----:R-:W-:Y:S04]  /*11970*/  STL.64 [R1+0x1ac8], R22 ;  /* 0x001ac81601007387 */ /* 0x001fe80000100a00 */
[----:B------:R0:W-:Y:S04]  /*11980*/  STL.64 [R1+0x1ac0], R20 ;  /* 0x001ac01401007387 */ /* 0x0001e80000100a00 */
[----:B0-----:R-:W3:Y:S01]  /*11990*/  LDL.64 R20, [R1+0xc0] ;  /* 0x0000c00001147983 */ /* 0x001ee20000100a00 */
[----:B--2---:R-:W-:Y:S01]  /*119a0*/  HMMA.16816.F32.BF16 R8, R12, R24, R8 ;  /* 0x000000180c08723c */ /* 0x004fe20000041808 */
[----:B------:R-:W-:-:S02]  /*119b0*/  IMAD.MOV.U32 R23, RZ, RZ, R24 ;  /* 0x000000ffff177224 */ /* 0x000fc400078e0018 */
[----:B------:R-:W-:Y:S11]  /*119c0*/  IMAD.MOV.U32 R22, RZ, RZ, R25 ;  /* 0x000000ffff167224 */ /* 0x000ff600078e0019 */
[----:B------:R-:W-:Y:S09]  /*119d0*/  @!UPT UIADD3 URZ, URZ, URZ, URZ ;  /* 0x0000003f3f3ff290 */ /* 0x000ff2000fffe03f */
[----:B------:R-:W-:Y:S04]  /*119e0*/  STL.64 [R1+0x640], R8 ;  /* 0x0006400801007387 */ /* 0x000fe80000100a00 */
[----:B------:R0:W-:Y:S04]  /*119f0*/  STL.64 [R1+0x648], R10 ;  /* 0x0006480a01007387 */ /* 0x0001e80000100a00 */
[----:B0-----:R-:W2:Y:S04]  /*11a00*/  LDL.LU.64 R10, [R1+0x1c28] ;  /* 0x001c2800010a7983 */ /* 0x001ea80000300a00 */
[----:B------:R-:W2:Y:S04]  /*11a10*/  LDL.LU.64 R8, [R1+0x1c20] ;  /* 0x001c200001087983 */ /* 0x000ea80000300a00 */
[----:B------:R-:W2:Y:S04]  /*11a20*/  LDL.LU.64 R26, [R1+0x1c18] ;  /* 0x001c1800011a7983 */ /* 0x000ea80000300a00 */
[----:B------:R-:W2:Y:S02]  /*11a30*/  LDL.LU.64 R24, [R1+0x1c10] ;  /* 0x001c100001187983 */ /* 0x000ea40000300a00 */
[----:B--2---:R-:W-:Y:S11]  /*11a40*/  HMMA.16816.F32.BF16 R8, R12, R24, R8 ;  /* 0x000000180c08723c */ /* 0x004ff60000041808 */
[----:B------:R-:W-:Y:S11]  /*11a50*/  @!UPT UIADD3 URZ, URZ, URZ, URZ ;  /* 0x0000003f3f3ff290 */ /* 0x000ff6000fffe03f */
[----:B------:R-:W-:Y:S01]  /*11a60*/  @!UPT UIADD3 URZ, URZ, URZ, URZ ;  /* 0x0000003f3f3ff290 */ /* 0x000fe2000fffe03f */
[----:B------:R-:W-:Y:S04]  /*11a70*/  STL.64 [R1+0x630], R8 ;  /* 0x0006300801007387 */ /* 0x000fe80000100a00 */
[----:B------:R0:W-:Y:S04]  /*11a80*/  STL.64 [R1+0x638], R10 ;  /* 0x0006380a01007387 */ /* 0x0001e80000100a00 */
[----:B0-----:R-:W2:Y:S04]  /*11a90*/  LDL.LU.64 R10, [R1+0x1c08] ;  /* 0x001c0800010a7983 */ /* 0x001ea80000300a00 */
[----:B------:R-:W4:Y:S04]  /*11aa0*/  LDL.LU.64 R8, [R1+0x1c00] ;  /* 0x001c000001087983 */ /* 0x000f280000300a00 */
[----:B------:R-:W-:Y:S04]  /*11ab0*/  STL.64 [R1+0x1ad8], R26 ;  /* 0x001ad81a01007387 */ /* 0x000fe80000100a00 */
[----:B------:R0:W-:Y:S02]  /*11ac0*/  STL.64 [R1+0x1ad0], R24 ;  /* 0x001ad01801007387 */ /* 0x0001e40000100a00 */
[----:B0-----:R-:W-:-:S02]  /*11ad0*/  IMAD.MOV.U32 R24, RZ, RZ, R23 ;  /* 0x000000ffff187224 */ /* 0x001fc400078e0017 */
[----:B------:R-:W-:-:S05]  /*11ae0*/  IMAD.MOV.U32 R25, RZ, RZ, R22 ;  /* 0x000000ffff197224 */ /* 0x000fca00078e0016 */
[----:B------:R0:W-:Y:S04]  /*11af0*/  STL.64 [R1+0x1ae8], R24 ;  /* 0x001ae81801007387 */ /* 0x0001e80000100a00 */
[----:B0-----:R-:W2:Y:S04]  /*11b00*/  LDL.LU.64 R24, [R1+0x260] ;  /* 0x0002600001187983 */ /* 0x001ea80000300a00 */
[----:B------:R-:W2:Y:S01]  /*11b10*/  LDL.LU.64 R26, [R1+0x268] ;  /* 0x00026800011a7983 */ /* 0x000ea20000300a00 */
[C---:B----4-:R-:W-:Y:S11]  /*11b20*/  HMMA.16816.F32.BF16 R4, R12.reuse, R8, R4 ;  /* 0x000000080c04723c */ /* 0x050ff60000041804 */
[----:B------:R-:W-:Y:S11]  /*11b30*/  @!UPT UIADD3 URZ, URZ, URZ, URZ ;  /* 0x0000003f3f3ff290 */ /* 0x000ff6000fffe03f */
[----:B------:R-:W-:Y:S01]  /*11b40*/  @!UPT UIADD3 URZ, URZ, URZ, URZ ;  /* 0x0000003f3f3ff290 */ /* 0x000fe2000fffe03f */
[----:B------:R-:W-:Y:S04]  /*11b50*/  STL.64 [R1+0x620], R4 ;  /* 0x0006200401007387 */ /* 0x000fe80000100a00 */
[----:B------:R0:W-:Y:S04]  /*11b60*/  STL.64 [R1+0x628], R6 ;  /* 0x0006280601007387 */ /* 0x0001e80000100a00 */
[----:B0-----:R-:W4:Y:S04]  /*11b70*/  LDL.LU.64 R6, [R1+0x1bf8] ;  /* 0x001bf80001067983 */ /* 0x001f280000300a00 */
[----:B------:R-:W2:Y:S04]  /*11b80*/  LDL.LU.64 R4, [R1+0x1bf0] ;  /* 0x001bf00001047983 */ /* 0x000ea80000300a00 */
[----:B------:R-:W-:Y:S01]  /*11b90*/  STL.64 [R1+0x1ae0], R8 ;  /* 0x001ae00801007387 */ /* 0x000fe20000100a00 */
[----:B--2---:R-:W-:Y:S03]  /*11ba0*/  HMMA.16816.F32.BF16 R12, R12, R4, R24 ;  /* 0x000000040c0c723c */ /* 0x004fe60000041818 */
[----:B------:R-:W2:Y:S04]  /*11bb0*/  LDL.LU.64 R24, [R1+0x610] ;  /* 0x0006100001187983 */ /* 0x000ea80000300a00 */
[----:B------:R-:W2:Y:S11]  /*11bc0*/  LDL.LU.64 R26, [R1+0x618] ;  /* 0x00061800011a7983 */ /* 0x000eb60000300a00 */
[----:B------:R-:W-:Y:S05]  /*11bd0*/  @!UPT UIADD3 URZ, URZ, URZ, URZ ;  /* 0x0000003f3f3ff290 */ /* 0x000fea000fffe03f */
[----:B------:R0:W-:Y:S04]  /*11be0*/  STL.64 [R1+0x260], R12 ;  /* 0x0002600c01007387 */ /* 0x0001e80000100a00 */
[----:B------:R-:W-:Y:S01]  /*11bf0*/  STL.64 [R1+0x268], R14 ;  /* 0x0002680e01007387 */ /* 0x000fe20000100a00 */
[----:B0-----:R-:W-:Y:S02]  /*11c00*/  IMAD.MOV.U32 R12, RZ, RZ, R3 ;  /* 0x000000ffff0c7224 */ /* 0x001fe400078e0003 */
[----:B------:R-:W-:Y:S01]  /*11c10*/  IMAD.MOV.U32 R13, RZ, RZ, R2 ;  /* 0x000000ffff0d7224 */ /* 0x000fe200078e0002 */
[----:B------:R-:W2:Y:S04]  /*11c20*/  LDL.LU R3, [R1+0x1bec] ;  /* 0x001bec0001037983 */ /* 0x000ea80000300800 */
[----:B------:R-:W2:Y:S04]  /*11c30*/  LDL.LU R2, [R1+0x1be8] ;  /* 0x001be80001027983 */ /* 0x000ea80000300800 */
[----:B------:R0:W-:Y:S02]  /*11c40*/  STL.64 [R1+0x1af0], R12 ;  /* 0x001af00c01007387 */ /* 0x0001e40000100a00 */
[----:B0-----:R-:W-:-:S02]  /*11c50*/  IMAD.MOV.U32 R12, RZ, RZ, R28 ;  /* 0x000000ffff0c7224 */ /* 0x001fc400078e001c */
        /* <DEDUP_REMOVED lines=10> */
[----:B------:R-:W2:Y:S01]  /*11d00*/  LDL.LU R19, [R1+0x1bd4] ;  /* 0x001bd40001137983 */ /* 0x000ea20000300800 */
[----:B------:R-:W-:-:S03]  /*11d10*/  IMAD.MOV.U32 R13, RZ, RZ, R29 ;  /* 0x000000ffff0d7224 */ /* 0x000fc600078e001d */
[----:B------:R-:W2:Y:S04]  /*11d20*/  LDL.LU R29, [R1+0x1bd0] ;  /* 0x001bd000011d7983 */ /* 0x000ea80000300800 */
[----:B------:R0:W-:Y:S02]  /*11d30*/  STL.64 [R1+0x1b38], R12 ;  /* 0x001b380c01007387 */ /* 0x0001e40000100a00 */
[----:B0-----:R-:W-:Y:S02]  /*11d40*/  IMAD.MOV.U32 R12, RZ, RZ, R10 ;  /* 0x000000ffff0c7224 */ /* 0x001fe400078e000a */
[----:B------:R-:W2:Y:S01]  /*11d50*/  LDL.LU R10, [R1+0x1bcc] ;  /* 0x001bcc00010a7983 */ /* 0x000ea20000300800 */
[----:B------:R-:W-:-:S03]  /*11d60*/  IMAD.MOV.U32 R13, RZ, RZ, R11 ;  /* 0x000000ffff0d7224 */ /* 0x000fc600078e000b */
[----:B------:R-:W2:Y:S04]  /*11d70*/  LDL.LU R11, [R1+0x1bc8] ;  /* 0x001bc800010b7983 */ /* 0x000ea80000300800 */
[----:B------:R4:W-:Y:S02]  /*11d80*/  STL.64 [R1+0x1b50], R12 ;  /* 0x001b500c01007387 */ /* 0x0009e40000100a00 */
[----:B----4-:R-:W-:Y:S02]  /*11d90*/  IMAD.MOV.U32 R12, RZ, RZ, R7 ;  /* 0x000000ffff0c7224 */ /* 0x010fe400078e0007 */
[----:B------:R-:W-:-:S05]  /*11da0*/  IMAD.MOV.U32 R13, RZ, RZ, R6 ;  /* 0x000000ffff0d7224 */ /* 0x000fca00078e0006 */
[----:B------:R2:W-:Y:S01]  /*11db0*/  STL.64 [R1+0x1b68], R12 ;  /* 0x001b680c01007387 */ /* 0x0005e20000100a00 */
[----:B---3--:R-:W-:Y:S02]  /*11dc0*/  IMAD.MOV.U32 R7, RZ, RZ, R20 ;  /* 0x000000ffff077224 */ /* 0x008fe400078e0014 */
[----:B------:R-:W-:Y:S01]  /*11dd0*/  IMAD.MOV.U32 R6, RZ, RZ, R21 ;  /* 0x000000ffff067224 */ /* 0x000fe200078e0015 */
[----:B--2---:R-:W-:Y:S11]  /*11de0*/  HMMA.16816.F32.BF16 R12, R16, R20, R24 ;  /* 0x00000014100c723c */ /* 0x004ff60000041818 */
[----:B------:R-:W-:Y:S11]  /*11df0*/  @!UPT UIADD3 URZ, URZ, URZ, URZ ;  /* 0x0000003f3f3ff290 */ /* 0x000ff6000fffe03f */
[----:B------:R-:W-:Y:S01]  /*11e00*/  @!UPT UIADD3 URZ, URZ, URZ, URZ ;  /* 0x0000003f3f3ff290 */ /* 0x000fe2000fffe03f */
[----:B------:R0:W-:Y:S04]  /*11e10*/  STL.64 [R1+0x610], R12 ;  /* 0x0006100c01007387 */ /* 0x0001e80000100a00 */
[----:B------:R-:W-:Y:S01]  /*11e20*/  STL.64 [R1+0x618], R14 ;  /* 0x0006180e01007387 */ /* 0x000fe20000100a00 */
[----:B------:R-:W-:Y:S02]  /*11e30*/  IMAD.MOV.U32 R20, RZ, RZ, R11 ;  /* 0x000000ffff147224 */ /* 0x000fe400078e000b */
        /* <DEDUP_REMOVED lines=14> */
[----:B------:R-:W2:Y:S04]  /*11f20*/  LDL.64 R12, [R1+0xa0] ;  /* 0x0000a000010c7983 */ /* 0x000ea80000100a00 */
        /* <DEDUP_REMOVED lines=53> */
[----:B------:R-:W4:Y:S01]  /*12280*/  LDL.LU.64 R10, [R1+0x558] ;  /* 0x00055800010a7983 */ /* 0x000f220000300a00 */
        /* <DEDUP_REMOVED lines=63> */
[----:B0-----:R-:W2:Y:S04]  /*12680*/  LDL.LU.64 R12, [R1+0x250] ;  /* 0x00025000010c7983 */ /* 0x001ea80000300a00 */
[----:B-1----:R-:W2:Y:S01]  /*12690*/  LDL.LU.64 R14, [R1+0x258] ;  /* 0x00025800010e7983 */ /* 0x002ea20000300a00 */
[C---:B----4-:R-:W-:Y:S03]  /*126a0*/  HMMA.16816.F32.BF16 R24, R16.reuse, R24, R8 ;  /* 0x000000181018723c */ /* 0x050fe60000041808 */
[----:B------:R-:W3:Y:S11]  /*126b0*/  LDL.LU.64 R8, [R1+0x1ae0] ;  /* 0x001ae00001087983 */ /* 0x000ef60000300a00 */
[----:B------:R-:W-:Y:S09]  /*126c0*/  @!UPT UIADD3 URZ, URZ, URZ, URZ ;  /* 0x0000003f3f3ff290 */ /* 0x000ff2000fffe03f */
[----:B------:R-:W-:Y:S04]  /*126d0*/  STL.64 [R1+0x550], R24 ;  /* 0x0005501801007387 */ /* 0x000fe80000100a00 */
[----:B------:R0:W-:Y:S04]  /*126e0*/  STL.64 [R1+0x558], R26 ;  /* 0x0005581a01007387 */ /* 0x0001e80000100a00 */
[----:B0-----:R-:W4:Y:S04]  /*126f0*/  LDL.LU.64 R26, [R1+0x1ad8] ;  /* 0x001ad800011a7983 */ /* 0x001f280000300a00 */
[----:B------:R-:W2:Y:S02]  /*12700*/  LDL.LU.64 R24, [R1+0x1ad0] ;  /* 0x001ad00001187983 */ /* 0x000ea40000300a00 */
[C---:B--2---:R-:W-:Y:S11]  /*12710*/  HMMA.16816.F32.BF16 R20, R16.reuse, R24, R20 ;  /* 0x000000181014723c */ /* 0x044ff60000041814 */
[----:B------:R-:W-:Y:S11]  /*12720*/  @!UPT UIADD3 URZ, URZ, URZ, URZ ;  /* 0x0000003f3f3ff290 */ /* 0x000ff6000fffe03f */
[----:B------:R-:W-:Y:S01]  /*12730*/  @!UPT UIADD3 URZ, URZ, URZ, URZ ;  /* 0x0000003f3f3ff290 */ /* 0x000fe2000fffe03f */
[----:B------:R-:W-:Y:S04]  /*12740*/  STL.64 [R1+0x540], R20 ;  /* 0x0005401401007387 */ /* 0x000fe80000100a00 */
[----:B------:R0:W-:Y:S04]  /*12750*/  STL.64 [R1+0x548], R22 ;  /* 0x0005481601007387 */ /* 0x0001e80000100a00 */
[----:B0-----:R-:W2:Y:S04]  /*12760*/  LDL.LU.64 R22, [R1+0x1ac8] ;  /* 0x001ac80001167983 */ /* 0x001ea80000300a00 */
[----:B------:R-:W2:Y:S04]  /*12770*/  LDL.LU.64 R20, [R1+0x1ac0] ;  /* 0x001ac00001147983 */ /* 0x000ea80000300a00 */
[----:B----4-:R-:W-:Y:S04]  /*12780*/  STL.64 [R1+0x1a00], R26 ;  /* 0x001a001a01007387 */ /* 0x010fe80000100a00 */
[----:B------:R0:W-:Y:S04]  /*12790*/  STL.64 [R1+0x19f8], R24 ;  /* 0x0019f81801007387 */ /* 0x0001e80000100a00 */
[----:B0-----:R-:W4:Y:S04]  /*127a0*/  LDL.LU.64 R24, [R1+0x90] ;  /* 0x0000900001187983 */ /* 0x001f280000300a00 */
[----:B----4-:R0:W-:Y:S04]  /*127b0*/  STL.64 [R1+0x1a80], R24 ;  /* 0x001a801801007387 */ /* 0x0101e80000100a00 */
[----:B0-----:R-:W4:Y:S04]  /*127c0*/  LDL.LU.64 R24, [R1+0x530] ;  /* 0x0005300001187983 */ /* 0x001f280000300a00 */
[----:B------:R-:W4:Y:S04]  /*127d0*/  LDL.LU.64 R26, [R1+0x538] ;  /* 0x00053800011a7983 */ /* 0x000f280000300a00 */
[----:B---3--:R-:W-:Y:S04]  /*127e0*/  STL [R1+0x19e4], R9 ;  /* 0x0019e40901007387 */ /* 0x008fe80000100800 */
[----:B------:R-:W-:Y:S01]  /*127f0*/  STL [R1+0x1a38], R8 ;  /* 0x001a380801007387 */ /* 0x000fe20000100800 */
[C---:B----4-:R-:W-:Y:S11]  /*12800*/  HMMA.16816.F32.BF16 R24, R16.reuse, R8, R24 ;  /* 0x000000081018723c */ /* 0x050ff60000041818 */
[----:B------:R-:W-:Y:S11]  /*12810*/  @!UPT UIADD3 URZ, URZ, URZ, URZ ;  /* 0x0000003f3f3ff290 */ /* 0x000ff6000fffe03f */
[----:B------:R-:W-:Y:S01]  /*12820*/  @!UPT UIADD3 URZ, URZ, URZ, URZ ;  /* 0x0000003f3f3ff290 */ /* 0x000fe2000fffe03f */
[----:B------:R0:W-:Y:S04]  /*12830*/  STL.64 [R1+0x530], R24 ;  /* 0x0005301801007387 */ /* 0x0001e80000100a00 */
[----:B------:R1:W-:Y:S04]  /*12840*/  STL.64 [R1+0x538], R26 ;  /* 0x0005381a01007387 */ /* 0x0003e80000100a00 */
[----:B0-----:R-:W3:Y:S04]  /*12850*/  LDL.LU.64 R24, [R1+0x220] ;  /* 0x0002200001187983 */ /* 0x001ee80000300a00 */
[----:B-1----:R-:W4:Y:S01]  /*12860*/  LDL.LU.64 R26, [R1+0x228] ;  /* 0x00022800011a7983 */ /* 0x002f220000300a00 */
[----:B------:R-:W-:Y:S11]  /*12870*/  HMMA.16816.F32.BF16 R8, R16, R4, R12 ;  /* 0x000000041008723c */ /* 0x000ff6000004180c */
[----:B------:R-:W-:Y:S11]  /*12880*/  @!UPT UIADD3 URZ, URZ, URZ, URZ ;  /* 0x0000003f3f3ff290 */ /* 0x000ff6000fffe03f */
[----:B------:R-:W-:Y:S01]  /*12890*/  @!UPT UIADD3 URZ, URZ, URZ, URZ ;  /* 0x0000003f3f3ff290 */ /* 0x000fe2000fffe03f */
[----:B------:R-:W-:Y:S04]  /*128a0*/  STL.64 [R1+0x250], R8 ;  /* 0x0002500801007387 */ /* 0x000fe80000100a00 */
[----:B------:R-:W-:Y:S04]  /*128b0*/  STL.64 [R1+0x258], R10 ;  /* 0x0002580a01007387 */ /* 0x000fe80000100a00 */
[----:B----4-:R-:W-:Y:S04]  /*128c0*/  STL.64 [R1+0x1a90], R26 ;  /* 0x001a901a01007387 */ /* 0x010fe80000100a00 */
[----:B---3--:R0:W-:Y:S04]  /*128d0*/  STL.64 [R1+0x1a88], R24 ;  /* 0x001a881801007387 */ /* 0x0081e80000100a00 */
[----:B0-----:R-:W3:Y:S04]  /*128e0*/  LDL.LU.64 R24, [R1+0xb0] ;  /* 0x0000b00001187983 */ /* 0x001ee80000300a00 */
[----:B---3--:R-:W-:Y:S04]  /*128f0*/  STL.64 [R1+0x1aa8], R24 ;  /* 0x001aa81801007387 */ /* 0x008fe80000100a00 */
[----:B------:R-:W3:Y:S04]  /*12900*/  LDL.LU.64 R16, [R1+0x210] ;  /* 0x0002100001107983 */ /* 0x000ee80000300a00 */
[----:B------:R-:W4:Y:S04]  /*12910*/  LDL.LU.64 R18, [R1+0x218] ;  /* 0x0002180001127983 */ /* 0x000f280000300a00 */
[----:B----4-:R-:W-:Y:S04]  /*12920*/  STL.64 [R1+0x1aa0], R18 ;  /* 0x001aa01201007387 */ /* 0x010fe80000100a00 */
[----:B---3--:R0:W-:Y:S04]  /*12930*/  STL.64 [R1+0x1a98], R16 ;  /* 0x001a981001007387 */ /* 0x0081e80000100a00 */
[----:B0-----:R-:W3:Y:S04]  /*12940*/  LDL.LU.64 R16, [R1+0x230] ;  /* 0x0002300001107983 */ /* 0x001ee80000300a00 */
[----:B------:R-:W4:Y:S04]  /*12950*/  LDL.LU.64 R18, [R1+0x238] ;  /* 0x0002380001127983 */ /* 0x000f280000300a00 */
[----:B----4-:R-:W-:Y:S04]  /*12960*/  STL.64 [R1+0x1ab8], R18 ;  /* 0x001ab81201007387 */ /* 0x010fe80000100a00 */
[----:B---3--:R0:W-:Y:S04]  /*12970*/  STL.64 [R1+0x1ab0], R16 ;  /* 0x001ab01001007387 */ /* 0x0081e80000100a00 */
[----:B0-----:R-:W2:Y:S04]  /*12980*/  LDL.LU.64 R16, [R1+0x240] ;  /* 0x0002400001107983 */ /* 0x001ea80000300a00 */
[----:B------:R-:W2:Y:S04]  /*12990*/  LDL.LU.64 R18, [R1+0x248] ;  /* 0x0002480001127983 */ /* 0x000ea80000300a00 */
[----:B------:R-:W3:Y:S04]  /*129a0*/  LDL.LU.64 R12, [R1+0x80] ;  /* 0x00008000010c7983 */ /* 0x000ee80000300a00 */
[----:B------:R-:W4:Y:S01]  /*129b0*/  LDL.LU.64 R8, [R1+0x50] ;  /* 0x0000500001087983 */ /* 0x000f220000300a00 */
[----:B------:R-:W-:-:S02]  /*129c0*/  IMAD.MOV.U32 R24, RZ, RZ, R7 ;  /* 0x000000ffff187224 */ /* 0x000fc400078e0007 */
[----:B------:R-:W-:Y:S01]  /*129d0*/  IMAD.MOV.U32 R25, RZ, RZ, R6 ;  /* 0x000000ffff197224 */ /* 0x000fe200078e0006 */
[----:B----4-:R0:W-:Y:S04]  /*129e0*/  STL.64 [R1+0x1a50], R8 ;  /* 0x001a500801007387 */ /* 0x0101e80000100a00 */
[----:B0-----:R-:W4:Y:S02]  /*129f0*/  LDL.LU.64 R8, [R1+0x60] ;  /* 0x0000600001087983 */ /* 0x001f240000300a00 */
[C---:B--2---:R-:W-:Y:S02]  /*12a00*/  HMMA.16816.F32.BF16 R24, R20.reuse, R24, R16 ;  /* 0x000000181418723c */ /* 0x044fe40000041810 */
[----:B----4-:R0:W-:Y:S04]  /*12a10*/  STL.64 [R1+0x1a68], R8 ;  /* 0x001a680801007387 */ /* 0x0101e80000100a00 */
[----:B0-----:R-:W2:Y:S04]  /*12a20*/  LDL.LU.64 R8, [R1+0x70] ;  /* 0x0000700001087983 */ /* 0x001ea80000300a00 */
[----:B------:R-:W-:Y:S04]  /*12a30*/  STL [R1+0x19e0], R4 ;  /* 0x0019e00401007387 */ /* 0x000fe80000100800 */
[----:B------:R-:W-:Y:S04]  /*12a40*/  STL [R1+0x19d4], R5 ;  /* 0x0019d40501007387 */ /* 0x000fe80000100800 */
[----:B------:R-:W4:Y:S04]  /*12a50*/  LDL.LU.64 R18, [R1+0x1ab8] ;  /* 0x001ab80001127983 */ /* 0x000f280000300a00 */
[----:B------:R-:W4:Y:S04]  /*12a60*/  LDL.LU.64 R16, [R1+0x1ab0] ;  /* 0x001ab00001107983 */ /* 0x000f280000300a00 */
[----:B------:R0:W-:Y:S04]  /*12a70*/  STL.64 [R1+0x240], R24 ;  /* 0x0002401801007387 */ /* 0x0001e80000100a00 */
[----:B------:R-:W-:Y:S04]  /*12a80*/  STL.64 [R1+0x248], R26 ;  /* 0x0002481a01007387 */ /* 0x000fe80000100a00 */
[----:B0-----:R-:W4:Y:S02]  /*12a90*/  LDL.LU.64 R24, [R1+0x1aa8] ;  /* 0x001aa80001187983 */ /* 0x001f240000300a00 */
[----:B----4-:R-:W-:Y:S01]  /*12aa0*/  HMMA.16816.F32.BF16 R16, R20, R24, R16 ;  /* 0x000000181410723c */ /* 0x010fe20000041810 */
[----:B------:R-:W-:-:S02]  /*12ab0*/  IMAD.MOV.U32 R29, RZ, RZ, R24 ;  /* 0x000000ffff1d7224 */ /* 0x000fc400078e0018 */
[----:B------:R-:W-:Y:S11]  /*12ac0*/  IMAD.MOV.U32 R28, RZ, RZ, R25 ;  /* 0x000000ffff1c7224 */ /* 0x000ff600078e0019 */
[----:B------:R-:W-:Y:S09]  /*12ad0*/  @!UPT UIADD3 URZ, URZ, URZ, URZ ;  /* 0x0000003f3f3ff290 */ /* 0x000ff2000fffe03f */
[----:B------:R-:W-:Y:S04]  /*12ae0*/  STL.64 [R1+0x230], R16 ;  /* 0x0002301001007387 */ /* 0x000fe80000100a00 */
[----:B------:R0:W-:Y:S04]  /*12af0*/  STL.64 [R1+0x238], R18 ;  /* 0x0002381201007387 */ /* 0x0001e80000100a00 */
[----:B0-----:R-:W4:Y:S04]  /*12b00*/  LDL.LU.64 R18, [R1+0x1aa0] ;  /* 0x001aa00001127983 */ /* 0x001f280000300a00 */
[----:B------:R-:W4:Y:S04]  /*12b10*/  LDL.LU.64 R16, [R1+0x1a98] ;  /* 0x001a980001107983 */ /* 0x000f280000300a00 */
[----:B------:R-:W2:Y:S04]  /*12b20*/  LDL.LU.64 R26, [R1+0x1a90] ;  /* 0x001a9000011a7983 */ /* 0x000ea80000300a00 */
[----:B------:R-:W2:Y:S01]  /*12b30*/  LDL.LU.64 R24, [R1+0x1a88] ;  /* 0x001a880001187983 */ /* 0x000ea20000300a00 */
[----:B------:R-:W-:-:S02]  /*12b40*/  IMAD.MOV.U32 R4, RZ, RZ, R3 ;  /* 0x000000ffff047224 */ /* 0x000fc400078e0003 */
[----:B------:R-:W-:Y:S01]  /*12b50*/  IMAD.MOV.U32 R5, RZ, RZ, R2 ;  /* 0x000000ffff057224 */ /* 0x000fe200078e0002 */
[----:B------:R-:W-:Y:S04]  /*12b60*/  STL [R1+0x19cc], R28 ;  /* 0x0019cc1c01007387 */ /* 0x000fe80000100800 */
[----:B------:R-:W-:Y:S02]  /*12b70*/  STL [R1+0x19c8], R29 ;  /* 0x0019c81d01007387 */ /* 0x000fe40000100800 */
[C---:B--2---:R-:W-:Y:S02]  /*12b80*/  HMMA.16816.F32.BF16 R4, R20.reuse, R4, R24 ;  /* 0x000000041404723c */ /* 0x044fe40000041818 */
[----:B------:R-:W4:Y:S11]  /*12b90*/  LDL.LU.64 R24, [R1+0x1a80] ;  /* 0x001a800001187983 */ /* 0x000f360000300a00 */
[----:B------:R-:W-:Y:S10]  /*12ba0*/  @!UPT UIADD3 URZ, URZ, URZ, URZ ;  /* 0x0000003f3f3ff290 */ /* 0x000ff4000fffe03f */
[----:B------:R-:W-:Y:S04]  /*12bb0*/  STL.64 [R1+0x220], R4 ;  /* 0x0002200401007387 */ /* 0x000fe80000100a00 */
[----:B------:R4:W-:Y:S02]  /*12bc0*/  STL.64 [R1+0x228], R6 ;  /* 0x0002280601007387 */ /* 0x0009e40000100a00 */
[----:B----4-:R-:W-:Y:S11]  /*12bd0*/  HMMA.16816.F32.BF16 R4, R20, R24, R16 ;  /* 0x000000181404723c */ /* 0x010ff60000041810 */
[----:B------:R-:W-:Y:S11]  /*12be0*/  @!UPT UIADD3 URZ, URZ, URZ, URZ ;  /* 0x0000003f3f3ff290 */ /* 0x000ff6000fffe03f */
[----:B------:R-:W-:Y:S01]  /*12bf0*/  @!UPT UIADD3 URZ, URZ, URZ, URZ ;  /* 0x0000003f3f3ff290 */ /* 0x000fe2000fffe03f */
[----:B------:R0:W-:Y:S04]  /*12c00*/  STL.64 [R1+0x210], R4 ;  /* 0x0002100401007387 */ /* 0x0001e80000100a00 */
[----:B------:R1:W-:Y:S04]  /*12c10*/  STL.64 [R1+0x218], R6 ;  /* 0x0002180601007387 */ /* 0x0003e80000100a00 */
[----:B0-----:R-:W3:Y:S04]  /*12c20*/  LDL.LU.64 R4, [R1+0x200] ;  /* 0x0002000001047983 */ /* 0x001ee80000300a00 */
[----:B-1----:R-:W3:Y:S04]  /*12c30*/  LDL.LU.64 R6, [R1+0x208] ;  /* 0x0002080001067983 */ /* 0x002ee80000300a00 */
[----:B------:R-:W2:Y:S01]  /*12c40*/  LDL.LU.64 R16, [R1+0x30] ;  /* 0x0000300001107983 */ /* 0x000ea20000300a00 */
[----:B------:R-:W-:-:S02]  /*12c50*/  IMAD.MOV.U32 R3, RZ, RZ, R24 ;  /* 0x000000ffff037224 */ /* 0x000fc400078e0018 */
[----:B------:R-:W-:Y:S01]  /*12c60*/  IMAD.MOV.U32 R2, RZ, RZ, R25 ;  /* 0x000000ffff027224 */ /* 0x000fe200078e0019 */
[----:B--2---:R-:W-:Y:S04]  /*12c70*/  STL.64 [R1+0x1a40], R16 ;  /* 0x001a401001007387 */ /* 0x004fe80000100a00 */
[----:B------:R-:W2:Y:S04]  /*12c80*/  LDL.LU.64 R24, [R1] ;  /* 0x0000000001187983 */ /* 0x000ea80000300a00 */
[----:B--2---:R0:W-:Y:S04]  /*12c90*/  STL.64 [R1+0x1a18], R24 ;  /* 0x001a181801007387 */ /* 0x0041e80000100a00 */
[----:B0-----:R-:W2:Y:S04]  /*12ca0*/  LDL.LU.64 R24, [R1+0x10] ;  /* 0x0000100001187983 */ /* 0x001ea80000300a00 */
[----:B--2---:R0:W-:Y:S04]  /*12cb0*/  STL.64 [R1+0x1a20], R24 ;  /* 0x001a201801007387 */ /* 0x0041e80000100a00 */
[----:B0-----:R-:W2:Y:S04]  /*12cc0*/  LDL.LU.64 R24, [R1+0x20] ;  /* 0x0000200001187983 */ /* 0x001ea80000300a00 */
[----:B--2---:R0:W-:Y:S04]  /*12cd0*/  STL.64 [R1+0x1a48], R24 ;  /* 0x001a481801007387 */ /* 0x0041e80000100a00 */
[----:B0-----:R-:W2:Y:S04]  /*12ce0*/  LDL.LU.64 R24, [R1+0x1d0] ;  /* 0x0001d00001187983 */ /* 0x001ea80000300a00 */
[----:B------:R-:W4:Y:S04]  /*12cf0*/  LDL.LU.64 R26, [R1+0x1d8] ;  /* 0x0001d800011a7983 */ /* 0x000f280000300a00 */
[----:B----4-:R-:W-:Y:S04]  /*12d00*/  STL.64 [R1+0x1a60], R26 ;  /* 0x001a601a01007387 */ /* 0x010fe80000100a00 */
[----:B--2---:R0:W-:Y:S04]  /*12d10*/  STL.64 [R1+0x1a58], R24 ;  /* 0x001a581801007387 */ /* 0x0041e80000100a00 */
[----:B0-----:R-:W2:Y:S04]  /*12d20*/  LDL.LU.64 R24, [R1+0x1e0] ;  /* 0x0001e00001187983 */ /* 0x001ea80000300a00 */
[----:B------:R-:W4:Y:S01]  /*12d30*/  LDL.LU.64 R26, [R1+0x1e8] ;  /* 0x0001e800011a7983 */ /* 0x000f220000300a00 */
[----:B---3--:R-:W-:Y:S03]  /*12d40*/  HMMA.16816.F32.BF16 R16, R20, R12, R4 ;  /* 0x0000000c1410723c */ /* 0x008fe60000041804 */
[----:B----4-:R-:W-:Y:S04]  /*12d50*/  STL.64 [R1+0x1a78], R26 ;  /* 0x001a781a01007387 */ /* 0x010fe80000100a00 */
[----:B--2---:R0:W-:Y:S04]  /*12d60*/  STL.64 [R1+0x1a70], R24 ;  /* 0x001a701801007387 */ /* 0x0041e80000100a00 */
[----:B0-----:R-:W2:Y:S04]  /*12d70*/  LDL.LU.64 R24, [R1+0x1f0] ;  /* 0x0001f00001187983 */ /* 0x001ea80000300a00 */
[----:B------:R-:W2:Y:S04]  /*12d80*/  LDL.LU.64 R26, [R1+0x1f8] ;  /* 0x0001f800011a7983 */ /* 0x000ea80000300a00 */
[----:B------:R-:W-:Y:S04]  /*12d90*/  STL [R1+0x19d0], R3 ;  /* 0x0019d00301007387 */ /* 0x000fe80000100800 */
[----:B------:R0:W-:Y:S04]  /*12da0*/  STL.64 [R1+0x200], R16 ;  /* 0x0002001001007387 */ /* 0x0001e80000100a00 */
[----:B------:R1:W-:Y:S01]  /*12db0*/  STL.64 [R1+0x208], R18 ;  /* 0x0002081201007387 */ /* 0x0003e20000100a00 */
[----:B------:R-:W-:-:S02]  /*12dc0*/  IMAD.MOV.U32 R7, RZ, RZ, R12 ;  /* 0x000000ffff077224 */ /* 0x000fc400078e000c */
[----:B------:R-:W-:Y:S01]  /*12dd0*/  IMAD.MOV.U32 R15, RZ, RZ, R13 ;  /* 0x000000ffff0f7224 */ /* 0x000fe200078e000d */
[----:B0-----:R-:W3:Y:S04]  /*12de0*/  LDL.LU.64 R16, [R1+0x1c0] ;  /* 0x0001c00001107983 */ /* 0x001ee80000300a00 */
[----:B-1----:R-:W3:Y:S01]  /*12df0*/  LDL.LU.64 R18, [R1+0x1c8] ;  /* 0x0001c80001127983 */ /* 0x002ee20000300a00 */
[----:B------:R-:W-:Y:S02]  /*12e00*/  IMAD.MOV.U32 R12, RZ, RZ, R8 ;  /* 0x000000ffff0c7224 */ /* 0x000fe400078e0008 */
[----:B------:R-:W-:Y:S01]  /*12e10*/  IMAD.MOV.U32 R13, RZ, RZ, R9 ;  /* 0x000000ffff0d7224 */ /* 0x000fe200078e0009 */
[C---:B--2---:R-:W-:Y:S11]  /*12e20*/  HMMA.16816.F32.BF16 R24, R20.reuse, R8, R24 ;  /* 0x000000081418723c */ /* 0x044ff60000041818 */
[----:B------:R-:W-:Y:S11]  /*12e30*/  @!UPT UIADD3 URZ, URZ, URZ, URZ ;  /* 0x0000003f3f3ff290 */ /* 0x000ff6000fffe03f */
[----:B------:R-:W-:Y:S01]  /*12e40*/  @!UPT UIADD3 URZ, URZ, URZ, URZ ;  /* 0x0000003f3f3ff290 */ /* 0x000fe2000fffe03f */
[----:B------:R-:W-:Y:S04]  /*12e50*/  STL.64 [R1+0x1f0], R24 ;  /* 0x0001f01801007387 */ /* 0x000fe80000100a00 */
[----:B------:R0:W-:Y:S04]  /*12e60*/  STL.64 [R1+0x1f8], R26 ;  /* 0x0001f81a01007387 */ /* 0x0001e80000100a00 */
[----:B0-----:R-:W2:Y:S04]  /*12e70*/  LDL.LU.64 R26, [R1+0x1a78] ;  /* 0x001a7800011a7983 */ /* 0x001ea80000300a00 */
[----:B------:R-:W2:Y:S04]  /*12e80*/  LDL.LU.64 R24, [R1+0x1a70] ;  /* 0x001a700001187983 */ /* 0x000ea80000300a00 */
[----:B------:R-:W2:Y:S02]  /*12e90*/  LDL.LU.64 R8, [R1+0x1a68] ;  /* 0x001a680001087983 */ /* 0x000ea40000300a00 */
        /* <DEDUP_REMOVED lines=17> */
[----:B------:R-:W4:Y:S04]  /*12fb0*/  LDL.LU.64 R10, [R1+0x1b8] ;  /* 0x0001b800010a7983 */ /* 0x000f280000300a00 */
[----:B------:R-:W-:Y:S04]  /*12fc0*/  STL.64 [R1+0x19f0], R14 ;  /* 0x0019f00e01007387 */ /* 0x000fe80000100a00 */
[----:B------:R0:W-:Y:S04]  /*12fd0*/  STL.64 [R1+0x19e8], R12 ;  /* 0x0019e80c01007387 */ /* 0x0001e80000100a00 */
[----:B0-----:R-:W3:Y:S02]  /*12fe0*/  LDL.LU.64 R12, [R1+0x40] ;  /* 0x00004000010c7983 */ /* 0x001ee40000300a00 */
[----:B---3--:R-:W-:Y:S01]  /*12ff0*/  HMMA.16816.F32.BF16 R16, R20, R12, R16 ;  /* 0x0000000c1410723c */ /* 0x008fe20000041810 */
[----:B------:R-:W-:-:S02]  /*13000*/  IMAD.MOV.U32 R5, RZ, RZ, R12 ;  /* 0x000000ffff057224 */ /* 0x000fc400078e000c */
[----:B------:R-:W-:Y:S11]  /*13010*/  IMAD.MOV.U32 R3, RZ, RZ, R13 ;  /* 0x000000ffff037224 */ /* 0x000ff600078e000d */
[----:B------:R-:W-:Y:S09]  /*13020*/  @!UPT UIADD3 URZ, URZ, URZ, URZ ;  /* 0x0000003f3f3ff290 */ /* 0x000ff2000fffe03f */
[----:B------:R0:W-:Y:S01]  /*13030*/  STL.64 [R1+0x1c0], R16 ;  /* 0x0001c01001007387 */ /* 0x0001e20000100a00 */
[----:B------:R-:W-:Y:S03]  /*13040*/  STL.64 [R1+0x1c8], R18 ;  /* 0x0001c81201007387 */ /* 0x000fe60000100a00 */
[----:B0-----:R-:W4:Y:S01]  /*13050*/  LDL.LU.64 R16, [R1+0x1a40] ;  /* 0x001a400001107983 */ /* 0x001f220000300a00 */
[----:B------:R-:W-:Y:S02]  /*13060*/  STL.64 [R1+0x1a30], R6 ;  /* 0x001a300601007387 */ /* 0x000fe40000100a00 */
[----:B------:R0:W-:Y:S02]  /*13070*/  STL [R1+0x1a28], R5 ;  /* 0x001a280501007387 */ /* 0x0001e40000100800 */
[----:B0-----:R-:W2:Y:S01]  /*13080*/  LDL.LU.64 R4, [R1+0x1a0] ;  /* 0x0001a00001047983 */ /* 0x001ea20000300a00 */
[----:B------:R-:W2:Y:S02]  /*13090*/  LDL.LU.64 R6, [R1+0x1a8] ;  /* 0x0001a80001067983 */ /* 0x000ea40000300a00 */
[----:B------:R-:W3:Y:S02]  /*130a0*/  LDL.LU.64 R12, [R1+0x170] ;  /* 0x00017000010c7983 */ /* 0x000ee40000300a00 */
[----:B------:R-:W2:Y:S01]  /*130b0*/  LDL.LU.64 R14, [R1+0x178] ;  /* 0x00017800010e7983 */ /* 0x000ea20000300a00 */
[C---:B----4-:R-:W-:Y:S01]  /*130c0*/  HMMA.16816.F32.BF16 R8, R20.reuse, R16, R8 ;  /* 0x000000101408723c */ /* 0x050fe20000041808 */
[----:B--2---:R-:W-:Y:S01]  /*130d0*/  STL.64 [R1+0x1a10], R14 ;  /* 0x001a100e01007387 */ /* 0x004fe20000100a00 */
[----:B---3--:R0:W-:Y:S03]  /*130e0*/  STL.64 [R1+0x1a08], R12 ;  /* 0x001a080c01007387 */ /* 0x0081e60000100a00 */
[----:B0-----:R-:W2:Y:S01]  /*130f0*/  LDL.LU.64 R12, [R1+0x180] ;  /* 0x00018000010c7983 */ /* 0x001ea20000300a00 */
[----:B------:R-:W2:Y:S11]  /*13100*/  LDL.LU.64 R14, [R1+0x188] ;  /* 0x00018800010e7983 */ /* 0x000eb60000300a00 */
[----:B------:R-:W-:Y:S06]  /*13110*/  @!UPT UIADD3 URZ, URZ, URZ, URZ ;  /* 0x0000003f3f3ff290 */ /* 0x000fec000fffe03f */
[----:B------:R0:W-:Y:S02]  /*13120*/  STL.64 [R1+0x1b0], R8 ;  /* 0x0001b00801007387 */ /* 0x0001e40000100a00 */
[----:B------:R1:W-:Y:S01]  /*13130*/  STL.64 [R1+0x1b8], R10 ;  /* 0x0001b80a01007387 */ /* 0x0003e20000100a00 */
[----:B------:R-:W-:Y:S01]  /*13140*/  HMMA.16816.F32.BF16 R4, R20, R24, R4 ;  /* 0x000000181404723c */ /* 0x000fe20000041804 */
[----:B0-----:R-:W3:Y:S01]  /*13150*/  LDL.LU R8, [R1+0x1a38] ;  /* 0x001a380001087983 */ /* 0x001ee20000300800 */
[----:B-1----:R-:W-:Y:S02]  /*13160*/  IMAD.MOV.U32 R11, RZ, RZ, R16 ;  /* 0x000000ffff0b7224 */ /* 0x002fe400078e0010 */
[----:B------:R-:W-:Y:S02]  /*13170*/  IMAD.MOV.U32 R10, RZ, RZ, R17 ;  /* 0x000000ffff0a7224 */ /* 0x000fe400078e0011 */
[----:B------:R-:W0:Y:S01]  /*13180*/  LDSM.16.MT88.4 R16, [R0+0x4000] ;  /* 0x004000000010783b */ /* 0x000e220000004200 */
[----:B------:R-:W-:-:S03]  /*13190*/  IMAD.MOV.U32 R9, RZ, RZ, R24 ;  /* 0x000000ffff097224 */ /* 0x000fc600078e0018 */
[----:B0-----:R-:W-:Y:S01]  /*131a0*/  STL.64 [R1+0x18c8], R18 ;  /* 0x0018c81201007387 */ /* 0x001fe20000100a00 */
[----:B------:R0:W-:Y:S03]  /*131b0*/  STL.64 [R1+0x18c0], R16 ;  /* 0x0018c01001007387 */ /* 0x0001e60000100a00 */
[----:B0-----:R-:W4:Y:S01]  /*131c0*/  LDL.LU.64 R16, [R1+0x190] ;  /* 0x0001900001107983 */ /* 0x001f220000300a00 */
[----:B------:R-:W4:Y:S08]  /*131d0*/  LDL.LU.64 R18, [R1+0x198] ;  /* 0x0001980001127983 */ /* 0x000f300000300a00 */
[----:B------:R0:W-:Y:S02]  /*131e0*/  STL.64 [R1+0x1a0], R4 ;  /* 0x0001a00401007387 */ /* 0x0001e40000100a00 */
[----:B------:R1:W-:Y:S02]  /*131f0*/  STL.64 [R1+0x1a8], R6 ;  /* 0x0001a80601007387 */ /* 0x0003e40000100a00 */
[----:B0-----:R-:W-:Y:S01]  /*13200*/  IMAD.MOV.U32 R4, RZ, RZ, R25 ;  /* 0x000000ffff047224 */ /* 0x001fe200078e0019 */
[----:B-1----:R-:W2:Y:S01]  /*13210*/  LDL.LU.64 R6, [R1+0x1a30] ;  /* 0x001a300001067983 */ /* 0x002ea20000300a00 */
[----:B------:R-:W2:Y:S02]  /*13220*/  LDL.LU R5, [R1+0x1a28] ;  /* 0x001a280001057983 */ /* 0x000ea40000300800 */
[----:B------:R-:W4:Y:S02]  /*13230*/  LDL.LU.64 R24, [R1+0x1a20] ;  /* 0x001a200001187983 */ /* 0x000f240000300a00 */
[C---:B----4-:R-:W-:Y:S11]  /*13240*/  HMMA.16816.F32.BF16 R16, R20.reuse, R24, R16 ;  /* 0x000000181410723c */ /* 0x050ff60000041810 */
[----:B------:R-:W-:Y:S11]  /*13250*/  @!UPT UIADD3 URZ, URZ, URZ, URZ ;  /* 0x0000003f3f3ff290 */ /* 0x000ff6000fffe03f */
[----:B------:R-:W-:Y:S01]  /*13260*/  @!UPT UIADD3 URZ, URZ, URZ, URZ ;  /* 0x0000003f3f3ff290 */ /* 0x000fe2000fffe03f */
[----:B------:R0:W-:Y:S01]  /*13270*/  STL.64 [R1+0x190], R16 ;  /* 0x0001901001007387 */ /* 0x0001e20000100a00 */
[----:B------:R1:W-:Y:S02]  /*13280*/  STL.64 [R1+0x198], R18 ;  /* 0x0001981201007387 */ /* 0x0003e40000100a00 */
[----:B0-----:R-:W-:Y:S02]  /*13290*/  IMAD.MOV.U32 R17, RZ, RZ, R24 ;  /* 0x000000ffff117224 */ /* 0x001fe400078e0018 */
[----:B------:R-:W-:Y:S02]  /*132a0*/  IMAD.MOV.U32 R16, RZ, RZ, R25 ;  /* 0x000000ffff107224 */ /* 0x000fe400078e0019 */
[----:B------:R-:W2:Y:S02]  /*132b0*/  LDL.LU.64 R24, [R1+0x1a18] ;  /* 0x001a180001187983 */ /* 0x000ea40000300a00 */
[----:B--2---:R-:W-:Y:S01]  /*132c0*/  HMMA.16816.F32.BF16 R12, R20, R24, R12 ;  /* 0x00000018140c723c */ /* 0x004fe2000004180c */
[----:B-1----:R-:W-:-:S02]  /*132d0*/  IMAD.MOV.U32 R19, RZ, RZ, R24 ;  /* 0x000000ffff137224 */ /* 0x002fc400078e0018 */
[----:B------:R-:W-:Y:S11]  /*132e0*/  IMAD.MOV.U32 R18, RZ, RZ, R25 ;  /* 0x000000ffff127224 */ /* 0x000ff600078e0019 */
[----:B------:R-:W-:Y:S09]  /*132f0*/  @!UPT UIADD3 URZ, URZ, URZ, URZ ;  /* 0x0000003f3f3ff290 */ /* 0x000ff2000fffe03f */
[----:B------:R-:W-:Y:S01]  /*13300*/  STL.64 [R1+0x180], R12 ;  /* 0x0001800c01007387 */ /* 0x000fe20000100a00 */
[----:B------:R0:W-:Y:S03]  /*13310*/  STL.64 [R1+0x188], R14 ;  /* 0x0001880e01007387 */ /* 0x0001e60000100a00 */
[----:B0-----:R-:W2:Y:S01]  /*13320*/  LDL.LU.64 R14, [R1+0x1a10] ;  /* 0x001a1000010e7983 */ /* 0x001ea20000300a00 */
[----:B------:R-:W2:Y:S02]  /*13330*/  LDL.LU.64 R12, [R1+0x1a08] ;  /* 0x001a0800010c7983 */ /* 0x000ea40000300a00 */
[----:B------:R-:W4:Y:S02]  /*13340*/  LDL.LU.64 R26, [R1+0x1a00] ;  /* 0x001a0000011a7983 */ /* 0x000f240000300a00 */
[----:B------:R-:W2:Y:S02]  /*13350*/  LDL.LU.64 R24, [R1+0x19f8] ;  /* 0x0019f80001187983 */ /* 0x000ea40000300a00 */
[----:B--2---:R-:W-:Y:S11]  /*13360*/  HMMA.16816.F32.BF16 R12, R20, R24, R12 ;  /* 0x00000018140c723c */ /* 0x004ff6000004180c */
[----:B------:R-:W-:Y:S11]  /*13370*/  @!UPT UIADD3 URZ, URZ, URZ, URZ ;  /* 0x0000003f3f3ff290 */ /* 0x000ff6000fffe03f */
[----:B------:R-:W-:Y:S01]  /*13380*/  @!UPT UIADD3 URZ, URZ, URZ, URZ ;  /* 0x0000003f3f3ff290 */ /* 0x000fe2000fffe03f */
[----:B------:R-:W-:Y:S01]  /*13390*/  STL.64 [R1+0x170], R12 ;  /* 0x0001700c01007387 */ /* 0x000fe20000100a00 */
[----:B------:R0:W-:Y:S03]  /*133a0*/  STL.64 [R1+0x178], R14 ;  /* 0x0001780e01007387 */ /* 0x0001e60000100a00 */
[----:B0-----:R-:W2:Y:S01]  /*133b0*/  LDL.LU.64 R14, [R1+0x19f0] ;  /* 0x0019f000010e7983 */ /* 0x001ea20000300a00 */
[----:B------:R-:W2:Y:S02]  /*133c0*/  LDL.LU.64 R12, [R1+0x19e8] ;  /* 0x0019e800010c7983 */ /* 0x000ea40000300a00 */
[----:B----4-:R-:W-:Y:S02]  /*133d0*/  STL.64 [R1+0x18d8], R26 ;  /* 0x0018d81a01007387 */ /* 0x010fe40000100a00 */
[----:B------:R0:W-:Y:S02]  /*133e0*/  STL.64 [R1+0x18d0], R24 ;  /* 0x0018d01801007387 */ /* 0x0001e40000100a00 */
[----:B0-----:R-:W-:-:S02]  /*133f0*/  IMAD.MOV.U32 R24, RZ, RZ, R19 ;  /* 0x000000ffff187224 */ /* 0x001fc400078e0013 */
[----:B------:R-:W-:-:S05]  /*13400*/  IMAD.MOV.U32 R25, RZ, RZ, R18 ;  /* 0x000000ffff197224 */ /* 0x000fca00078e0012 */
[----:B------:R0:W-:Y:S02]  /*13410*/  STL.64 [R1+0x18f0], R24 ;  /* 0x0018f01801007387 */ /* 0x0001e40000100a00 */
[----:B0-----:R-:W-:Y:S02]  /*13420*/  IMAD.MOV.U32 R24, RZ, RZ, R17 ;  /* 0x000000ffff187224 */ /* 0x001fe400078e0011 */
[----:B------:R-:W-:Y:S02]  /*13430*/  IMAD.MOV.U32 R25, RZ, RZ, R16 ;  /* 0x000000ffff197224 */ /* 0x000fe400078e0010 */
[----:B------:R-:W4:Y:S01]  /*13440*/  LDL.LU.64 R16, [R1+0x150] ;  /* 0x0001500001107983 */ /* 0x000f220000300a00 */
[----:B------:R-:W4:Y:S02]  /*13450*/  LDL.LU.64 R18, [R1+0x158] ;  /* 0x0001580001127983 */ /* 0x000f240000300a00 */
[----:B------:R0:W-:Y:S02]  /*13460*/  STL.64 [R1+0x1908], R24 ;  /* 0x0019081801007387 */ /* 0x0001e40000100a00 */
[----:B0-----:R-:W-:-:S02]  /*13470*/  IMAD.MOV.U32 R24, RZ, RZ, R9 ;  /* 0x000000ffff187224 */ /* 0x001fc400078e0009 */
[----:B------:R-:W-:Y:S01]  /*13480*/  IMAD.MOV.U32 R25, RZ, RZ, R4 ;  /* 0x000000ffff197224 */ /* 0x000fe200078e0004 */
[----:B------:R-:W3:Y:S01]  /*13490*/  LDL.LU R9, [R1+0x19e4] ;  /* 0x0019e40001097983 */ /* 0x000ee20000300800 */
[----:B------:R-:W4:Y:S03]  /*134a0*/  LDL.LU R4, [R1+0x19e0] ;  /* 0x0019e00001047983 */ /* 0x000f260000300800 */
[----:B------:R0:W-:Y:S02]  /*134b0*/  STL.64 [R1+0x1920], R24 ;  /* 0x0019201801007387 */ /* 0x0001e40000100a00 */
[----:B0-----:R-:W-:Y:S02]  /*134c0*/  IMAD.MOV.U32 R24, RZ, RZ, R11 ;  /* 0x000000ffff187224 */ /* 0x001fe400078e000b */
[----:B------:R-:W-:Y:S01]  /*134d0*/  IMAD.MOV.U32 R25, RZ, RZ, R10 ;  /* 0x000000ffff197224 */ /* 0x000fe200078e000a */
[----:B------:R-:W2:Y:S01]  /*134e0*/  LDL.LU R11, [R1+0x19dc] ;  /* 0x0019dc00010b7983 */ /* 0x000ea20000300800 */
[----:B------:R-:W2:Y:S03]  /*134f0*/  LDL.LU R10, [R1+0x19d8] ;  /* 0x0019d800010a7983 */ /* 0x000ea60000300800 */
[----:B------:R0:W-:Y:S04]  /*13500*/  STL.64 [R1+0x1938], R24 ;  /* 0x0019381801007387 */ /* 0x0001e80000100a00 */
[----:B0-----:R-:W3:Y:S01]  /*13510*/  LDL.LU.64 R24, [R1+0x160] ;  /* 0x0001600001187983 */ /* 0x001ee20000300a00 */
[----:B------:R-:W3:Y:S02]  /*13520*/  LDL.LU.64 R26, [R1+0x168] ;  /* 0x00016800011a7983 */ /* 0x000ee40000300a00 */
[----:B---3--:R-:W-:Y:S11]  /*13530*/  HMMA.16816.F32.BF16 R24, R20, R8, R24 ;  /* 0x000000081418723c */ /* 0x008ff60000041818 */
[----:B------:R-:W-:Y:S11]  /*13540*/  @!UPT UIADD3 URZ, URZ, URZ, URZ ;  /* 0x0000003f3f3ff290 */ /* 0x000ff6000fffe03f */
[----:B------:R-:W-:Y:S01]  /*13550*/  @!UPT UIADD3 URZ, URZ, URZ, URZ ;  /* 0x0000003f3f3ff290 */ /* 0x000fe2000fffe03f */
[----:B------:R0:W-:Y:S01]  /*13560*/  STL.64 [R1+0x160], R24 ;  /* 0x0001601801007387 */ /* 0x0001e20000100a00 */
[----:B------:R-:W-:Y:S02]  /*13570*/  STL.64 [R1+0x168], R26 ;  /* 0x0001681a01007387 */ /* 0x000fe40000100a00 */
[----:B0-----:R-:W-:Y:S02]  /*13580*/  IMAD.MOV.U32 R24, RZ, RZ, R5 ;  /* 0x000000ffff187224 */ /* 0x001fe400078e0005 */
[----:B------:R-:W4:Y:S01]  /*13590*/  LDL.LU R5, [R1+0x19d4] ;  /* 0x0019d40001057983 */ /* 0x000f220000300800 */
[----:B------:R-:W-:Y:S02]  /*135a0*/  IMAD.MOV.U32 R25, RZ, RZ, R3 ;  /* 0x000000ffff197224 */ /* 0x000fe400078e0003 */
[----:B------:R-:W3:Y:S03]  /*135b0*/  LDL.LU R3, [R1+0x19d0] ;  /* 0x0019d00001037983 */ /* 0x000ee60000300800 */
[----:B------:R-:W-:Y:S01]  /*135c0*/  STL.64 [R1+0x1950], R24 ;  /* 0x0019501801007387 */ /* 0x000fe20000100a00 */
[----:B--2---:R-:W-:Y:S02]  /*135d0*/  STL.64 [R1+0x18e8], R10 ;  /* 0x0018e80a01007387 */ /* 0x004fe40000100a00 */
[----:B------:R0:W-:Y:S02]  /*135e0*/  STL.64 [R1+0x18e0], R8 ;  /* 0x0018e00801007387 */ /* 0x0001e40000100a00 */
[----:B0-----:R-:W2:Y:S01]  /*135f0*/  LDL.LU R8, [R1+0xa0] ;  /* 0x0000a00001087983 */ /* 0x001ea20000300800 */
[----:B------:R-:W2:Y:S02]  /*13600*/  LDL.LU R9, [R1+0xa4] ;  /* 0x0000a40001097983 */ /* 0x000ea40000300800 */
[----:B------:R-:W-:-:S02]  /*13610*/  IMAD.MOV.U32 R24, RZ, RZ, R14 ;  /* 0x000000ffff187224 */ /* 0x000fc400078e000e */
[----:B------:R-:W-:Y:S01]  /*13620*/  IMAD.MOV.U32 R25, RZ, RZ, R6 ;  /* 0x000000ffff197224 */ /* 0x000fe200078e0006 */
[----:B----4-:R-:W-:Y:S01]  /*13630*/  HMMA.16816.F32.BF16 R16, R20, R4, R16 ;  /* 0x000000041410723c */ /* 0x010fe20000041810 */
[----:B--2---:R0:W-:Y:S04]  /*13640*/  STL.64 [R1+0x19a8], R8 ;  /* 0x0019a80801007387 */ /* 0x0041e80000100a00 */
[----:B0-----:R-:W2:Y:S01]  /*13650*/  LDL.LU.64 R8, [R1+0x140] ;  /* 0x0001400001087983 */ /* 0x001ea20000300a00 */
[----:B------:R-:W2:Y:S11]  /*13660*/  LDL.LU.64 R10, [R1+0x148] ;  /* 0x00014800010a7983 */ /* 0x000eb60000300a00 */
[----:B------:R-:W-:Y:S06]  /*13670*/  @!UPT UIADD3 URZ, URZ, URZ, URZ ;  /* 0x0000003f3f3ff290 */ /* 0x000fec000fffe03f */
[----:B------:R0:W-:Y:S02]  /*13680*/  STL.64 [R1+0x150], R16 ;  /* 0x0001501001007387 */ /* 0x0001e40000100a00 */
[----:B------:R-:W-:Y:S02]  /*13690*/  STL.64 [R1+0x158], R18 ;  /* 0x0001581201007387 */ /* 0x000fe40000100a00 */
[----:B0-----:R-:W-:Y:S02]  /*136a0*/  IMAD.MOV.U32 R16, RZ, RZ, R28 ;  /* 0x000000ffff107224 */ /* 0x001fe400078e001c */
[----:B------:R-:W-:Y:S01]  /*136b0*/  IMAD.MOV.U32 R17, RZ, RZ, R29 ;  /* 0x000000ffff117224 */ /* 0x000fe200078e001d */
[----:B------:R-:W4:Y:S01]  /*136c0*/  LDL.LU R28, [R1+0x19cc] ;  /* 0x0019cc00011c7983 */ /* 0x000f220000300800 */
[----:B------:R-:W2:Y:S02]  /*136d0*/  LDL.LU R29, [R1+0x19c8] ;  /* 0x0019c800011d7983 */ /* 0x000ea40000300800 */
[----:B------:R-:W2:Y:S02]  /*136e0*/  LDL.LU.64 R20, [R1+0x120] ;  /* 0x0001200001147983 */ /* 0x000ea40000300a00 */
[----:B------:R-:W2:Y:S01]  /*136f0*/  LDL.LU.64 R22, [R1+0x128] ;  /* 0x0001280001167983 */ /* 0x000ea20000300a00 */
[----:B------:R0:W-:Y:S02]  /*13700*/  STL.64 [R1+0x1968], R16 ;  /* 0x0019681001007387 */ /* 0x0001e40000100a00 */
[----:B0-----:R-:W-:-:S02]  /*13710*/  IMAD.MOV.U32 R16, RZ, RZ, R12 ;  /* 0x000000ffff107224 */ /* 0x001fc400078e000c */
[----:B------:R-:W-:Y:S01]  /*13720*/  IMAD.MOV.U32 R17, RZ, RZ, R13 ;  /* 0x000000ffff117224 */ /* 0x000fe200078e000d */
[----:B------:R-:W2:Y:S01]  /*13730*/  LDL.LU R12, [R1+0x19c4] ;  /* 0x0019c400010c7983 */ /* 0x000ea20000300800 */
[----:B------:R-:W2:Y:S03]  /*13740*/  LDL.LU R13, [R1+0x19c0] ;  /* 0x0019c000010d7983 */ /* 0x000ea60000300800 */
[----:B------:R0:W-:Y:S01]  /*13750*/  STL.64 [R1+0x1978], R16 ;  /* 0x0019781001007387 */ /* 0x0001e20000100a00 */
[----:B------:R-:W2:Y:S02]  /*13760*/  LDL.LU R14, [R1+0x19bc] ;  /* 0x0019bc00010e7983 */ /* 0x000ea40000300800 */
[----:B------:R-:W2:Y:S02]  /*13770*/  LDL.LU R6, [R1+0x19b8] ;  /* 0x0019b80001067983 */ /* 0x000ea40000300800 */
[----:B0-----:R-:W-:-:S02]  /*13780*/  IMAD.MOV.U32 R16, RZ, RZ, R7 ;  /* 0x000000ffff107224 */ /* 0x001fc400078e0007 */
[----:B------:R-:W2:Y:S01]  /*13790*/  LDL.LU R7, [R1+0x19b4] ;  /* 0x0019b40001077983 */ /* 0x000ea20000300800 */
[----:B------:R-:W-:Y:S02]  /*137a0*/  IMAD.MOV.U32 R17, RZ, RZ, R15 ;  /* 0x000000ffff117224 */ /* 0x000fe400078e000f */
[----:B------:R-:W3:Y:S03]  /*137b0*/  LDL.LU R15, [R1+0x19b0] ;  /* 0x0019b000010f7983 */ /* 0x000ee60000300800 */
[----:B------:R0:W-:Y:S04]  /*137c0*/  STL.64 [R1+0x1990], R16 ;  /* 0x0019901001007387 */ /* 0x0001e80000100a00 */
[----:B0-----:R-:W3:Y:S01]  /*137d0*/  LDL.LU R16, [R1+0xc0] ;  /* 0x0000c00001107983 */ /* 0x001ee20000300800 */
[----:B------:R-:W3:Y:S02]  /*137e0*/  LDL.LU R17, [R1+0xc4] ;  /* 0x0000c40001117983 */ /* 0x000ee40000300800 */
[----:B------:R-:W-:Y:S01]  /*137f0*/  STL.64 [R1+0x1970], R24 ;  /* 0x0019701801007387 */ /* 0x000fe20000100a00 */
[----:B--2---:R-:W-:Y:S01]  /*13800*/  STL.64 [R1+0x1900], R6 ;  /* 0x0019000601007387 */ /* 0x004fe20000100a00 */
[----:B------:R0:W-:Y:S03]  /*13810*/  STL.64 [R1+0x18f8], R4 ;  /* 0x0018f80401007387 */ /* 0x0001e60000100a00 */
[----:B0-----:R-:W2:Y:S01]  /*13820*/  LDL.LU.64 R4, [R1+0x130] ;  /* 0x0001300001047983 */ /* 0x001ea20000300a00 */
[----:B------:R-:W2:Y:S02]  /*13830*/  LDL.LU.64 R6, [R1+0x138] ;  /* 0x0001380001067983 */ /* 0x000ea40000300a00 */
[----:B------:R-:W-:-:S02]  /*13840*/  IMAD.MOV.U32 R24, RZ, RZ, R29 ;  /* 0x000000ffff187224 */ /* 0x000fc400078e001d */
[----:B----4-:R-:W-:Y:S01]  /*13850*/  IMAD.MOV.U32 R25, RZ, RZ, R28 ;  /* 0x000000ffff197224 */ /* 0x010fe200078e001c */
[C---:B---3--:R-:W-:Y:S01]  /*13860*/  HMMA.16816.F32.BF16 R16, R12.reuse, R16, R8 ;  /* 0x000000100c10723c */ /* 0x048fe20000041808 */
[----:B------:R-:W3:Y:S11]  /*13870*/  LDL.LU.64 R8, [R1+0x19a8] ;  /* 0x0019a80001087983 */ /* 0x000ef60000300a00 */
[----:B------:R-:W-:Y:S11]  /*13880*/  @!UPT UIADD3 URZ, URZ, URZ, URZ ;  /* 0x0000003f3f3ff290 */ /* 0x000ff6000fffe03f */
[----:B------:R-:W-:Y:S01]  /*13890*/  STL.64 [R1+0x140], R16 ;  /* 0x0001401001007387 */ /* 0x000fe20000100a00 */
[----:B------:R-:W-:Y:S01]  /*138a0*/  STL.64 [R1+0x148], R18 ;  /* 0x0001481201007387 */ /* 0x000fe20000100a00 */
[C---:B--2---:R-:W-:Y:S11]  /*138b0*/  HMMA.16816.F32.BF16 R24, R12.reuse, R24, R4 ;  /* 0x000000180c18723c */ /* 0x044ff60000041804 */
[----:B------:R-:W-:Y:S11]  /*138c0*/  @!UPT UIADD3 URZ, URZ, URZ, URZ ;  /* 0x0000003f3f3ff290 */ /* 0x000ff6000fffe03f */
[----:B------:R-:W-:Y:S01]  /*138d0*/  @!UPT UIADD3 URZ, URZ, URZ, URZ ;  /* 0x0000003f3f3ff290 */ /* 0x000fe2000fffe03f */
[----:B------:R0:W-:Y:S01]  /*138e0*/  STL.64 [R1+0x130], R24 ;  /* 0x0001301801007387 */ /* 0x0001e20000100a00 */
[----:B------:R1:W-:Y:S03]  /*138f0*/  STL.64 [R1+0x138], R26 ;  /* 0x0001381a01007387 */ /* 0x0003e60000100a00 */
[----:B0-----:R-:W2:Y:S01]  /*13900*/  LDL.LU.64 R24, [R1+0xe0] ;  /* 0x0000e00001187983 */ /* 0x001ea20000300a00 */
[----:B-1----:R-:W4:Y:S01]  /*13910*/  LDL.LU.64 R26, [R1+0xe8] ;  /* 0x0000e800011a7983 */ /* 0x002f220000300a00 */
[----:B---3--:R-:W-:Y:S11]  /*13920*/  HMMA.16816.F32.BF16 R4, R12, R8, R20 ;  /* 0x000000080c04723c */ /* 0x008ff60000041814 */
[----:B------:R-:W-:Y:S11]  /*13930*/  @!UPT UIADD3 URZ, URZ, URZ, URZ ;  /* 0x0000003f3f3ff290 */ /* 0x000ff6000fffe03f */
[----:B------:R-:W-:Y:S01]  /*13940*/  @!UPT UIADD3 URZ, URZ, URZ, URZ ;  /* 0x0000003f3f3ff290 */ /* 0x000fe2000fffe03f */
[----:B------:R-:W-:Y:S01]  /*13950*/  STL.64 [R1+0x120], R4 ;  /* 0x0001200401007387 */ /* 0x000fe20000100a00 */
[----:B------:R-:W-:Y:S03]  /*13960*/  STL.64 [R1+0x128], R6 ;  /* 0x0001280601007387 */ /* 0x000fe60000100a00 */
[----:B----4-:R-:W-:Y:S01]  /*13970*/  STL.64 [R1+0x1988], R26 ;  /* 0x0019881a01007387 */ /* 0x010fe20000100a00 */
[----:B--2---:R0:W-:Y:S03]  /*13980*/  STL.64 [R1+0x1980], R24 ;  /* 0x0019801801007387 */ /* 0x0041e60000100a00 */
[----:B0-----:R-:W2:Y:S01]  /*13990*/  LDL.LU.64 R24, [R1+0xf0] ;  /* 0x0000f00001187983 */ /* 0x001ea20000300a00 */
[----:B------:R-:W3:Y:S03]  /*139a0*/  LDL.LU.64 R26, [R1+0xf8] ;  /* 0x0000f800011a7983 */ /* 0x000ee60000300a00 */
[----:B---3--:R-:W-:Y:S01]  /*139b0*/  STL.64 [R1+0x19a0], R26 ;  /* 0x0019a01a01007387 */ /* 0x008fe20000100a00 */
[----:B--2---:R0:W-:Y:S03]  /*139c0*/  STL.64 [R1+0x1998], R24 ;  /* 0x0019981801007387 */ /* 0x0041e60000100a00 */
[----:B0-----:R-:W2:Y:S01]  /*139d0*/  LDL.LU.64 R24, [R1+0x100] ;  /* 0x0001000001187983 */ /* 0x001ea20000300a00 */
[----:B------:R-:W2:Y:S02]  /*139e0*/  LDL.LU.64 R26, [R1+0x108] ;  /* 0x00010800011a7983 */ /* 0x000ea40000300a00 */
[----:B------:R-:W3:Y:S02]  /*139f0*/  LDL.LU.64 R20, [R1+0x520] ;  /* 0x0005200001147983 */ /* 0x000ee40000300a00 */
[----:B------:R-:W3:Y:S01]  /*13a00*/  LDL.LU.64 R22, [R1+0x528] ;  /* 0x0005280001167983 */ /* 0x000ee20000300a00 */
[----:B------:R-:W4:Y:S01]  /*13a10*/  LDL.LU.64 R4, [R1+0x8b0] ;  /* 0x0008b00001047983 */ /* 0x000f220000300a00 */
[----:B------:R-:W2:Y:S03]  /*13a20*/  LDL.LU.64 R6, [R1+0x8b8] ;  /* 0x0008b80001067983 */ /* 0x000ea60000300a00 */
[----:B--2---:R-:W-:Y:S01]  /*13a30*/  STL.64 [R1+0x1918], R6 ;  /* 0x0019180601007387 */ /* 0x004fe20000100a00 */
[----:B----4-:R0:W-:Y:S03]  /*13a40*/  STL.64 [R1+0x1910], R4 ;  /* 0x0019100401007387 */ /* 0x0101e60000100a00 */
[----:B0-----:R-:W2:Y:S01]  /*13a50*/  LDL.LU.64 R4, [R1+0x8a0] ;  /* 0x0008a00001047983 */ /* 0x001ea20000300a00 */
[----:B------:R-:W4:Y:S03]  /*13a60*/  LDL.LU.64 R6, [R1+0x8a8] ;  /* 0x0008a80001067983 */ /* 0x000f260000300a00 */
[----:B----4-:R-:W-:Y:S01]  /*13a70*/  STL.64 [R1+0x1930], R6 ;  /* 0x0019300601007387 */ /* 0x010fe20000100a00 */
[----:B--2---:R0:W-:Y:S03]  /*13a80*/  STL.64 [R1+0x1928], R4 ;  /* 0x0019280401007387 */ /* 0x0041e60000100a00 */
[----:B0-----:R-:W2:Y:S01]  /*13a90*/  LDL.LU.64 R4, [R1+0x880] ;  /* 0x0008800001047983 */ /* 0x001ea20000300a00 */
[----:B------:R-:W4:Y:S02]  /*13aa0*/  LDL.LU.64 R6, [R1+0x888] ;  /* 0x0008880001067983 */ /* 0x000f240000300a00 */
[----:B------:R-:W-:-:S02]  /*13ab0*/  IMAD.MOV.U32 R16, RZ, RZ, R3 ;  /* 0x000000ffff107224 */ /* 0x000fc400078e0003 */
[----:B------:R-:W-:-:S07]  /*13ac0*/  IMAD.MOV.U32 R17, RZ, RZ, R2 ;  /* 0x000000ffff117224 */ /* 0x000fce00078e0002 */
[C---:B------:R-:W-:Y:S01]  /*13ad0*/  HMMA.16816.F32.BF16 R16, R12.reuse, R16, R24 ;  /* 0x000000100c10723c */ /* 0x040fe20000041818 */
[----:B----4-:R-:W-:Y:S01]  /*13ae0*/  STL.64 [R1+0x1948], R6 ;  /* 0x0019480601007387 */ /* 0x010fe20000100a00 */
[----:B--2---:R0:W-:Y:S03]  /*13af0*/  STL.64 [R1+0x1940], R4 ;  /* 0x0019400401007387 */ /* 0x0041e60000100a00 */
[----:B0-----:R-:W2:Y:S01]  /*13b00*/  LDL.LU.64 R4, [R1+0x870] ;  /* 0x0008700001047983 */ /* 0x001ea20000300a00 */
[----:B------:R-:W4:Y:S03]  /*13b10*/  LDL.LU.64 R6, [R1+0x878] ;  /* 0x0008780001067983 */ /* 0x000f260000300a00 */
[----:B----4-:R-:W-:Y:S01]  /*13b20*/  STL.64 [R1+0x1960], R6 ;  /* 0x0019600601007387 */ /* 0x010fe20000100a00 */
[----:B--2---:R0:W-:Y:S03]  /*13b30*/  STL.64 [R1+0x1958], R4 ;  /* 0x0019580401007387 */ /* 0x0041e60000100a00 */
[----:B0-----:R-:W2:Y:S01]  /*13b40*/  LDL.LU.64 R4, [R1+0x860] ;  /* 0x0008600001047983 */ /* 0x001ea20000300a00 */
[----:B------:R-:W2:Y:S02]  /*13b50*/  LDL.LU.64 R6, [R1+0x868] ;  /* 0x0008680001067983 */ /* 0x000ea40000300a00 */
[----:B------:R-:W4:Y:S02]  /*13b60*/  LDL.LU.64 R8, [R1+0x8c0] ;  /* 0x0008c00001087983 */ /* 0x000f240000300a00 */
[----:B------:R-:W4:Y:S01]  /*13b70*/  LDL.LU.64 R10, [R1+0x8c8] ;  /* 0x0008c800010a7983 */ /* 0x000f220000300a00 */
[----:B------:R-:W2:Y:S01]  /*13b80*/  LDL.LU.64 R26, [R1+0x19a0] ;  /* 0x0019a000011a7983 */ /* 0x000ea20000300a00 */
[----:B------:R-:W2:Y:S03]  /*13b90*/  LDL.LU.64 R24, [R1+0x1998] ;  /* 0x0019980001187983 */ /* 0x000ea60000300a00 */
[----:B------:R0:W-:Y:S02]  /*13ba0*/  STL.64 [R1+0x100], R16 ;  /* 0x0001001001007387 */ /* 0x0001e40000100a00 */
[----:B------:R2:W-:Y:S01]  /*13bb0*/  STL.64 [R1+0x108], R18 ;  /* 0x0001081201007387 */ /* 0x0005e20000100a00 */
[----:B0-----:R-:W2:Y:S02]  /*13bc0*/  LDL.LU.64 R16, [R1+0x1990] ;  /* 0x0019900001107983 */ /* 0x001ea40000300a00 */
[C---:B--2---:R-:W-:Y:S02]  /*13bd0*/  HMMA.16816.F32.BF16 R16, R12.reuse, R16, R24 ;  /* 0x000000100c10723c */ /* 0x044fe40000041818 */
[----:B------:R-:W2:Y:S01]  /*13be0*/  LDL.LU.64 R26, [R1+0x1988] ;  /* 0x00198800011a7983 */ /* 0x000ea20000300a00 */
[----:B------:R-:W2:Y:S11]  /*13bf0*/  LDL.LU.64 R24, [R1+0x1980] ;  /* 0x0019800001187983 */ /* 0x000eb60000300a00 */
[----:B------:R-:W-:Y:S09]  /*13c00*/  @!UPT UIADD3 URZ, URZ, URZ, URZ ;  /* 0x0000003f3f3ff290 */ /* 0x000ff2000fffe03f */
[----:B------:R0:W-:Y:S01]  /*13c10*/  STL.64 [R1+0xf0], R16 ;  /* 0x0000f01001007387 */ /* 0x0001e20000100a00 */
[----:B------:R2:W-:Y:S03]  /*13c20*/  STL.64 [R1+0xf8], R18 ;  /* 0x0000f81201007387 */ /* 0x0005e60000100a00 */
[----:B0-----:R-:W2:Y:S02]  /*13c30*/  LDL.LU.64 R16, [R1+0x1978] ;  /* 0x0019780001107983 */ /* 0x001ea40000300a00 */
[C---:B--2---:R-:W-:Y:S02]  /*13c40*/  HMMA.16816.F32.BF16 R16, R12.reuse, R16, R24 ;  /* 0x000000100c10723c */ /* 0x044fe40000041818 */
[----:B------:R-:W2:Y:S11]  /*13c50*/  LDL.LU.64 R24, [R1+0x1970] ;  /* 0x0019700001187983 */ /* 0x000eb60000300a00 */
[----:B------:R-:W-:Y:S10]  /*13c60*/  @!UPT UIADD3 URZ, URZ, URZ, URZ ;  /* 0x0000003f3f3ff290 */ /* 0x000ff4000fffe03f */
[----:B------:R0:W-:Y:S01]  /*13c70*/  STL.64 [R1+0xe0], R16 ;  /* 0x0000e01001007387 */ /* 0x0001e20000100a00 */
[----:B------:R3:W-:Y:S03]  /*13c80*/  STL.64 [R1+0xe8], R18 ;  /* 0x0000e81201007387 */ /* 0x0007e60000100a00 */
[----:B0-----:R-:W3:Y:S01]  /*13c90*/  LDL.LU.64 R16, [R1+0x1968] ;  /* 0x0019680001107983 */ /* 0x001ee20000300a00 */
[C---:B--2---:R-:W-:Y:S08]  /*13ca0*/  HMMA.16816.F32.BF16 R24, R12.reuse, R24, R4 ;  /* 0x000000180c18723c */ /* 0x044ff00000041804 */
[C---:B---3--:R-:W-:Y:S01]  /*13cb0*/  HMMA.16816.F32.BF16 R16, R12.reuse, R16, R20 ;  /* 0x000000100c10723c */ /* 0x048fe20000041814 */
[----:B------:R-:W0:Y:S11]  /*13cc0*/  LDSM.16.MT88.4 R20, [R0+0x4080] ;  /* 0x004080000014783b */ /* 0x000e360000004200 */
[----:B------:R-:W-:Y:S11]  /*13cd0*/  @!UPT UIADD3 URZ, URZ, URZ, URZ ;  /* 0x0000003f3f3ff290 */ /* 0x000ff6000fffe03f */
[----:B------:R1:W-:Y:S01]  /*13ce0*/  STL.64 [R1+0x520], R16 ;  /* 0x0005201001007387 */ /* 0x0003e20000100a00 */
[----:B------:R2:W-:Y:S03]  /*13cf0*/  STL.64 [R1+0x528], R18 ;  /* 0x0005281201007387 */ /* 0x0005e60000100a00 */
[----:B-1----:R-:W3:Y:S01]  /*13d00*/  LDL.LU.64 R16, [R1+0x110] ;  /* 0x0001100001107983 */ /* 0x002ee20000300a00 */
[----:B--2---:R-:W3:Y:S03]  /*13d10*/  LDL.LU.64 R18, [R1+0x118] ;  /* 0x0001180001127983 */ /* 0x004ee60000300a00 */
[----:B0-----:R-:W-:Y:S01]  /*13d20*/  STL.64 [R1+0x17c0], R22 ;  /* 0x0017c01601007387 */ /* 0x001fe20000100a00 */
[----:B------:R0:W-:Y:S03]  /*13d30*/  STL.64 [R1+0x17b8], R20 ;  /* 0x0017b81401007387 */ /* 0x0001e60000100a00 */
[----:B0-----:R-:W2:Y:S01]  /*13d40*/  LDL.LU.64 R20, [R1+0x8d0] ;  /* 0x0008d00001147983 */ /* 0x001ea20000300a00 */
[----:B------:R-:W2:Y:S02]  /*13d50*/  LDL.LU.64 R22, [R1+0x8d8] ;  /* 0x0008d80001167983 */ /* 0x000ea40000300a00 */
[----:B------:R-:W2:Y:S02]  /*13d60*/  LDL.LU.64 R6, [R1+0x1960] ;  /* 0x0019600001067983 */ /* 0x000ea40000300a00 */
[----:B------:R-:W2:Y:S01]  /*13d70*/  LDL.LU.64 R4, [R1+0x1958] ;  /* 0x0019580001047983 */ /* 0x000ea20000300a00 */
[----:B------:R0:W-:Y:S01]  /*13d80*/  STL.64 [R1+0x860], R24 ;  /* 0x0008601801007387 */ /* 0x0001e20000100a00 */
[----:B------:R2:W-:Y:S03]  /*13d90*/  STL.64 [R1+0x868], R26 ;  /* 0x0008681a01007387 */ /* 0x0005e60000100a00 */
        /* <DEDUP_REMOVED lines=28> */
[----:B0-----:R-:W4:Y:S02]  /*13f60*/  LDL.LU.64 R24, [R1+0x18f0] ;  /* 0x0018f00001187983 */ /* 0x001f240000300a00 */
[C---:B----4-:R-:W-:Y:S02]  /*13f70*/  HMMA.16816.F32.BF16 R24, R12.reuse, R24, R8 ;  /* 0x000000180c18723c */ /* 0x050fe40000041808 */
[----:B------:R-:W4:Y:S01]  /*13f80*/  LDL.LU.64 R10, [R1+0x18e8] ;  /* 0x0018e800010a7983 */ /* 0x000f220000300a00 */
[----:B------:R-:W3:Y:S11]  /*13f90*/  LDL.LU.64 R8, [R1+0x18e0] ;  /* 0x0018e00001087983 */ /* 0x000ef60000300a00 */
[----:B------:R-:W-:Y:S09]  /*13fa0*/  @!UPT UIADD3 URZ, URZ, URZ, URZ ;  /* 0x0000003f3f3ff290 */ /* 0x000ff2000fffe03f */
[----:B------:R-:W-:Y:S01]  /*13fb0*/  STL.64 [R1+0x8c0], R24 ;  /* 0x0008c01801007387 */ /* 0x000fe20000100a00 */
[----:B------:R0:W-:Y:S03]  /*13fc0*/  STL.64 [R1+0x8c8], R26 ;  /* 0x0008c81a01007387 */ /* 0x0001e60000100a00 */
[----:B0-----:R-:W2:Y:S01]  /*13fd0*/  LDL.LU.64 R26, [R1+0x18d8] ;  /* 0x0018d800011a7983 */ /* 0x001ea20000300a00 */
[----:B------:R-:W2:Y:S01]  /*13fe0*/  LDL.LU.64 R24, [R1+0x18d0] ;  /* 0x0018d00001187983 */ /* 0x000ea20000300a00 */
[C---:B---3--:R-:W-:Y:S08]  /*13ff0*/  HMMA.16816.F32.BF16 R16, R12.reuse, R8, R16 ;  /* 0x000000080c10723c */ /* 0x048ff00000041810 */
[----:B--2---:R-:W-:Y:S11]  /*14000*/  HMMA.16816.F32.BF16 R20, R12, R24, R20 ;  /* 0x000000180c14723c */ /* 0x004ff60000041814 */
[----:B------:R-:W-:Y:S11]  /*14010*/  @!UPT UIADD3 URZ, URZ, URZ, URZ ;  /* 0x0000003f3f3ff290 */ /* 0x000ff6000fffe03f */
[----:B------:R-:W-:Y:S02]  /*14020*/  @!UPT UIADD3 URZ, URZ, URZ, URZ ;  /* 0x0000003f3f3ff290 */ /* 0x000fe4000fffe03f */
[----:B------:R-:W-:Y:S02]  /*14030*/  IMAD.MOV.U32 R25, RZ, RZ, R23 ;  /* 0x000000ffff197224 */ /* 0x000fe400078e0017 */
[----:B------:R-:W-:Y:S02]  /*14040*/  IMAD.MOV.U32 R29, RZ, RZ, R22 ;  /* 0x000000ffff1d7224 */ /* 0x000fe400078e0016 */
[----:B------:R-:W-:Y:S02]  /*14050*/  IMAD.MOV.U32 R0, RZ, RZ, R21 ;  /* 0x000000ffff007224 */ /* 0x000fe400078e0015 */
[----:B------:R-:W-:Y:S01]  /*14060*/  IMAD.MOV.U32 R3, RZ, RZ, R20 ;  /* 0x000000ffff037224 */ /* 0x000fe200078e0014 */
[----:B------:R-:W-:Y:S01]  /*14070*/  STL [R1+0xff4], R25 ;  /* 0x000ff41901007387 */ /* 0x000fe20000100800 */
[----:B------:R-:W-:Y:S02]  /*14080*/  STL [R1+0xff0], R29 ;  /* 0x000ff01d01007387 */ /* 0x000fe40000100800 */
[----:B------:R-:W-:Y:S02]  /*14090*/  STL [R1+0xfec], R0 ;  /* 0x000fec0001007387 */ /* 0x000fe40000100800 */
[----:B------:R-:W-:Y:S01]  /*140a0*/  STL [R1+0xfe8], R3 ;  /* 0x000fe80301007387 */ /* 0x000fe20000100800 */
[----:B------:R-:W-:Y:S01]  /*140b0*/  STL.64 [R1+0x110], R16 ;  /* 0x0001101001007387 */ /* 0x000fe20000100a00 */
[----:B----4-:R0:W-:Y:S02]  /*140c0*/  STL.64 [R1+0x1860], R10 ;  /* 0x0018600a01007387 */ /* 0x0101e40000100a00 */
[----:B------:R-:W2:Y:S02]  /*140d0*/  LDL.LU R8, [R1+0x4d0] ;  /* 0x0004d00001087983 */ /* 0x000ea40000300800 */
[----:B------:R-:W2:Y:S01]  /*140e0*/  LDL.LU R9, [R1+0x4d4] ;  /* 0x0004d40001097983 */ /* 0x000ea20000300800 */
[----:B0-----:R-:W3:Y:S01]  /*140f0*/  LDL.LU R10, [R1+0x4d8] ;  /* 0x0004d800010a7983 */ /* 0x001ee20000300800 */
[----:B------:R-:W3:Y:S02]  /*14100*/  LDL.LU R11, [R1+0x4dc] ;  /* 0x0004dc00010b7983 */ /* 0x000ee40000300800 */
[----:B------:R-:W-:-:S02]  /*14110*/  IMAD.MOV.U32 R28, RZ, RZ, R18 ;  /* 0x000000ffff1c7224 */ /* 0x000fc400078e0012 */
[----:B------:R-:W-:Y:S01]  /*14120*/  IMAD.MOV.U32 R2, RZ, RZ, R19 ;  /* 0x000000ffff027224 */ /* 0x000fe200078e0013 */
[----:B------:R-:W4:Y:S01]  /*14130*/  LDL.LU.64 R16, [R1+0xd0] ;  /* 0x0000d00001107983 */ /* 0x000f220000300a00 */
[----:B------:R-:W4:Y:S03]  /*14140*/  LDL.LU.64 R18, [R1+0xd8] ;  /* 0x0000d80001127983 */ /* 0x000f260000300a00 */
[----:B---3--:R0:W-:Y:S01]  /*14150*/  STL.64 [R1+0x1870], R10 ;  /* 0x0018700a01007387 */ /* 0x0081e20000100a00 */
[----:B--2---:R-:W-:Y:S03]  /*14160*/  STL.64 [R1+0x1868], R8 ;  /* 0x0018680801007387 */ /* 0x004fe60000100a00 */
[----:B0-----:R-:W2:Y:S04]  /*14170*/  LDL.64 R10, [R1+0x98] ;  /* 0x00009800010a7983 */ /* 0x001ea80000100a00 */
[----:B--2---:R0:W-:Y:S04]  /*14180*/  STL.64 [R1+0x1880], R10 ;  /* 0x0018800a01007387 */ /* 0x0041e80000100a00 */
[----:B0-----:R-:W2:Y:S04]  /*14190*/  LDL.64 R10, [R1+0xa8] ;  /* 0x0000a800010a7983 */ /* 0x001ea80000100a00 */
[----:B--2---:R0:W-:Y:S04]  /*141a0*/  STL.64 [R1+0x1888], R10 ;  /* 0x0018880a01007387 */ /* 0x0041e80000100a00 */
[----:B0-----:R-:W2:Y:S04]  /*141b0*/  LDL.64 R10, [R1+0xb8] ;  /* 0x0000b800010a7983 */ /* 0x001ea80000100a00 */
[----:B--2---:R0:W-:Y:S01]  /*141c0*/  STL.64 [R1+0x18a0], R10 ;  /* 0x0018a00a01007387 */ /* 0x0041e20000100a00 */
[----:B------:R-:W2:Y:S03]  /*141d0*/  LDL.64 R22, [R1+0x78] ;  /* 0x0000780001167983 */ /* 0x000ea60000100a00 */
[----:B0-----:R-:W3:Y:S04]  /*141e0*/  LDL R10, [R1+0xc8] ;  /* 0x0000c800010a7983 */ /* 0x001ee80000100800 */
[----:B------:R-:W3:Y:S04]  /*141f0*/  LDL R11, [R1+0xcc] ;  /* 0x0000cc00010b7983 */ /* 0x000ee80000100800 */
[----:B--2---:R0:W-:Y:S01]  /*14200*/  STL.64 [R1+0x1878], R22 ;  /* 0x0018781601007387 */ /* 0x0041e20000100a00 */
[----:B------:R-:W2:Y:S02]  /*14210*/  LDL.LU R20, [R1+0x4e0] ;  /* 0x0004e00001147983 */ /* 0x000ea40000300800 */
[----:B------:R-:W2:Y:S01]  /*14220*/  LDL.LU R21, [R1+0x4e4] ;  /* 0x0004e40001157983 */ /* 0x000ea20000300800 */
[----:B0-----:R-:W2:Y:S01]  /*14230*/  LDL.LU R22, [R1+0x4e8] ;  /* 0x0004e80001167983 */ /* 0x001ea20000300800 */
[----:B------:R-:W2:Y:S03]  /*14240*/  LDL.LU R23, [R1+0x4ec] ;  /* 0x0004ec0001177983 */ /* 0x000ea60000300800 */
[----:B--2---:R-:W-:Y:S01]  /*14250*/  STL.64 [R1+0x1898], R22 ;  /* 0x0018981601007387 */ /* 0x004fe20000100a00 */
[----:B------:R0:W-:Y:S03]  /*14260*/  STL.64 [R1+0x1890], R20 ;  /* 0x0018901401007387 */ /* 0x0001e60000100a00 */
[----:B0-----:R-:W2:Y:S01]  /*14270*/  LDL.LU R20, [R1+0x500] ;  /* 0x0005000001147983 */ /* 0x001ea20000300800 */
[----:B------:R-:W2:Y:S02]  /*14280*/  LDL.LU R21, [R1+0x504] ;  /* 0x0005040001157983 */ /* 0x000ea40000300800 */
[----:B------:R-:W2:Y:S02]  /*14290*/  LDL.LU R22, [R1+0x508] ;  /* 0x0005080001167983 */ /* 0x000ea40000300800 */
[----:B------:R-:W2:Y:S01]  /*142a0*/  LDL.LU R23, [R1+0x50c] ;  /* 0x00050c0001177983 */ /* 0x000ea20000300800 */
[----:B----4-:R-:W-:Y:S01]  /*142b0*/  HMMA.16816.F32.BF16 R12, R12, R4, R16 ;  /* 0x000000040c0c723c */ /* 0x010fe20000041810 */
[----:B--2---:R-:W-:Y:S01]  /*142c0*/  STL.64 [R1+0x18b0], R22 ;  /* 0x0018b01601007387 */ /* 0x004fe20000100a00 */
[----:B------:R0:W-:Y:S03]  /*142d0*/  STL.64 [R1+0x18a8], R20 ;  /* 0x0018a81401007387 */ /* 0x0001e60000100a00 */
[----:B0-----:R-:W3:Y:S01]  /*142e0*/  LDL.LU R20, [R1+0x510] ;  /* 0x0005100001147983 */ /* 0x001ee20000300800 */
[----:B------:R-:W3:Y:S02]  /*142f0*/  LDL.LU R21, [R1+0x514] ;  /* 0x0005140001157983 */ /* 0x000ee40000300800 */
[----:B------:R-:W3:Y:S02]  /*14300*/  LDL.LU R22, [R1+0x518] ;  /* 0x0005180001167983 */ /* 0x000ee40000300800 */
[----:B------:R-:W3:Y:S01]  /*14310*/  LDL.LU R23, [R1+0x51c] ;  /* 0x00051c0001177983 */ /* 0x000ee20000300800 */
[----:B------:R-:W-:Y:S01]  /*14320*/  STL [R1+0x1054], R2 ;  /* 0x0010540201007387 */ /* 0x000fe20000100800 */
[----:B------:R-:W-:Y:S02]  /*14330*/  STL [R1+0x1050], R28 ;  /* 0x0010501c01007387 */ /* 0x000fe40000100800 */
[----:B------:R-:W3:Y:S02]  /*14340*/  LDL.LU.64 R18, [R1+0x18c8] ;  /* 0x0018c80001127983 */ /* 0x000ee40000300a00 */
[----:B------:R-:W3:Y:S08]  /*14350*/  LDL.LU.64 R16, [R1+0x18c0] ;  /* 0x0018c00001107983 */ /* 0x000ef00000300a00 */
[----:B------:R-:W-:-:S02]  /*14360*/  IMAD.MOV.U32 R25, RZ, RZ, R12 ;  /* 0x000000ffff197224 */ /* 0x000fc400078e000c */
[----:B------:R-:W-:Y:S02]  /*14370*/  IMAD.MOV.U32 R29, RZ, RZ, R13 ;  /* 0x000000ffff1d7224 */ /* 0x000fe400078e000d */
[----:B------:R-:W-:Y:S01]  /*14380*/  IMAD.MOV.U32 R0, RZ, RZ, R14 ;  /* 0x000000ffff007224 */ /* 0x000fe200078e000e */
[----:B------:R-:W2:Y:S01]  /*14390*/  LDL.LU R12, [R1+0x4c0] ;  /* 0x0004c000010c7983 */ /* 0x000ea20000300800 */
[----:B------:R-:W-:Y:S02]  /*143a0*/  IMAD.MOV.U32 R3, RZ, RZ, R15 ;  /* 0x000000ffff037224 */ /* 0x000fe400078e000f */
[----:B------:R-:W2:Y:S02]  /*143b0*/  LDL.LU R13, [R1+0x4c4] ;  /* 0x0004c400010d7983 */ /* 0x000ea40000300800 */
[----:B------:R-:W-:Y:S02]  /*143c0*/  IMAD.MOV.U32 R14, RZ, RZ, R26 ;  /* 0x000000ffff0e7224 */ /* 0x000fe400078e001a */
[----:B------:R-:W-:Y:S01]  /*143d0*/  IMAD.MOV.U32 R15, RZ, RZ, R27 ;  /* 0x000000ffff0f7224 */ /* 0x000fe200078e001b */
[----:B------:R-:W4:Y:S01]  /*143e0*/  LDL.LU R26, [R1+0x18bc] ;  /* 0x0018bc00011a7983 */ /* 0x000f220000300800 */
[----:B------:R-:W4:Y:S02]  /*143f0*/  LDL.LU R27, [R1+0x18b8] ;  /* 0x0018b800011b7983 */ /* 0x000f240000300800 */
[----:B------:R0:W-:Y:S02]  /*14400*/  STL.64 [R1+0x17e8], R6 ;  /* 0x0017e80601007387 */ /* 0x0001e40000100a00 */
[----:B0-----:R-:W2:Y:S01]  /*14410*/  LDL.64 R6, [R1+0x88] ;  /* 0x0000880001067983 */ /* 0x001ea20000100a00 */
[----:B------:R-:W-:Y:S02]  /*14420*/  STL [R1+0x1064], R3 ;  /* 0x0010640301007387 */ /* 0x000fe40000100800 */
[----:B------:R-:W-:Y:S02]  /*14430*/  STL [R1+0x1060], R0 ;  /* 0x0010600001007387 */ /* 0x000fe40000100800 */
[----:B------:R-:W-:Y:S01]  /*14440*/  STL [R1+0x105c], R29 ;  /* 0x00105c1d01007387 */ /* 0x000fe20000100800 */
[----:B------:R-:W-:Y:S01]  /*14450*/  STL [R1+0x1058], R25 ;  /* 0x0010581901007387 */ /* 0x000fe20000100800 */
[C---:B---3--:R-:W-:Y:S03]  /*14460*/  HMMA.16816.F32.BF16 R8, R16.reuse, R10, R20 ;  /* 0x0000000a1008723c */ /* 0x048fe60000041814 */
[----:B------:R-:W3:Y:S01]  /*14470*/  LDL.LU.64 R22, [R1+0x18b0] ;  /* 0x0018b00001167983 */ /* 0x000ee20000300a00 */
[----:B------:R-:W3:Y:S11]  /*14480*/  LDL.LU.64 R20, [R1+0x18a8] ;  /* 0x0018a80001147983 */ /* 0x000ef60000300a00 */
[----:B------:R-:W-:Y:S08]  /*14490*/  @!UPT UIADD3 URZ, URZ, URZ, URZ ;  /* 0x0000003f3f3ff290 */ /* 0x000ff0000fffe03f */
[----:B------:R-:W-:Y:S01]  /*144a0*/  STL.64 [R1+0x510], R8 ;  /* 0x0005100801007387 */ /* 0x000fe20000100a00 */
[----:B------:R0:W-:Y:S03]  /*144b0*/  STL.64 [R1+0x518], R10 ;  /* 0x0005180a01007387 */ /* 0x0001e60000100a00 */
[----:B0-----:R-:W3:Y:S02]  /*144c0*/  LDL.LU.64 R10, [R1+0x18a0] ;  /* 0x0018a000010a7983 */ /* 0x001ee40000300a00 */
[C---:B---3--:R-:W-:Y:S01]  /*144d0*/  HMMA.16816.F32.BF16 R20, R16.reuse, R10, R20 ;  /* 0x0000000a1014723c */ /* 0x048fe20000041814 */
[----:B------:R-:W-:Y:S02]  /*144e0*/  IMAD.MOV.U32 R25, RZ, RZ, R10 ;  /* 0x000000ffff197224 */ /* 0x000fe400078e000a */
[----:B------:R-:W-:Y:S11]  /*144f0*/  IMAD.MOV.U32 R24, RZ, RZ, R11 ;  /* 0x000000ffff187224 */ /* 0x000ff600078e000b */
[----:B------:R-:W-:Y:S09]  /*14500*/  @!UPT UIADD3 URZ, URZ, URZ, URZ ;  /* 0x0000003f3f3ff290 */ /* 0x000ff2000fffe03f */
[----:B------:R-:W-:Y:S01]  /*14510*/  STL.64 [R1+0x500], R20 ;  /* 0x0005001401007387 */ /* 0x000fe20000100a00 */
[----:B------:R0:W-:Y:S03]  /*14520*/  STL.64 [R1+0x508], R22 ;  /* 0x0005081601007387 */ /* 0x0001e60000100a00 */
[----:B0-----:R-:W3:Y:S01]  /*14530*/  LDL.LU.64 R22, [R1+0x1898] ;  /* 0x0018980001167983 */ /* 0x001ee20000300a00 */
[----:B------:R-:W3:Y:S02]  /*14540*/  LDL.LU.64 R20, [R1+0x1890] ;  /* 0x0018900001147983 */ /* 0x000ee40000300a00 */
[----:B------:R-:W2:Y:S02]  /*14550*/  LDL.LU.64 R10, [R1+0x1888] ;  /* 0x00188800010a7983 */ /* 0x000ea40000300a00 */
[----:B----4-:R-:W-:Y:S01]  /*14560*/  STL.64 [R1+0x17e0], R26 ;  /* 0x0017e01a01007387 */ /* 0x010fe20000100a00 */
[----:B------:R0:W-:Y:S04]  /*14570*/  STL.64 [R1+0x17d8], R24 ;  /* 0x0017d81801007387 */ /* 0x0001e80000100a00 */
[----:B0-----:R-:W2:Y:S01]  /*14580*/  LDL.LU R24, [R1+0x4f0] ;  /* 0x0004f00001187983 */ /* 0x001ea20000300800 */
[----:B------:R-:W2:Y:S02]  /*14590*/  LDL.LU R25, [R1+0x4f4] ;  /* 0x0004f40001197983 */ /* 0x000ea40000300800 */
[----:B------:R-:W2:Y:S02]  /*145a0*/  LDL.LU R26, [R1+0x4f8] ;  /* 0x0004f800011a7983 */ /* 0x000ea40000300800 */
[----:B------:R-:W2:Y:S02]  /*145b0*/  LDL.LU R27, [R1+0x4fc] ;  /* 0x0004fc00011b7983 */ /* 0x000ea40000300800 */
[----:B--2---:R-:W-:Y:S11]  /*145c0*/  HMMA.16816.F32.BF16 R24, R16, R10, R24 ;  /* 0x0000000a1018723c */ /* 0x004ff60000041818 */
[----:B------:R-:W-:Y:S11]  /*145d0*/  @!UPT UIADD3 URZ, URZ, URZ, URZ ;  /* 0x0000003f3f3ff290 */ /* 0x000ff6000fffe03f */
[----:B------:R-:W-:Y:S01]  /*145e0*/  @!UPT UIADD3 URZ, URZ, URZ, URZ ;  /* 0x0000003f3f3ff290 */ /* 0x000fe2000fffe03f */
[----:B------:R0:W-:Y:S01]  /*145f0*/  STL.64 [R1+0x4f0], R24 ;  /* 0x0004f01801007387 */ /* 0x0001e20000100a00 */
[----:B------:R-:W-:Y:S02]  /*14600*/  STL.64 [R1+0x4f8], R26 ;  /* 0x0004f81a01007387 */ /* 0x000fe40000100a00 */
[----:B0-----:R-:W-:Y:S02]  /*14610*/  IMAD.MOV.U32 R25, RZ, RZ, R10 ;  /* 0x000000ffff197224 */ /* 0x001fe400078e000a */
[----:B------:R-:W-:Y:S02]  /*14620*/  IMAD.MOV.U32 R24, RZ, RZ, R11 ;  /* 0x000000ffff187224 */ /* 0x000fe400078e000b */
[----:B------:R-:W3:Y:S04]  /*14630*/  LDL.LU.64 R10, [R1+0x1880] ;  /* 0x00188000010a7983 */ /* 0x000ee80000300a00 */
[----:B------:R-:W0:Y:S02]  /*14640*/  S2R R2, SR_TID.X ;  /* 0x0000000000027919 */ /* 0x000e240000002100 */
[C---:B0-----:R-:W-:Y:S01]  /*14650*/  IMAD.SHL.U32 R28, R2.reuse, 0x2, RZ ;  /* 0x00000002021c7824 */ /* 0x041fe200078e00ff */
[C---:B------:R-:W-:Y:S01]  /*14660*/  LOP3.LUT R8, R2.reuse, 0x7, RZ, 0xc0, !PT ;  /* 0x0000000702087812 */ /* 0x040fe200078ec0ff */
[----:B------:R-:W-:-:S03]  /*14670*/  IMAD.SHL.U32 R9, R2, 0x200, RZ ;  /* 0x0000020002097824 */ /* 0x000fc600078e00ff */
[----:B------:R-:W-:Y:S01]  /*14680*/  LOP3.LUT R29, R28, 0x10, RZ, 0xc0, !PT ;  /* 0x000000101c1d7812 */ /* 0x000fe200078ec0ff */
[----:B------:R-:W-:-:S03]  /*14690*/  IMAD R8, R8, 0x410, RZ ;  /* 0x0000041008087824 */ /* 0x000fc600078e02ff */
[----:B------:R-:W-:Y:S02]  /*146a0*/  LOP3.LUT R29, R29, 0x60, R2, 0xf8, !PT ;  /* 0x000000601d1d7812 */ /* 0x000fe400078ef802 */
[----:B------:R-:W-:Y:S02]  /*146b0*/  LOP3.LUT R9, R9, 0x2000, RZ, 0xc0, !PT ;  /* 0x0000200009097812 */ /* 0x000fe400078ec0ff */
[----:B------:R-:W-:-:S05]  /*146c0*/  LOP3.LUT R29, R8, R29, RZ, 0x3c, !PT ;  /* 0x0000001d081d7212 */ /* 0x000fca00078e3cff */
[----:B------:R-:W-:Y:S01]  /*146d0*/  IMAD.IADD R29, R9, 0x1, R29 ;  /* 0x00000001091d7824 */ /* 0x000fe200078e021d */
[C---:B---3--:R-:W-:Y:S01]  /*146e0*/  HMMA.16816.F32.BF16 R20, R16.reuse, R10, R20 ;  /* 0x0000000a1014723c */ /* 0x048fe20000041814 */
[----:B------:R-:W-:Y:S02]  /*146f0*/  IMAD.MOV.U32 R2, RZ, RZ, R10 ;  /* 0x000000ffff027224 */ /* 0x000fe400078e000a */
[----:B------:R-:W-:Y:S11]  /*14700*/  IMAD.MOV.U32 R0, RZ, RZ, R11 ;  /* 0x000000ffff007224 */ /* 0x000ff600078e000b */
[----:B------:R-:W-:Y:S09]  /*14710*/  @!UPT UIADD3 URZ, URZ, URZ, URZ ;  /* 0x0000003f3f3ff290 */ /* 0x000ff2000fffe03f */
[----:B------:R-:W-:Y:S01]  /*14720*/  STL.64 [R1+0x4e0], R20 ;  /* 0x0004e01401007387 */ /* 0x000fe20000100a00 */
[----:B------:R0:W-:Y:S03]  /*14730*/  STL.64 [R1+0x4e8], R22 ;  /* 0x0004e81601007387 */ /* 0x0001e60000100a00 */
[----:B0-----:R-:W2:Y:S01]  /*14740*/  LDL.LU.64 R22, [R1+0x1878] ;  /* 0x0018780001167983 */ /* 0x001ea20000300a00 */
[----:B------:R-:W3:Y:S02]  /*14750*/  LDL.LU.64 R10, [R1+0x1870] ;  /* 0x00187000010a7983 */ /* 0x000ee40000300a00 */
[----:B------:R-:W3:Y:S02]  /*14760*/  LDL.LU.64 R8, [R1+0x1868] ;  /* 0x0018680001087983 */ /* 0x000ee40000300a00 */
[----:B------:R-:W-:Y:S02]  /*14770*/  IMAD.MOV.U32 R28, RZ, RZ, R6 ;  /* 0x000000ffff1c7224 */ /* 0x000fe400078e0006 */
[----:B------:R-:W-:Y:S01]  /*14780*/  IMAD.MOV.U32 R3, RZ, RZ, R7 ;  /* 0x000000ffff037224 */ /* 0x000fe200078e0007 */
[C---:B---3--:R-:W-:Y:S11]  /*14790*/  HMMA.16816.F32.BF16 R8, R16.reuse, R6, R8 ;  /* 0x000000061008723c */ /* 0x048ff60000041808 */
[----:B------:R-:W-:Y:S11]  /*147a0*/  @!UPT UIADD3 URZ, URZ, URZ, URZ ;  /* 0x0000003f3f3ff290 */ /* 0x000ff6000fffe03f */
[----:B------:R-:W-:Y:S01]  /*147b0*/  @!UPT UIADD3 URZ, URZ, URZ, URZ ;  /* 0x0000003f3f3ff290 */ /* 0x000fe2000fffe03f */
[----:B------:R-:W-:Y:S01]  /*147c0*/  STL.64 [R1+0x4d0], R8 ;  /* 0x0004d00801007387 */ /* 0x000fe20000100a00 */
[----:B------:R0:W-:Y:S03]  /*147d0*/  STL.64 [R1+0x4d8], R10 ;  /* 0x0004d80a01007387 */ /* 0x0001e60000100a00 */
[----:B0-----:R-:W3:Y:S01]  /*147e0*/  LDL.LU.64 R10, [R1+0x1860] ;  /* 0x00186000010a7983 */ /* 0x001ee20000300a00 */
[C---:B--2---:R-:W-:Y:S01]  /*147f0*/  HMMA.16816.F32.BF16 R4, R16.reuse, R22, R12 ;  /* 0x000000161004723c */ /* 0x044fe2000004180c */
[----:B------:R-:W-:Y:S02]  /*14800*/  IMAD.MOV.U32 R9, RZ, RZ, R22 ;  /* 0x000000ffff097224 */ /* 0x000fe400078e0016 */
[----:B------:R-:W-:Y:S01]  /*14810*/  IMAD.MOV.U32 R8, RZ, RZ, R23 ;  /* 0x000000ffff087224 */ /* 0x000fe200078e0017 */
[----:B------:R-:W0:Y:S11]  /*14820*/  LDSM.16.MT88.4 R12, [R29+0x4100] ;  /* 0x004100001d0c783b */ /* 0x000e360000004200 */
[----:B------:R-:W-:Y:S08]  /*14830*/  @!UPT UIADD3 URZ, URZ, URZ, URZ ;  /* 0x0000003f3f3ff290 */ /* 0x000ff0000fffe03f */
[----:B------:R1:W-:Y:S01]  /*14840*/  STL.64 [R1+0x4c0], R4 ;  /* 0x0004c00401007387 */ /* 0x0003e20000100a00 */
[----:B------:R2:W-:Y:S02]  /*14850*/  STL.64 [R1+0x4c8], R6 ;  /* 0x0004c80601007387 */ /* 0x0005e40000100a00 */
[----:B------:R-:W4:Y:S02]  /*14860*/  LDL R22, [R1+0x68] ;  /* 0x0000680001167983 */ /* 0x000f240000100800 */
[----:B------:R-:W4:Y:S01]  /*14870*/  LDL R23, [R1+0x6c] ;  /* 0x00006c0001177983 */ /* 0x000f220000100800 */
[----:B-1----:R-:W4:Y:S01]  /*14880*/  LDL.LU R4, [R1+0x850] ;  /* 0x0008500001047983 */ /* 0x002f220000300800 */
[----:B------:R-:W4:Y:S02]  /*14890*/  LDL.LU R5, [R1+0x854] ;  /* 0x0008540001057983 */ /* 0x000f240000300800 */
[----:B--2---:R-:W4:Y:S02]  /*148a0*/  LDL.LU R6, [R1+0x858] ;  /* 0x0008580001067983 */ /* 0x004f240000300800 */
[----:B------:R-:W4:Y:S01]  /*148b0*/  LDL.LU R7, [R1+0x85c] ;  /* 0x00085c0001077983 */ /* 0x000f220000300800 */
[----:B---3--:R-:W-:Y:S01]  /*148c0*/  STL.64 [R1+0x1800], R10 ;  /* 0x0018000a01007387 */ /* 0x008fe20000100a00 */
[----:B------:R1:W-:Y:S03]  /*148d0*/  STL.64 [R1+0x17f8], R8 ;  /* 0x0017f80801007387 */ /* 0x0003e60000100a00 */
[----:B-1----:R-:W2:Y:S01]  /*148e0*/  LDL.LU R8, [R1+0x800] ;  /* 0x0008000001087983 */ /* 0x002ea20000300800 */
[----:B------:R-:W2:Y:S02]  /*148f0*/  LDL.LU R9, [R1+0x804] ;  /* 0x0008040001097983 */ /* 0x000ea40000300800 */
[----:B------:R-:W3:Y:S02]  /*14900*/  LDL.LU R10, [R1+0x808] ;  /* 0x00080800010a7983 */ /* 0x000ee40000300800 */
[----:B------:R-:W3:Y:S02]  /*14910*/  LDL.LU R11, [R1+0x80c] ;  /* 0x00080c00010b7983 */ /* 0x000ee40000300800 */
[----:B---3--:R1:W-:Y:S01]  /*14920*/  STL.64 [R1+0x1810], R10 ;  /* 0x0018100a01007387 */ /* 0x0083e20000100a00 */
[----:B--2---:R2:W-:Y:S03]  /*14930*/  STL.64 [R1+0x1808], R8 ;  /* 0x0018080801007387 */ /* 0x0045e60000100a00 */
[----:B-1----:R-:W3:Y:S04]  /*14940*/  LDL.64 R10, [R1+0x28] ;  /* 0x00002800010a7983 */ /* 0x002ee80000100a00 */
[----:B---3--:R1:W-:Y:S01]  /*14950*/  STL.64 [R1+0x1828], R10 ;  /* 0x0018280a01007387 */ /* 0x0083e20000100a00 */
[----:B--2---:R-:W2:Y:S02]  /*14960*/  LDL.LU R8, [R1+0x820] ;  /* 0x0008200001087983 */ /* 0x004ea40000300800 */
[----:B------:R-:W2:Y:S01]  /*14970*/  LDL.LU R9, [R1+0x824] ;  /* 0x0008240001097983 */ /* 0x000ea20000300800 */
[----:B-1----:R-:W3:Y:S01]  /*14980*/  LDL.LU R10, [R1+0x828] ;  /* 0x00082800010a7983 */ /* 0x002ee20000300800 */
[----:B------:R-:W3:Y:S03]  /*14990*/  LDL.LU R11, [R1+0x82c] ;  /* 0x00082c00010b7983 */ /* 0x000ee60000300800 */
[----:B---3--:R1:W-:Y:S01]  /*149a0*/  STL.64 [R1+0x1838], R10 ;  /* 0x0018380a01007387 */ /* 0x0083e20000100a00 */
[----:B--2---:R-:W-:Y:S03]  /*149b0*/  STL.64 [R1+0x1830], R8 ;  /* 0x0018300801007387 */ /* 0x004fe60000100a00 */
[----:B-1----:R-:W2:Y:S04]  /*149c0*/  LDL R10, [R1+0x48] ;  /* 0x00004800010a7983 */ /* 0x002ea80000100800 */
[----:B------:R-:W2:Y:S01]  /*149d0*/  LDL R11, [R1+0x4c] ;  /* 0x00004c00010b7983 */ /* 0x000ea20000100800 */
[C---:B----4-:R-:W-:Y:S03]  /*149e0*/  HMMA.16816.F32.BF16 R20, R16.reuse, R22, R4 ;  /* 0x000000161014723c */ /* 0x050fe60000041804 */
[----:B--2---:R1:W-:Y:S04]  /*149f0*/  STL.64 [R1+0x1850], R10 ;  /* 0x0018500a01007387 */ /* 0x0043e80000100a00 */
[----:B-1----:R-:W2:Y:S01]  /*14a00*/  LDL.64 R10, [R1+0x58] ;  /* 0x00005800010a7983 */ /* 0x002ea20000100a00 */
[----:B0-----:R0:W-:Y:S02]  /*14a10*/  STL.64 [R1+0x16a8], R14 ;  /* 0x0016a80e01007387 */ /* 0x0011e40000100a00 */
[----:B------:R1:W-:Y:S01]  /*14a20*/  STL.64 [R1+0x16a0], R12 ;  /* 0x0016a00c01007387 */ /* 0x0003e20000100a00 */
[----:B0-----:R-:W3:Y:S04]  /*14a30*/  LDL R14, [R1+0x38] ;  /* 0x00003800010e7983 */ /* 0x001ee80000100800 */
[----:B------:R-:W3:Y:S04]  /*14a40*/  LDL R15, [R1+0x3c] ;  /* 0x00003c00010f7983 */ /* 0x000ee80000100800 */
[----:B---3--:R0:W-:Y:S01]  /*14a50*/  STL.64 [R1+0x1858], R14 ;  /* 0x0018580e01007387 */ /* 0x0081e20000100a00 */
[----:B-1----:R-:W2:Y:S02]  /*14a60*/  LDL.LU R12, [R1+0x840] ;  /* 0x00084000010c7983 */ /* 0x002ea40000300800 */
[----:B------:R-:W2:Y:S01]  /*14a70*/  LDL.LU R13, [R1+0x844] ;  /* 0x00084400010d7983 */ /* 0x000ea20000300800 */
[----:B0-----:R-:W2:Y:S01]  /*14a80*/  LDL.LU R14, [R1+0x848] ;  /* 0x00084800010e7983 */ /* 0x001ea20000300800 */
[----:B------:R-:W2:Y:S02]  /*14a90*/  LDL.LU R15, [R1+0x84c] ;  /* 0x00084c00010f7983 */ /* 0x000ea40000300800 */
[----:B------:R-:W3:Y:S02]  /*14aa0*/  LDL.LU R4, [R1+0x7f0] ;  /* 0x0007f00001047983 */ /* 0x000ee40000300800 */
[----:B------:R-:W-:Y:S01]  /*14ab0*/  STL.64 [R1+0x850], R20 ;  /* 0x0008501401007387 */ /* 0x000fe20000100a00 */
[----:B------:R-:W-:Y:S01]  /*14ac0*/  STL.64 [R1+0x858], R22 ;  /* 0x0008581601007387 */ /* 0x000fe20000100a00 */
[----:B------:R-:W3:Y:S02]  /*14ad0*/  LDL.LU R5, [R1+0x7f4] ;  /* 0x0007f40001057983 */ /* 0x000ee40000300800 */
[----:B------:R-:W4:Y:S02]  /*14ae0*/  LDL.LU R6, [R1+0x7f8] ;  /* 0x0007f80001067983 */ /* 0x000f240000300800 */
[----:B------:R-:W4:Y:S02]  /*14af0*/  LDL.LU R7, [R1+0x7fc] ;  /* 0x0007fc0001077983 */ /* 0x000f240000300800 */
[----:B----4-:R-:W-:Y:S01]  /*14b00*/  STL.64 [R1+0x1820], R6 ;  /* 0x0018200601007387 */ /* 0x010fe20000100a00 */
[----:B---3--:R0:W-:Y:S03]  /*14b10*/  STL.64 [R1+0x1818], R4 ;  /* 0x0018180401007387 */ /* 0x0081e60000100a00 */
[----:B0-----:R-:W3:Y:S01]  /*14b20*/  LDL.LU R4, [R1+0x810] ;  /* 0x0008100001047983 */ /* 0x001ee20000300800 */
[----:B------:R-:W3:Y:S02]  /*14b30*/  LDL.LU R5, [R1+0x814] ;  /* 0x0008140001057983 */ /* 0x000ee40000300800 */
[----:B------:R-:W4:Y:S02]  /*14b40*/  LDL.LU R6, [R1+0x818] ;  /* 0x0008180001067983 */ /* 0x000f240000300800 */
[----:B------:R-:W4:Y:S01]  /*14b50*/  LDL.LU R7, [R1+0x81c] ;  /* 0x00081c0001077983 */ /* 0x000f220000300800 */
[----:B--2---:R-:W-:Y:S01]  /*14b60*/  HMMA.16816.F32.BF16 R12, R16, R10, R12 ;  /* 0x0000000a100c723c */ /* 0x004fe2000004180c */
[----:B----4-:R-:W-:Y:S01]  /*14b70*/  STL.64 [R1+0x1848], R6 ;  /* 0x0018480601007387 */ /* 0x010fe20000100a00 */
[----:B---3--:R0:W-:Y:S03]  /*14b80*/  STL.64 [R1+0x1840], R4 ;  /* 0x0018400401007387 */ /* 0x0081e60000100a00 */
[----:B0-----:R-:W2:Y:S01]  /*14b90*/  LDL.LU R4, [R1+0x830] ;  /* 0x0008300001047983 */ /* 0x001ea20000300800 */
[----:B------:R-:W2:Y:S02]  /*14ba0*/  LDL.LU R5, [R1+0x834] ;  /* 0x0008340001057983 */ /* 0x000ea40000300800 */
[----:B------:R-:W2:Y:S02]  /*14bb0*/  LDL.LU R6, [R1+0x838] ;  /* 0x0008380001067983 */ /* 0x000ea40000300800 */
[----:B------:R-:W2:Y:S01]  /*14bc0*/  LDL.LU R7, [R1+0x83c] ;  /* 0x00083c0001077983 */ /* 0x000ea20000300800 */
[----:B------:R-:W3:Y:S01]  /*14bd0*/  LDL.64 R26, [R1+0x8] ;  /* 0x00000800011a7983 */ /* 0x000ee20000100a00 */
[----:B------:R-:W4:Y:S02]  /*14be0*/  LDL.LU R20, [R1+0x7d0] ;  /* 0x0007d00001147983 */ /* 0x000f240000300800 */
[----:B------:R-:W4:Y:S02]  /*14bf0*/  LDL.LU R21, [R1+0x7d4] ;  /* 0x0007d40001157983 */ /* 0x000f240000300800 */
[----:B------:R-:W4:Y:S01]  /*14c00*/  LDL.LU R22, [R1+0x7d8] ;  /* 0x0007d80001167983 */ /* 0x000f220000300800 */
[----:B------:R-:W4:Y:S06]  /*14c10*/  LDL.LU R23, [R1+0x7dc] ;  /* 0x0007dc0001177983 */ /* 0x000f2c0000300800 */
[----:B------:R0:W-:Y:S02]  /*14c20*/  STL.64 [R1+0x840], R12 ;  /* 0x0008400c01007387 */ /* 0x0001e40000100a00 */
[----:B------:R1:W-:Y:S02]  /*14c30*/  STL.64 [R1+0x848], R14 ;  /* 0x0008480e01007387 */ /* 0x0003e40000100a00 */
[----:B0-----:R-:W-:Y:S01]  /*14c40*/  IMAD.MOV.U32 R13, RZ, RZ, R10 ;  /* 0x000000ffff0d7224 */ /* 0x001fe200078e000a */
[----:B-1----:R-:W2:Y:S01]  /*14c50*/  LDL.LU.64 R14, [R1+0x1858] ;  /* 0x00185800010e7983 */ /* 0x002ea20000300a00 */
[----:B------:R-:W-:-:S02]  /*14c60*/  IMAD.MOV.U32 R12, RZ, RZ, R11 ;  /* 0x000000ffff0c7224 */ /* 0x000fc400078e000b */
[----:B------:R-:W2:Y:S02]  /*14c70*/  LDL.LU.64 R10, [R1+0x1850] ;  /* 0x00185000010a7983 */ /* 0x000ea40000300a00 */
[C---:B--2---:R-:W-:Y:S01]  /*14c80*/  HMMA.16816.F32.BF16 R8, R16.reuse, R10, R4 ;  /* 0x0000000a1008723c */ /* 0x044fe20000041804 */
[----:B------:R-:W2:Y:S01]  /*14c90*/  LDL.LU.64 R6, [R1+0x1848] ;  /* 0x0018480001067983 */ /* 0x000ea20000300a00 */
[----:B------:R-:W2:Y:S11]  /*14ca0*/  LDL.LU.64 R4, [R1+0x1840] ;  /* 0x0018400001047983 */ /* 0x000eb60000300a00 */
[----:B------:R-:W-:Y:S10]  /*14cb0*/  @!UPT UIADD3 URZ, URZ, URZ, URZ ;  /* 0x0000003f3f3ff290 */ /* 0x000ff4000fffe03f */
[----:B------:R-:W-:Y:S01]  /*14cc0*/  STL.64 [R1+0x830], R8 ;  /* 0x0008300801007387 */ /* 0x000fe20000100a00 */
[----:B------:R0:W-:Y:S03]  /*14cd0*/  STL.64 [R1+0x838], R10 ;  /* 0x0008380a01007387 */ /* 0x0001e60000100a00 */
[----:B0-----:R-:W2:Y:S01]  /*14ce0*/  LDL.LU.64 R10, [R1+0x1838] ;  /* 0x00183800010a7983 */ /* 0x001ea20000300a00 */
[----:B------:R-:W2:Y:S02]  /*14cf0*/  LDL.LU.64 R8, [R1+0x1830] ;  /* 0x0018300001087983 */ /* 0x000ea40000300a00 */
[----:B--2---:R-:W-:Y:S11]  /*14d00*/  HMMA.16816.F32.BF16 R8, R16, R14, R8 ;  /* 0x0000000e1008723c */ /* 0x004ff60000041808 */
[----:B------:R-:W-:Y:S11]  /*14d10*/  @!UPT UIADD3 URZ, URZ, URZ, URZ ;  /* 0x0000003f3f3ff290 */ /* 0x000ff6000fffe03f */
[----:B------:R-:W-:Y:S01]  /*14d20*/  @!UPT UIADD3 URZ, URZ, URZ, URZ ;  /* 0x0000003f3f3ff290 */ /* 0x000fe2000fffe03f */
[----:B------:R-:W-:Y:S01]  /*14d30*/  STL.64 [R1+0x820], R8 ;  /* 0x0008200801007387 */ /* 0x000fe20000100a00 */
[----:B------:R0:W-:Y:S03]  /*14d40*/  STL.64 [R1+0x828], R10 ;  /* 0x0008280a01007387 */ /* 0x0001e60000100a00 */
[----:B0-----:R-:W2:Y:S01]  /*14d50*/  LDL.LU.64 R10, [R1+0x1828] ;  /* 0x00182800010a7983 */ /* 0x001ea20000300a00 */
[----:B------:R0:W-:Y:S02]  /*14d60*/  STL.64 [R1+0x1718], R14 ;  /* 0x0017180e01007387 */ /* 0x0001e40000100a00 */
[----:B------:R-:W-:Y:S02]  /*14d70*/  STL.64 [R1+0x1758], R12 ;  /* 0x0017580c01007387 */ /* 0x000fe40000100a00 */
[----:B0-----:R-:W-:Y:S02]  /*14d80*/  IMAD.MOV.U32 R14, RZ, RZ, R28 ;  /* 0x000000ffff0e7224 */ /* 0x001fe400078e001c */
[----:B------:R-:W-:-:S05]  /*14d90*/  IMAD.MOV.U32 R15, RZ, RZ, R3 ;  /* 0x000000ffff0f7224 */ /* 0x000fca00078e0003 */
[----:B------:R0:W-:Y:S02]  /*14da0*/  STL.64 [R1+0x1768], R14 ;  /* 0x0017680e01007387 */ /* 0x0001e40000100a00 */
[----:B0-----:R-:W-:Y:S02]  /*14db0*/  IMAD.MOV.U32 R14, RZ, RZ, R2 ;  /* 0x000000ffff0e7224 */ /* 0x001fe400078e0002 */
[----:B------:R-:W-:-:S05]  /*14dc0*/  IMAD.MOV.U32 R15, RZ, RZ, R0 ;  /* 0x000000ffff0f7224 */ /* 0x000fca00078e0000 */
[----:B------:R0:W-:Y:S04]  /*14dd0*/  STL.64 [R1+0x1780], R14 ;  /* 0x0017800e01007387 */ /* 0x0001e80000100a00 */
[----:B0-----:R-:W3:Y:S01]  /*14de0*/  LDL.64 R14, [R1+0x18] ;  /* 0x00001800010e7983 */ /* 0x001ee20000100a00 */
[C---:B--2---:R-:W-:Y:S01]  /*14df0*/  HMMA.16816.F32.BF16 R4, R16.reuse, R10, R4 ;  /* 0x0000000a1004723c */ /* 0x044fe20000041804 */
[----:B------:R-:W-:Y:S02]  /*14e00*/  IMAD.MOV.U32 R2, RZ, RZ, R10 ;  /* 0x000000ffff027224 */ /* 0x000fe400078e000a */
[----:B------:R-:W-:Y:S11]  /*14e10*/  IMAD.MOV.U32 R0, RZ, RZ, R11 ;  /* 0x000000ffff007224 */ /* 0x000ff600078e000b */
[----:B------:R-:W-:Y:S09]  /*14e20*/  @!UPT UIADD3 URZ, URZ, URZ, URZ ;  /* 0x0000003f3f3ff290 */ /* 0x000ff2000fffe03f */
[----:B------:R-:W-:Y:S01]  /*14e30*/  STL.64 [R1+0x810], R4 ;  /* 0x0008100401007387 */ /* 0x000fe20000100a00 */
[----:B------:R0:W-:Y:S03]  /*14e40*/  STL.64 [R1+0x818], R6 ;  /* 0x0008180601007387 */ /* 0x0001e60000100a00 */
[----:B0-----:R-:W2:Y:S01]  /*14e50*/  LDL.LU.64 R6, [R1+0x1820] ;  /* 0x0018200001067983 */ /* 0x001ea20000300a00 */
[----:B------:R-:W2:Y:S02]  /*14e60*/  LDL.LU.64 R4, [R1+0x1818] ;  /* 0x0018180001047983 */ /* 0x000ea40000300a00 */
[----:B------:R-:W3:Y:S02]  /*14e70*/  LDL.LU.64 R10, [R1+0x1810] ;  /* 0x00181000010a7983 */ /* 0x000ee40000300a00 */
[----:B------:R-:W3:Y:S02]  /*14e80*/  LDL.LU.64 R8, [R1+0x1808] ;  /* 0x0018080001087983 */ /* 0x000ee40000300a00 */
[C---:B---3--:R-:W-:Y:S11]  /*14e90*/  HMMA.16816.F32.BF16 R8, R16.reuse, R14, R8 ;  /* 0x0000000e1008723c */ /* 0x048ff60000041808 */
[----:B------:R-:W-:Y:S11]  /*14ea0*/  @!UPT UIADD3 URZ, URZ, URZ, URZ ;  /* 0x0000003f3f3ff290 */ /* 0x000ff6000fffe03f */
[----:B------:R-:W-:Y:S01]  /*14eb0*/  @!UPT UIADD3 URZ, URZ, URZ, URZ ;  /* 0x0000003f3f3ff290 */ /* 0x000fe2000fffe03f */
[----:B------:R-:W-:Y:S01]  /*14ec0*/  STL.64 [R1+0x800], R8 ;  /* 0x0008000801007387 */ /* 0x000fe20000100a00 */
[----:B------:R0:W-:Y:S03]  /*14ed0*/  STL.64 [R1+0x808], R10 ;  /* 0x0008080a01007387 */ /* 0x0001e60000100a00 */
[----:B0-----:R-:W3:Y:S01]  /*14ee0*/  LDL.LU.64 R10, [R1+0x1800] ;  /* 0x00180000010a7983 */ /* 0x001ee20000300a00 */
[----:B--2---:R-:W-:Y:S01]  /*14ef0*/  HMMA.16816.F32.BF16 R4, R16, R26, R4 ;  /* 0x0000001a1004723c */ /* 0x004fe20000041804 */
[----:B------:R-:W-:Y:S02]  /*14f00*/  IMAD.MOV.U32 R28, RZ, RZ, R14 ;  /* 0x000000ffff1c7224 */ /* 0x000fe400078e000e */
[----:B------:R-:W-:Y:S02]  /*14f10*/  IMAD.MOV.U32 R3, RZ, RZ, R15 ;  /* 0x000000ffff037224 */ /* 0x000fe400078e000f */
[----:B------:R-:W-:-:S02]  /*14f20*/  IMAD.MOV.U32 R14, RZ, RZ, R25 ;  /* 0x000000ffff0e7224 */ /* 0x000fc400078e0019 */
[----:B------:R-:W-:Y:S01]  /*14f30*/  IMAD.MOV.U32 R15, RZ, RZ, R24 ;  /* 0x000000ffff0f7224 */ /* 0x000fe200078e0018 */
[----:B------:R-:W2:Y:S04]  /*14f40*/  LDL.LU.64 R8, [R1+0x17f8] ;  /* 0x0017f80001087983 */ /* 0x000ea80000300a00 */
[----:B------:R3:W-:Y:S01]  /*14f50*/  STL.64 [R1+0x1798], R14 ;  /* 0x0017980e01007387 */ /* 0x0007e20000100a00 */
[----:B------:R-:W2:Y:S02]  /*14f60*/  LDL.LU R12, [R1+0x7e0] ;  /* 0x0007e000010c7983 */ /* 0x000ea40000300800 */
[----:B------:R-:W2:Y:S02]  /*14f70*/  LDL.LU R13, [R1+0x7e4] ;  /* 0x0007e400010d7983 */ /* 0x000ea40000300800 */
[----:B---3--:R-:W-:-:S02]  /*14f80*/  IMAD.MOV.U32 R14, RZ, RZ, R10 ;  /* 0x000000ffff0e7224 */ /* 0x008fc400078e000a */
[----:B------:R-:W-:Y:S01]  /*14f90*/  IMAD.MOV.U32 R15, RZ, RZ, R11 ;  /* 0x000000ffff0f7224 */ /* 0x000fe200078e000b */
[----:B------:R-:W4:Y:S01]  /*14fa0*/  LDL.LU R10, [R1+0x17f4] ;  /* 0x0017f400010a7983 */ /* 0x000f220000300800 */
[----:B------:R-:W4:Y:S02]  /*14fb0*/  LDL.LU R11, [R1+0x17f0] ;  /* 0x0017f000010b7983 */ /* 0x000f240000300800 */
[----:B------:R0:W-:Y:S02]  /*14fc0*/  STL.64 [R1+0x7f0], R4 ;  /* 0x0007f00401007387 */ /* 0x0001e40000100a00 */
[----:B------:R1:W-:Y:S02]  /*14fd0*/  STL.64 [R1+0x7f8], R6 ;  /* 0x0007f80601007387 */ /* 0x0003e40000100a00 */
[----:B0-----:R-:W-:Y:S01]  /*14fe0*/  IMAD.MOV.U32 R5, RZ, RZ, R26 ;  /* 0x000000ffff057224 */ /* 0x001fe200078e001a */
[----:B-1----:R-:W3:Y:S01]  /*14ff0*/  LDL.LU.64 R6, [R1+0x17e8] ;  /* 0x0017e80001067983 */ /* 0x002ee20000300a00 */
[----:B------:R-:W-:-:S02]  /*15000*/  IMAD.MOV.U32 R4, RZ, RZ, R27 ;  /* 0x000000ffff047224 */ /* 0x000fc400078e001b */
[----:B------:R-:W2:Y:S02]  /*15010*/  LDL.LU.64 R26, [R1+0x17e0] ;  /* 0x0017e000011a7983 */ /* 0x000ea40000300a00 */
[----:B------:R-:W3:Y:S01]  /*15020*/  LDL.LU.64 R24, [R1+0x17d8] ;  /* 0x0017d80001187983 */ /* 0x000ee20000300a00 */
[----:B--2---:R-:W-:Y:S11]  /*15030*/  HMMA.16816.F32.BF16 R12, R16, R26, R12 ;  /* 0x0000001a100c723c */ /* 0x004ff6000004180c */
[----:B------:R-:W-:Y:S11]  /*15040*/  @!UPT UIADD3 URZ, URZ, URZ, URZ ;  /* 0x0000003f3f3ff290 */ /* 0x000ff6000fffe03f */
[----:B------:R-:W-:Y:S01]  /*15050*/  @!UPT UIADD3 URZ, URZ, URZ, URZ ;  /* 0x0000003f3f3ff290 */ /* 0x000fe2000fffe03f */
[----:B------:R-:W-:Y:S01]  /*15060*/  STL.64 [R1+0x7e0], R12 ;  /* 0x0007e00c01007387 */ /* 0x000fe20000100a00 */
[----:B------:R3:W-:Y:S02]  /*15070*/  STL.64 [R1+0x7e8], R14 ;  /* 0x0007e80e01007387 */ /* 0x0007e40000100a00 */
[----:B---3--:R-:W-:Y:S02]  /*15080*/  IMAD.MOV.U32 R14, RZ, RZ, R25 ;  /* 0x000000ffff0e7224 */ /* 0x008fe400078e0019 */
[----:B------:R-:W-:-:S05]  /*15090*/  IMAD.MOV.U32 R15, RZ, RZ, R24 ;  /* 0x000000ffff0f7224 */ /* 0x000fca00078e0018 */
[----:B------:R4:W-:Y:S02]  /*150a0*/  STL.64 [R1+0x17b0], R14 ;  /* 0x0017b00e01007387 */ /* 0x0009e40000100a00 */
[----:B----4-:R-:W-:Y:S02]  /*150b0*/  HMMA.16816.F32.BF16 R12, R16, R10, R20 ;  /* 0x0000000a100c723c */ /* 0x010fe40000041814 */
[----:B------:R0:W-:Y:S01]  /*150c0*/  STL.64 [R1+0x16c8], R26 ;  /* 0x0016c81a01007387 */ /* 0x0001e20000100a00 */
[----:B------:R-:W2:Y:S11]  /*150d0*/  LDL.LU R20, [R1+0x4b0] ;  /* 0x0004b00001147983 */ /* 0x000eb60000300800 */
[----:B------:R-:W-:Y:S09]  /*150e0*/  @!UPT UIADD3 URZ, URZ, URZ, URZ ;  /* 0x0000003f3f3ff290 */ /* 0x000ff2000fffe03f */
[----:B------:R-:W-:Y:S01]  /*150f0*/  STL.64 [R1+0x7d0], R12 ;  /* 0x0007d00c01007387 */ /* 0x000fe20000100a00 */
[----:B------:R1:W-:Y:S02]  /*15100*/  STL.64 [R1+0x7d8], R14 ;  /* 0x0007d80e01007387 */ /* 0x0003e40000100a00 */
[----:B------:R-:W2:Y:S02]  /*15110*/  LDL.LU R21, [R1+0x4b4] ;  /* 0x0004b40001157983 */ /* 0x000ea40000300800 */
[----:B------:R-:W2:Y:S01]  /*15120*/  LDL.LU R22, [R1+0x4b8] ;  /* 0x0004b80001167983 */ /* 0x000ea20000300800 */
[----:B------:R-:W2:Y:S01]  /*15130*/  LDL.LU R23, [R1+0x4bc] ;  /* 0x0004bc0001177983 */ /* 0x000ea20000300800 */
[----:B------:R-:W3:Y:S02]  /*15140*/  LDL.LU R24, [R1+0x4a0] ;  /* 0x0004a00001187983 */ /* 0x000ee40000300800 */
[----:B------:R-:W3:Y:S02]  /*15150*/  LDL.LU R25, [R1+0x4a4] ;  /* 0x0004a40001197983 */ /* 0x000ee40000300800 */
[----:B0-----:R-:W3:Y:S01]  /*15160*/  LDL.LU R26, [R1+0x4a8] ;  /* 0x0004a800011a7983 */ /* 0x001ee20000300800 */
[----:B------:R-:W3:Y:S04]  /*15170*/  LDL.LU R27, [R1+0x4ac] ;  /* 0x0004ac00011b7983 */ /* 0x000ee80000300800 */
[----:B-1----:R-:W3:Y:S01]  /*15180*/  LDL.64 R14, [R1+0xc8] ;  /* 0x0000c800010e7983 */ /* 0x002ee20000100a00 */
[----:B------:R0:W-:Y:S02]  /*15190*/  STL.64 [R1+0x16c0], R10 ;  /* 0x0016c00a01007387 */ /* 0x0001e40000100a00 */
[----:B0-----:R-:W-:-:S02]  /*151a0*/  IMAD.MOV.U32 R10, RZ, RZ, R9 ;  /* 0x000000ffff0a7224 */ /* 0x001fc400078e0009 */
[----:B------:R-:W-:-:S05]  /*151b0*/  IMAD.MOV.U32 R11, RZ, RZ, R8 ;  /* 0x000000ffff0b7224 */ /* 0x000fca00078e0008 */
[----:B------:R0:W-:Y:S01]  /*151c0*/  STL.64 [R1+0x1760], R10 ;  /* 0x0017600a01007387 */ /* 0x0001e20000100a00 */
[----:B------:R-:W4:Y:S02]  /*151d0*/  LDL.LU R8, [R1+0x460] ;  /* 0x0004600001087983 */ /* 0x000f240000300800 */
[----:B------:R-:W4:Y:S02]  /*151e0*/  LDL.LU R9, [R1+0x464] ;  /* 0x0004640001097983 */ /* 0x000f240000300800 */
[----:B0-----:R-:W-:Y:S02]  /*151f0*/  IMAD.MOV.U32 R10, RZ, RZ, R7 ;  /* 0x000000ffff0a7224 */ /* 0x001fe400078e0007 */
[----:B------:R-:W-:Y:S01]  /*15200*/  IMAD.MOV.U32 R11, RZ, RZ, R6 ;  /* 0x000000ffff0b7224 */ /* 0x000fe200078e0006 */
[----:B------:R-:W2:Y:S01]  /*15210*/  LDL.LU R7, [R1+0x17d4] ;  /* 0x0017d40001077983 */ /* 0x000ea20000300800 */
[----:B------:R-:W2:Y:S03]  /*15220*/  LDL.LU R6, [R1+0x17d0] ;  /* 0x0017d00001067983 */ /* 0x000ea60000300800 */
[----:B------:R-:W-:Y:S04]  /*15230*/  STL.64 [R1+0x1778], R10 ;  /* 0x0017780a01007387 */ /* 0x000fe80000100a00 */
[----:B----4-:R0:W-:Y:S04]  /*15240*/  STL.64 [R1+0x1770], R8 ;  /* 0x0017700801007387 */ /* 0x0101e80000100a00 */
[----:B0-----:R-:W4:Y:S01]  /*15250*/  LDL.LU R8, [R1+0x470] ;  /* 0x0004700001087983 */ /* 0x001f220000300800 */
[----:B------:R-:W4:Y:S02]  /*15260*/  LDL.LU R9, [R1+0x474] ;  /* 0x0004740001097983 */ /* 0x000f240000300800 */
[----:B------:R-:W2:Y:S02]  /*15270*/  LDL.LU R10, [R1+0x478] ;  /* 0x00047800010a7983 */ /* 0x000ea40000300800 */
[----:B------:R-:W2:Y:S02]  /*15280*/  LDL.LU R11, [R1+0x47c] ;  /* 0x00047c00010b7983 */ /* 0x000ea40000300800 */
[----:B--2---:R-:W-:Y:S01]  /*15290*/  STL.64 [R1+0x1790], R10 ;  /* 0x0017900a01007387 */ /* 0x004fe20000100a00 */
[----:B----4-:R0:W-:Y:S03]  /*152a0*/  STL.64 [R1+0x1788], R8 ;  /* 0x0017880801007387 */ /* 0x0101e60000100a00 */
[----:B0-----:R-:W2:Y:S01]  /*152b0*/  LDL.LU R8, [R1+0x480] ;  /* 0x0004800001087983 */ /* 0x001ea20000300800 */
[----:B------:R-:W2:Y:S02]  /*152c0*/  LDL.LU R9, [R1+0x484] ;  /* 0x0004840001097983 */ /* 0x000ea40000300800 */
[----:B------:R-:W-:-:S02]  /*152d0*/  IMAD.MOV.U32 R10, RZ, RZ, R6 ;  /* 0x000000ffff0a7224 */ /* 0x000fc400078e0006 */
[----:B------:R-:W-:Y:S01]  /*152e0*/  IMAD.MOV.U32 R11, RZ, RZ, R7 ;  /* 0x000000ffff0b7224 */ /* 0x000fe200078e0007 */
[----:B------:R-:W4:Y:S01]  /*152f0*/  LDL.LU R6, [R1+0x17cc] ;  /* 0x0017cc0001067983 */ /* 0x000f220000300800 */
[----:B------:R-:W4:Y:S03]  /*15300*/  LDL.LU R7, [R1+0x17c8] ;  /* 0x0017c80001077983 */ /* 0x000f260000300800 */
[----:B------:R-:W-:Y:S04]  /*15310*/  STL.64 [R1+0x17a8], R10 ;  /* 0x0017a80a01007387 */ /* 0x000fe80000100a00 */
[----:B--2---:R0:W-:Y:S01]  /*15320*/  STL.64 [R1+0x17a0], R8 ;  /* 0x0017a00801007387 */ /* 0x0041e20000100a00 */
[----:B----4-:R-:W-:Y:S03]  /*15330*/  HMMA.16816.F32.BF16 R16, R16, R6, R20 ;  /* 0x000000061010723c */ /* 0x010fe60000041814 */
[----:B0-----:R-:W2:Y:S01]  /*15340*/  LDL.LU R8, [R1+0x490] ;  /* 0x0004900001087983 */ /* 0x001ea20000300800 */
[----:B------:R-:W2:Y:S02]  /*15350*/  LDL.LU R9, [R1+0x494] ;  /* 0x0004940001097983 */ /* 0x000ea40000300800 */
[----:B------:R-:W2:Y:S02]  /*15360*/  LDL.LU R10, [R1+0x498] ;  /* 0x00049800010a7983 */ /* 0x000ea40000300800 */
[----:B------:R-:W2:Y:S01]  /*15370*/  LDL.LU R11, [R1+0x49c] ;  /* 0x00049c00010b7983 */ /* 0x000ea20000300800 */
[----:B------:R-:W3:Y:S01]  /*15380*/  LDL.LU.64 R22, [R1+0x17c0] ;  /* 0x0017c00001167983 */ /* 0x000ee20000300a00 */
[----:B------:R-:W3:Y:S11]  /*15390*/  LDL.LU.64 R20, [R1+0x17b8] ;  /* 0x0017b80001147983 */ /* 0x000ef60000300a00 */
[----:B------:R-:W-:Y:S02]  /*153a0*/  @!UPT UIADD3 URZ, URZ, URZ, URZ ;  /* 0x0000003f3f3ff290 */ /* 0x000fe4000fffe03f */
[----:B------:R0:W-:Y:S01]  /*153b0*/  STL.64 [R1+0x4b0], R16 ;  /* 0x0004b01001007387 */ /* 0x0001e20000100a00 */
[----:B------:R1:W-:Y:S03]  /*153c0*/  STL.64 [R1+0x4b8], R18 ;  /* 0x0004b81201007387 */ /* 0x0003e60000100a00 */
[----:B0-----:R-:W4:Y:S01]  /*153d0*/  LDL.LU R16, [R1+0x450] ;  /* 0x0004500001107983 */ /* 0x001f220000300800 */
[----:B------:R-:W4:Y:S02]  /*153e0*/  LDL.LU R17, [R1+0x454] ;  /* 0x0004540001117983 */ /* 0x000f240000300800 */
[----:B-1----:R-:W4:Y:S02]  /*153f0*/  LDL.LU R18, [R1+0x458] ;  /* 0x0004580001127983 */ /* 0x002f240000300800 */
[----:B------:R-:W4:Y:S01]  /*15400*/  LDL.LU R19, [R1+0x45c] ;  /* 0x00045c0001137983 */ /* 0x000f220000300800 */
[----:B------:R-:W-:Y:S01]  /*15410*/  STL.64 [R1+0x1720], R6 ;  /* 0x0017200601007387 */ /* 0x000fe20000100a00 */
[C---:B---3--:R-:W-:Y:S11]  /*15420*/  HMMA.16816.F32.BF16 R24, R20.reuse, R14, R24 ;  /* 0x0000000e1418723c */ /* 0x048ff60000041818 */
[----:B------:R-:W-:Y:S11]  /*15430*/  @!UPT UIADD3 URZ, URZ, URZ, URZ ;  /* 0x0000003f3f3ff290 */ /* 0x000ff6000fffe03f */
[----:B------:R-:W-:Y:S01]  /*15440*/  @!UPT UIADD3 URZ, URZ, URZ, URZ ;  /* 0x0000003f3f3ff290 */ /* 0x000fe2000fffe03f */
[----:B------:R0:W-:Y:S01]  /*15450*/  STL.64 [R1+0x4a0], R24 ;  /* 0x0004a01801007387 */ /* 0x0001e20000100a00 */
[----:B------:R-:W-:Y:S02]  /*15460*/  STL.64 [R1+0x4a8], R26 ;  /* 0x0004a81a01007387 */ /* 0x000fe40000100a00 */
[----:B0-----:R-:W-:Y:S02]  /*15470*/  IMAD.MOV.U32 R25, RZ, RZ, R14 ;  /* 0x000000ffff197224 */ /* 0x001fe400078e000e */
[----:B------:R-:W-:Y:S02]  /*15480*/  IMAD.MOV.U32 R24, RZ, RZ, R15 ;  /* 0x000000ffff187224 */ /* 0x000fe400078e000f */
[----:B------:R-:W2:Y:S02]  /*15490*/  LDL.LU.64 R14, [R1+0x17b0] ;  /* 0x0017b000010e7983 */ /* 0x000ea40000300a00 */
[C---:B--2---:R-:W-:Y:S02]  /*154a0*/  HMMA.16816.F32.BF16 R12, R20.reuse, R14, R8 ;  /* 0x0000000e140c723c */ /* 0x044fe40000041808 */
[----:B------:R-:W2:Y:S01]  /*154b0*/  LDL.LU.64 R10, [R1+0x17a8] ;  /* 0x0017a800010a7983 */ /* 0x000ea20000300a00 */
[----:B------:R-:W2:Y:S11]  /*154c0*/  LDL.LU.64 R8, [R1+0x17a0] ;  /* 0x0017a00001087983 */ /* 0x000eb60000300a00 */
[----:B------:R-:W-:Y:S09]  /*154d0*/  @!UPT UIADD3 URZ, URZ, URZ, URZ ;  /* 0x0000003f3f3ff290 */ /* 0x000ff2000fffe03f */
[----:B------:R-:W-:Y:S01]  /*154e0*/  STL.64 [R1+0x490], R12 ;  /* 0x0004900c01007387 */ /* 0x000fe20000100a00 */
[----:B------:R0:W-:Y:S03]  /*154f0*/  STL.64 [R1+0x498], R14 ;  /* 0x0004980e01007387 */ /* 0x0001e60000100a00 */
[----:B0-----:R-:W2:Y:S02]  /*15500*/  LDL.LU.64 R14, [R1+0x1798] ;  /* 0x00179800010e7983 */ /* 0x001ea40000300a00 */
        /* <DEDUP_REMOVED lines=15> */
[----:B------:R-:W4:Y:S11]  /*15600*/  LDL.LU.64 R10, [R1+0x1760] ;  /* 0x00176000010a7983 */ /* 0x000f360000300a00 */
[----:B------:R-:W-:Y:S10]  /*15610*/  @!UPT UIADD3 URZ, URZ, URZ, URZ ;  /* 0x0000003f3f3ff290 */ /* 0x000ff4000fffe03f */
[----:B------:R0:W-:Y:S01]  /*15620*/  STL.64 [R1+0x460], R12 ;  /* 0x0004600c01007387 */ /* 0x0001e20000100a00 */
[----:B------:R-:W-:Y:S03]  /*15630*/  STL.64 [R1+0x468], R14 ;  /* 0x0004680e01007387 */ /* 0x000fe60000100a00 */
[----:B0-----:R-:W2:Y:S01]  /*15640*/  LDL.LU.64 R12, [R1+0x1758] ;  /* 0x00175800010c7983 */ /* 0x001ea20000300a00 */
[----:B------:R-:W3:Y:S01]  /*15650*/  LDL.LU R8, [R1+0x750] ;  /* 0x0007500001087983 */ /* 0x000ee20000300800 */
[----:B----4-:R-:W-:Y:S11]  /*15660*/  HMMA.16816.F32.BF16 R16, R20, R10, R16 ;  /* 0x0000000a1410723c */ /* 0x010ff60000041810 */
[----:B------:R-:W-:Y:S11]  /*15670*/  @!UPT UIADD3 URZ, URZ, URZ, URZ ;  /* 0x0000003f3f3ff290 */ /* 0x000ff6000fffe03f */
[----:B------:R-:W-:Y:S01]  /*15680*/  @!UPT UIADD3 URZ, URZ, URZ, URZ ;  /* 0x0000003f3f3ff290 */ /* 0x000fe2000fffe03f */
[----:B------:R-:W-:Y:S01]  /*15690*/  STL.64 [R1+0x450], R16 ;  /* 0x0004501001007387 */ /* 0x000fe20000100a00 */
[----:B------:R-:W-:Y:S02]  /*156a0*/  STL.64 [R1+0x458], R18 ;  /* 0x0004581201007387 */ /* 0x000fe40000100a00 */
[----:B------:R-:W3:Y:S02]  /*156b0*/  LDL.LU R9, [R1+0x754] ;  /* 0x0007540001097983 */ /* 0x000ee40000300800 */
[----:B------:R-:W4:Y:S01]  /*156c0*/  LDL.LU R10, [R1+0x758] ;  /* 0x00075800010a7983 */ /* 0x000f220000300800 */
[----:B------:R-:W4:Y:S01]  /*156d0*/  LDL.LU R11, [R1+0x75c] ;  /* 0x00075c00010b7983 */ /* 0x000f220000300800 */
[----:B------:R-:W-:Y:S02]  /*156e0*/  IMAD.MOV.U32 R27, RZ, RZ, R4 ;  /* 0x000000ffff1b7224 */ /* 0x000fe400078e0004 */
[----:B------:R-:W-:Y:S01]  /*156f0*/  IMAD.MOV.U32 R26, RZ, RZ, R5 ;  /* 0x000000ffff1a7224 */ /* 0x000fe200078e0005 */
[----:B------:R-:W0:Y:S04]  /*15700*/  LDSM.16.MT88.4 R16, [R29+0x4180] ;  /* 0x004180001d10783b */ /* 0x000e280000004200 */
[----:B----4-:R-:W-:Y:S01]  /*15710*/  STL.64 [R1+0x16d8], R10 ;  /* 0x0016d80a01007387 */ /* 0x010fe20000100a00 */
[----:B---3--:R-:W-:Y:S02]  /*15720*/  STL.64 [R1+0x16d0], R8 ;  /* 0x0016d00801007387 */ /* 0x008fe40000100a00 */
[----:B------:R-:W3:Y:S02]  /*15730*/  LDL.LU R4, [R1+0x7a0] ;  /* 0x0007a00001047983 */ /* 0x000ee40000300800 */
[----:B------:R-:W3:Y:S01]  /*15740*/  LDL.LU R5, [R1+0x7a4] ;  /* 0x0007a40001057983 */ /* 0x000ee20000300800 */
[----:B------:R-:W4:Y:S01]  /*15750*/  LDL.LU R6, [R1+0x7a8] ;  /* 0x0007a80001067983 */ /* 0x000f220000300800 */
[----:B------:R-:W4:Y:S03]  /*15760*/  LDL.LU R7, [R1+0x7ac] ;  /* 0x0007ac0001077983 */ /* 0x000f260000300800 */
[----:B----4-:R2:W-:Y:S01]  /*15770*/  STL.64 [R1+0x1730], R6 ;  /* 0x0017300601007387 */ /* 0x0105e20000100a00 */
[----:B---3--:R-:W-:Y:S02]  /*15780*/  STL.64 [R1+0x1728], R4 ;  /* 0x0017280401007387 */ /* 0x008fe40000100a00 */
[----:B--2---:R-:W-:-:S02]  /*15790*/  IMAD.MOV.U32 R6, RZ, RZ, R13 ;  /* 0x000000ffff067224 */ /* 0x004fc400078e000d */
[----:B------:R-:W-:-:S05]  /*157a0*/  IMAD.MOV.U32 R7, RZ, RZ, R12 ;  /* 0x000000ffff077224 */ /* 0x000fca00078e000c */
[----:B------:R-:W-:Y:S01]  /*157b0*/  STL.64 [R1+0x1740], R6 ;  /* 0x0017400601007387 */ /* 0x000fe20000100a00 */
[----:B------:R-:W2:Y:S03]  /*157c0*/  LDL.64 R14, [R1+0x48] ;  /* 0x00004800010e7983 */ /* 0x000ea60000100a00 */
[----:B--2---:R1:W-:Y:S01]  /*157d0*/  STL.64 [R1+0x1738], R14 ;  /* 0x0017380e01007387 */ /* 0x0043e20000100a00 */
[----:B------:R-:W2:Y:S02]  /*157e0*/  LDL.LU R12, [R1+0x7b0] ;  /* 0x0007b000010c7983 */ /* 0x000ea40000300800 */
[----:B------:R-:W2:Y:S01]  /*157f0*/  LDL.LU R13, [R1+0x7b4] ;  /* 0x0007b400010d7983 */ /* 0x000ea20000300800 */
[----:B-1----:R-:W3:Y:S01]  /*15800*/  LDL.LU R14, [R1+0x7b8] ;  /* 0x0007b800010e7983 */ /* 0x002ee20000300800 */
[----:B------:R-:W3:Y:S03]  /*15810*/  LDL.LU R15, [R1+0x7bc] ;  /* 0x0007bc00010f7983 */ /* 0x000ee60000300800 */
[----:B---3--:R-:W-:Y:S01]  /*15820*/  STL.64 [R1+0x1750], R14 ;  /* 0x0017500e01007387 */ /* 0x008fe20000100a00 */
[----:B--2---:R1:W-:Y:S03]  /*15830*/  STL.64 [R1+0x1748], R12 ;  /* 0x0017480c01007387 */ /* 0x0043e60000100a00 */
[----:B-1----:R-:W2:Y:S01]  /*15840*/  LDL.LU R12, [R1+0x7c0] ;  /* 0x0007c000010c7983 */ /* 0x002ea20000300800 */
[----:B------:R-:W2:Y:S02]  /*15850*/  LDL.LU R13, [R1+0x7c4] ;  /* 0x0007c400010d7983 */ /* 0x000ea40000300800 */
[----:B------:R-:W2:Y:S02]  /*15860*/  LDL.LU R14, [R1+0x7c8] ;  /* 0x0007c800010e7983 */ /* 0x000ea40000300800 */
[----:B------:R-:W2:Y:S01]  /*15870*/  LDL.LU R15, [R1+0x7cc] ;  /* 0x0007cc00010f7983 */ /* 0x000ea20000300800 */
[----:B------:R-:W2:Y:S01]  /*15880*/  LDL.64 R6, [R1+0x68] ;  /* 0x0000680001067983 */ /* 0x000ea20000100a00 */
[----:B------:R1:W-:Y:S02]  /*15890*/  STL.64 [R1+0x16e0], R26 ;  /* 0x0016e01a01007387 */ /* 0x0003e40000100a00 */
[----:B------:R-:W3:Y:S02]  /*158a0*/  LDL.LU R8, [R1+0x760] ;  /* 0x0007600001087983 */ /* 0x000ee40000300800 */
[----:B------:R-:W3:Y:S01]  /*158b0*/  LDL.LU R9, [R1+0x764] ;  /* 0x0007640001097983 */ /* 0x000ee20000300800 */
[----:B------:R-:W4:Y:S01]  /*158c0*/  LDL.LU R10, [R1+0x768] ;  /* 0x00076800010a7983 */ /* 0x000f220000300800 */
[----:B------:R-:W4:Y:S02]  /*158d0*/  LDL.LU R11, [R1+0x76c] ;  /* 0x00076c00010b7983 */ /* 0x000f240000300800 */
[----:B-1----:R-:W-:-:S02]  /*158e0*/  IMAD.MOV.U32 R26, RZ, RZ, R28 ;  /* 0x000000ffff1a7224 */ /* 0x002fc400078e001c */
[----:B------:R-:W-:Y:S01]  /*158f0*/  IMAD.MOV.U32 R27, RZ, RZ, R3 ;  /* 0x000000ffff1b7224 */ /* 0x000fe200078e0003 */
[----:B----4-:R-:W-:Y:S01]  /*15900*/  STL.64 [R1+0x16f0], R10 ;  /* 0x0016f00a01007387 */ /* 0x010fe20000100a00 */
[----:B---3--:R-:W-:Y:S03]  /*15910*/  STL.64 [R1+0x16e8], R8 ;  /* 0x0016e80801007387 */ /* 0x008fe60000100a00 */
[----:B------:R-:W-:Y:S02]  /*15920*/  STL.64 [R1+0x1700], R26 ;  /* 0x0017001a01007387 */ /* 0x000fe40000100a00 */
[----:B------:R1:W-:Y:S02]  /*15930*/  STL.64 [R1+0x16f8], R24 ;  /* 0x0016f81801007387 */ /* 0x0003e40000100a00 */
[----:B-1----:R-:W3:Y:S01]  /*15940*/  LDL.LU R24, [R1+0x780] ;  /* 0x0007800001187983 */ /* 0x002ee20000300800 */
[----:B------:R-:W3:Y:S02]  /*15950*/  LDL.LU R25, [R1+0x784] ;  /* 0x0007840001197983 */ /* 0x000ee40000300800 */
[----:B------:R-:W4:Y:S02]  /*15960*/  LDL.LU R26, [R1+0x788] ;  /* 0x00078800011a7983 */ /* 0x000f240000300800 */
[----:B------:R-:W4:Y:S01]  /*15970*/  LDL.LU R27, [R1+0x78c] ;  /* 0x00078c00011b7983 */ /* 0x000f220000300800 */
[----:B--2---:R-:W-:Y:S01]  /*15980*/  HMMA.16816.F32.BF16 R12, R20, R6, R12 ;  /* 0x00000006140c723c */ /* 0x004fe2000004180c */
[----:B----4-:R-:W-:Y:S01]  /*15990*/  STL.64 [R1+0x1710], R26 ;  /* 0x0017101a01007387 */ /* 0x010fe20000100a00 */
[----:B---3--:R1:W-:Y:S03]  /*159a0*/  STL.64 [R1+0x1708], R24 ;  /* 0x0017081801007387 */ /* 0x0083e60000100a00 */
[----:B-1----:R-:W2:Y:S01]  /*159b0*/  LDL.LU R24, [R1+0x790] ;  /* 0x0007900001187983 */ /* 0x002ea20000300800 */
[----:B------:R-:W2:Y:S02]  /*159c0*/  LDL.LU R25, [R1+0x794] ;  /* 0x0007940001197983 */ /* 0x000ea40000300800 */
[----:B------:R-:W2:Y:S02]  /*159d0*/  LDL.LU R26, [R1+0x798] ;  /* 0x00079800011a7983 */ /* 0x000ea40000300800 */
[----:B------:R-:W2:Y:S01]  /*159e0*/  LDL.LU R27, [R1+0x79c] ;  /* 0x00079c00011b7983 */ /* 0x000ea20000300800 */
[----:B------:R-:W3:Y:S01]  /*159f0*/  LDL.LU R8, [R1+0x770] ;  /* 0x0007700001087983 */ /* 0x000ee20000300800 */
[----:B------:R-:W3:Y:S02]  /*15a00*/  LDL.LU R9, [R1+0x774] ;  /* 0x0007740001097983 */ /* 0x000ee40000300800 */
[----:B------:R-:W3:Y:S02]  /*15a10*/  LDL.LU R10, [R1+0x778] ;  /* 0x00077800010a7983 */ /* 0x000ee40000300800 */
[----:B------:R-:W3:Y:S01]  /*15a20*/  LDL.LU R11, [R1+0x77c] ;  /* 0x00077c00010b7983 */ /* 0x000ee20000300800 */
[----:B0-----:R0:W-:Y:S01]  /*15a30*/  STL.64 [R1+0x15b0], R18 ;  /* 0x0015b01201007387 */ /* 0x0011e20000100a00 */
[----:B------:R-:W-:Y:S05]  /*15a40*/  STL.64 [R1+0x15a8], R16 ;  /* 0x0015a81001007387 */ /* 0x000fea0000100a00 */
[----:B------:R-:W-:Y:S02]  /*15a50*/  STL.64 [R1+0x7c0], R12 ;  /* 0x0007c00c01007387 */ /* 0x000fe40000100a00 */
[----:B------:R1:W-:Y:S02]  /*15a60*/  STL.64 [R1+0x7c8], R14 ;  /* 0x0007c80e01007387 */ /* 0x0003e40000100a00 */
[----:B0-----:R-:W-:-:S02]  /*15a70*/  IMAD.MOV.U32 R18, RZ, RZ, R2 ;  /* 0x000000ffff127224 */ /* 0x001fc400078e0002 */
[----:B------:R-:W-:Y:S02]  /*15a80*/  IMAD.MOV.U32 R19, RZ, RZ, R0 ;  /* 0x000000ffff137224 */ /* 0x000fe400078e0000 */
[----:B------:R-:W-:Y:S01]  /*15a90*/  IMAD.MOV.U32 R2, RZ, RZ, R6 ;  /* 0x000000ffff027224 */ /* 0x000fe200078e0006 */
[----:B-1----:R-:W4:Y:S01]  /*15aa0*/  LDL.LU.64 R14, [R1+0x1750] ;  /* 0x00175000010e7983 */ /* 0x002f220000300a00 */
[----:B------:R-:W4:Y:S02]  /*15ab0*/  LDL.LU.64 R12, [R1+0x1748] ;  /* 0x00174800010c7983 */ /* 0x000f240000300a00 */
[----:B------:R-:W-:Y:S02]  /*15ac0*/  IMAD.MOV.U32 R0, RZ, RZ, R7 ;  /* 0x000000ffff007224 */ /* 0x000fe400078e0007 */
[----:B------:R-:W4:Y:S02]  /*15ad0*/  LDL.LU.64 R6, [R1+0x1740] ;  /* 0x0017400001067983 */ /* 0x000f240000300a00 */
[C---:B----4-:R-:W-:Y:S02]  /*15ae0*/  HMMA.16816.F32.BF16 R4, R20.reuse, R6, R12 ;  /* 0x000000061404723c */ /* 0x050fe4000004180c */
[----:B------:R-:W4:Y:S11]  /*15af0*/  LDL.LU.64 R14, [R1+0x1738] ;  /* 0x00173800010e7983 */ /* 0x000f360000300a00 */
[----:B------:R-:W-:Y:S10]  /*15b00*/  @!UPT UIADD3 URZ, URZ, URZ, URZ ;  /* 0x0000003f3f3ff290 */ /* 0x000ff4000fffe03f */
[----:B------:R-:W-:Y:S01]  /*15b10*/  STL.64 [R1+0x7b0], R4 ;  /* 0x0007b00401007387 */ /* 0x000fe20000100a00 */
[----:B------:R0:W-:Y:S03]  /*15b20*/  STL.64 [R1+0x7b8], R6 ;  /* 0x0007b80601007387 */ /* 0x0001e60000100a00 */
[----:B0-----:R-:W2:Y:S01]  /*15b30*/  LDL.LU.64 R6, [R1+0x1730] ;  /* 0x0017300001067983 */ /* 0x001ea20000300a00 */
[----:B------:R-:W2:Y:S02]  /*15b40*/  LDL.LU.64 R4, [R1+0x1728] ;  /* 0x0017280001047983 */ /* 0x000ea40000300a00 */
[----:B----4-:R-:W-:Y:S01]  /*15b50*/  IMAD.MOV.U32 R3, RZ, RZ, R15 ;  /* 0x000000ffff037224 */ /* 0x010fe200078e000f */
[C---:B--2---:R-:W-:Y:S11]  /*15b60*/  HMMA.16816.F32.BF16 R4, R20.reuse, R14, R4 ;  /* 0x0000000e1404723c */ /* 0x044ff60000041804 */
[----:B------:R-:W-:Y:S11]  /*15b70*/  @!UPT UIADD3 URZ, URZ, URZ, URZ ;  /* 0x0000003f3f3ff290 */ /* 0x000ff6000fffe03f */
[----:B------:R-:W-:Y:S01]  /*15b80*/  @!UPT UIADD3 URZ, URZ, URZ, URZ ;  /* 0x0000003f3f3ff290 */ /* 0x000fe2000fffe03f */
[----:B------:R-:W-:Y:S01]  /*15b90*/  STL.64 [R1+0x7a0], R4 ;  /* 0x0007a00401007387 */ /* 0x000fe20000100a00 */
[----:B------:R0:W-:Y:S03]  /*15ba0*/  STL.64 [R1+0x7a8], R6 ;  /* 0x0007a80601007387 */ /* 0x0001e60000100a00 */
[----:B0-----:R-:W2:Y:S01]  /*15bb0*/  LDL.LU.64 R6, [R1+0x1720] ;  /* 0x0017200001067983 */ /* 0x001ea20000300a00 */
[----:B------:R-:W-:Y:S02]  /*15bc0*/  IMAD.MOV.U32 R4, RZ, RZ, R14 ;  /* 0x000000ffff047224 */ /* 0x000fe400078e000e */
[----:B------:R-:W4:Y:S01]  /*15bd0*/  LDL.LU.64 R14, [R1+0x1718] ;  /* 0x00171800010e7983 */ /* 0x000f220000300a00 */
[----:B--2---:R-:W-:Y:S02]  /*15be0*/  STL.64 [R1+0x16b8], R6 ;  /* 0x0016b80601007387 */ /* 0x004fe40000100a00 */
[----:B------:R0:W-:Y:S01]  /*15bf0*/  STL [R1+0x16b0], R4 ;  /* 0x0016b00401007387 */ /* 0x0001e20000100800 */
[C---:B----4-:R-:W-:Y:S01]  /*15c00*/  HMMA.16816.F32.BF16 R12, R20.reuse, R14, R24 ;  /* 0x0000000e140c723c */ /* 0x050fe20000041818 */
[----:B0-----:R-:W2:Y:S01]  /*15c10*/  LDL.LU R4, [R1+0x740] ;  /* 0x0007400001047983 */ /* 0x001ea20000300800 */
[----:B------:R-:W2:Y:S02]  /*15c20*/  LDL.LU R5, [R1+0x744] ;  /* 0x0007440001057983 */ /* 0x000ea40000300800 */
[----:B------:R-:W2:Y:S02]  /*15c30*/  LDL.LU R6, [R1+0x748] ;  /* 0x0007480001067983 */ /* 0x000ea40000300800 */
[----:B------:R-:W2:Y:S01]  /*15c40*/  LDL.LU R7, [R1+0x74c] ;  /* 0x00074c0001077983 */ /* 0x000ea20000300800 */
[----:B------:R-:W4:Y:S01]  /*15c50*/  LDL.LU.64 R26, [R1+0x1710] ;  /* 0x00171000011a7983 */ /* 0x000f220000300a00 */
[----:B------:R-:W4:Y:S11]  /*15c60*/  LDL.LU.64 R24, [R1+0x1708] ;  /* 0x0017080001187983 */ /* 0x000f360000300a00 */
[----:B------:R-:W-:Y:S04]  /*15c70*/  @!UPT UIADD3 URZ, URZ, URZ, URZ ;  /* 0x0000003f3f3ff290 */ /* 0x000fe8000fffe03f */
[----:B------:R0:W-:Y:S01]  /*15c80*/  STL.64 [R1+0x790], R12 ;  /* 0x0007900c01007387 */ /* 0x0001e20000100a00 */
[----:B------:R1:W-:Y:S03]  /*15c90*/  STL.64 [R1+0x798], R14 ;  /* 0x0007980e01007387 */ /* 0x0003e60000100a00 */
[----:B0-----:R-:W2:Y:S01]  /*15ca0*/  LDL.LU R12, [R1+0x440] ;  /* 0x00044000010c7983 */ /* 0x001ea20000300800 */
[----:B------:R-:W2:Y:S02]  /*15cb0*/  LDL.LU R13, [R1+0x444] ;  /* 0x00044400010d7983 */ /* 0x000ea40000300800 */
[----:B-1----:R-:W2:Y:S02]  /*15cc0*/  LDL.LU R14, [R1+0x448] ;  /* 0x00044800010e7983 */ /* 0x002ea40000300800 */
[----:B------:R-:W2:Y:S01]  /*15cd0*/  LDL.LU R15, [R1+0x44c] ;  /* 0x00044c00010f7983 */ /* 0x000ea20000300800 */
[----:B----4-:R-:W-:Y:S01]  /*15ce0*/  HMMA.16816.F32.BF16 R16, R20, R18, R24 ;  /* 0x000000121410723c */ /* 0x010fe20000041818 */
[----:B------:R-:W3:Y:S01]  /*15cf0*/  LDL.LU.64 R26, [R1+0x1700] ;  /* 0x00170000011a7983 */ /* 0x000ee20000300a00 */
[----:B------:R-:W4:Y:S11]  /*15d00*/  LDL.LU.64 R24, [R1+0x16f8] ;  /* 0x0016f80001187983 */ /* 0x000f360000300a00 */
[----:B------:R-:W-:Y:S10]  /*15d10*/  @!UPT UIADD3 URZ, URZ, URZ, URZ ;  /* 0x0000003f3f3ff290 */ /* 0x000ff4000fffe03f */
[----:B------:R0:W-:Y:S01]  /*15d20*/  STL.64 [R1+0x780], R16 ;  /* 0x0007801001007387 */ /* 0x0001e20000100a00 */
[----:B------:R1:W-:Y:S03]  /*15d30*/  STL.64 [R1+0x788], R18 ;  /* 0x0007881201007387 */ /* 0x0003e60000100a00 */
[----:B0-----:R-:W2:Y:S01]  /*15d40*/  LDL.LU R16, [R1+0x410] ;  /* 0x0004100001107983 */ /* 0x001ea20000300800 */
[----:B------:R-:W2:Y:S02]  /*15d50*/  LDL.LU R17, [R1+0x414] ;  /* 0x0004140001117983 */ /* 0x000ea40000300800 */
[----:B-1----:R-:W2:Y:S02]  /*15d60*/  LDL.LU R18, [R1+0x418] ;  /* 0x0004180001127983 */ /* 0x002ea40000300800 */
[----:B------:R-:W2:Y:S02]  /*15d70*/  LDL.LU R19, [R1+0x41c] ;  /* 0x00041c0001137983 */ /* 0x000ea40000300800 */
[----:B--2---:R0:W-:Y:S01]  /*15d80*/  STL.64 [R1+0x1688], R18 ;  /* 0x0016881201007387 */ /* 0x0041e20000100a00 */
[----:B------:R-:W-:Y:S03]  /*15d90*/  STL.64 [R1+0x1680], R16 ;  /* 0x0016801001007387 */ /* 0x000fe60000100a00 */
[----:B0-----:R-:W2:Y:S04]  /*15da0*/  LDL.64 R18, [R1+0xb8] ;  /* 0x0000b80001127983 */ /* 0x001ea80000100a00 */
[----:B--2---:R4:W-:Y:S02]  /*15db0*/  STL.64 [R1+0x1690], R18 ;  /* 0x0016901201007387 */ /* 0x0049e40000100a00 */
[----:B----4-:R-:W-:-:S02]  /*15dc0*/  IMAD.MOV.U32 R18, RZ, RZ, R25 ;  /* 0x000000ffff127224 */ /* 0x010fc400078e0019 */
[----:B------:R-:W-:Y:S02]  /*15dd0*/  IMAD.MOV.U32 R19, RZ, RZ, R24 ;  /* 0x000000ffff137224 */ /* 0x000fe400078e0018 */
[C---:B---3--:R-:W-:Y:S01]  /*15de0*/  HMMA.16816.F32.BF16 R24, R20.reuse, R26, R8 ;  /* 0x0000001a1418723c */ /* 0x048fe20000041808 */
[----:B------:R-:W2:Y:S01]  /*15df0*/  LDL.LU.64 R10, [R1+0x16f0] ;  /* 0x0016f000010a7983 */ /* 0x000ea20000300a00 */
[----:B------:R-:W2:Y:S11]  /*15e00*/  LDL.LU.64 R8, [R1+0x16e8] ;  /* 0x0016e80001087983 */ /* 0x000eb60000300a00 */
[----:B------:R-:W-:Y:S10]  /*15e10*/  @!UPT UIADD3 URZ, URZ, URZ, URZ ;  /* 0x0000003f3f3ff290 */ /* 0x000ff4000fffe03f */
        /* <DEDUP_REMOVED lines=10> */
[C---:B--2---:R-:W-:Y:S11]  /*15ec0*/  HMMA.16816.F32.BF16 R8, R20.reuse, R26, R8 ;  /* 0x0000001a1408723c */ /* 0x044ff60000041808 */
[----:B------:R-:W-:Y:S11]  /*15ed0*/  @!UPT UIADD3 URZ, URZ, URZ, URZ ;  /* 0x0000003f3f3ff290 */ /* 0x000ff6000fffe03f */
[----:B------:R-:W-:Y:S01]  /*15ee0*/  @!UPT UIADD3 URZ, URZ, URZ, URZ ;  /* 0x0000003f3f3ff290 */ /* 0x000fe2000fffe03f */
[----:B------:R-:W-:Y:S01]  /*15ef0*/  STL.64 [R1+0x750], R8 ;  /* 0x0007500801007387 */ /* 0x000fe20000100a00 */
[----:B------:R0:W-:Y:S03]  /*15f00*/  STL.64 [R1+0x758], R10 ;  /* 0x0007580a01007387 */ /* 0x0001e60000100a00 */
[----:B0-----:R-:W2:Y:S01]  /*15f10*/  LDL.LU.64 R10, [R1+0x16c0] ;  /* 0x0016c000010a7983 */ /* 0x001ea20000300a00 */
[----:B------:R0:W-:Y:S03]  /*15f20*/  STL.64 [R1+0x1618], R26 ;  /* 0x0016181a01007387 */ /* 0x0001e60000100a00 */
[----:B0-----:R-:W3:Y:S04]  /*15f30*/  LDL.64 R26, [R1+0x88] ;  /* 0x00008800011a7983 */ /* 0x001ee80000100a00 */
[----:B---3--:R0:W-:Y:S04]  /*15f40*/  STL.64 [R1+0x1668], R26 ;  /* 0x0016681a01007387 */ /* 0x0081e80000100a00 */
[----:B0-----:R-:W3:Y:S01]  /*15f50*/  LDL.64 R26, [R1+0x98] ;  /* 0x00009800011a7983 */ /* 0x001ee20000100a00 */
[C---:B--2---:R-:W-:Y:S03]  /*15f60*/  HMMA.16816.F32.BF16 R4, R20.reuse, R10, R4 ;  /* 0x0000000a1404723c */ /* 0x044fe60000041804 */
[----:B---3--:R0:W-:Y:S01]  /*15f70*/  STL.64 [R1+0x1698], R26 ;  /* 0x0016981a01007387 */ /* 0x0081e20000100a00 */
[----:B------:R-:W2:Y:S02]  /*15f80*/  LDL.LU R24, [R1+0x430] ;  /* 0x0004300001187983 */ /* 0x000ea40000300800 */
[----:B------:R-:W2:Y:S01]  /*15f90*/  LDL.LU R25, [R1+0x434] ;  /* 0x0004340001197983 */ /* 0x000ea20000300800 */
[----:B0-----:R-:W2:Y:S01]  /*15fa0*/  LDL.LU R26, [R1+0x438] ;  /* 0x00043800011a7983 */ /* 0x001ea20000300800 */
[----:B------:R-:W2:Y:S11]  /*15fb0*/  LDL.LU R27, [R1+0x43c] ;  /* 0x00043c00011b7983 */ /* 0x000eb60000300800 */
[----:B------:R-:W-:Y:S04]  /*15fc0*/  @!UPT UIADD3 URZ, URZ, URZ, URZ ;  /* 0x0000003f3f3ff290 */ /* 0x000fe8000fffe03f */
[----:B------:R-:W-:Y:S02]  /*15fd0*/  STL.64 [R1+0x740], R4 ;  /* 0x0007400401007387 */ /* 0x000fe40000100a00 */
[----:B------:R0:W-:Y:S02]  /*15fe0*/  STL.64 [R1+0x748], R6 ;  /* 0x0007480601007387 */ /* 0x0001e40000100a00 */
[----:B0-----:R-:W3:Y:S01]  /*15ff0*/  LDL.LU.64 R6, [R1+0x16b8] ;  /* 0x0016b80001067983 */ /* 0x001ee20000300a00 */
[----:B------:R-:W4:Y:S02]  /*16000*/  LDL.LU R4, [R1+0x16b0] ;  /* 0x0016b00001047983 */ /* 0x000f240000300800 */
[----:B------:R0:W-:Y:S02]  /*16010*/  STL [R1+0x15cc], R10 ;  /* 0x0015cc0a01007387 */ /* 0x0001e40000100800 */
[----:B------:R1:W-:Y:S01]  /*16020*/  STL [R1+0x15c8], R11 ;  /* 0x0015c80b01007387 */ /* 0x0003e20000100800 */
[----:B------:R-:W2:Y:S01]  /*16030*/  LDL.LU R8, [R1+0x420] ;  /* 0x0004200001087983 */ /* 0x000ea20000300800 */
[----:B------:R-:W2:Y:S03]  /*16040*/  LDL.LU R9, [R1+0x424] ;  /* 0x0004240001097983 */ /* 0x000ea60000300800 */
[----:B0-----:R-:W2:Y:S01]  /*16050*/  LDL.LU R10, [R1+0x428] ;  /* 0x00042800010a7983 */ /* 0x001ea20000300800 */
[----:B-1----:R-:W2:Y:S01]  /*16060*/  LDL.LU R11, [R1+0x42c] ;  /* 0x00042c00010b7983 */ /* 0x002ea20000300800 */
[----:B---3--:R-:W-:Y:S02]  /*16070*/  HMMA.16816.F32.BF16 R20, R20, R6, R12 ;  /* 0x000000061414723c */ /* 0x008fe4000004180c */
[----:B------:R-:W2:Y:S01]  /*16080*/  LDL.LU.64 R14, [R1+0x16a8] ;  /* 0x0016a800010e7983 */ /* 0x000ea20000300a00 */
[----:B------:R-:W2:Y:S11]  /*16090*/  LDL.LU.64 R12, [R1+0x16a0] ;  /* 0x0016a000010c7983 */ /* 0x000eb60000300a00 */
[----:B------:R-:W-:Y:S09]  /*160a0*/  @!UPT UIADD3 URZ, URZ, URZ, URZ ;  /* 0x0000003f3f3ff290 */ /* 0x000ff2000fffe03f */
[----:B------:R-:W-:Y:S01]  /*160b0*/  STL.64 [R1+0x440], R20 ;  /* 0x0004401401007387 */ /* 0x000fe20000100a00 */
[----:B------:R0:W-:Y:S03]  /*160c0*/  STL.64 [R1+0x448], R22 ;  /* 0x0004481601007387 */ /* 0x0001e60000100a00 */
[----:B0-----:R-:W3:Y:S01]  /*160d0*/  LDL.64 R22, [R1+0xa8] ;  /* 0x0000a80001167983 */ /* 0x001ee20000100a00 */
[C---:B--2---:R-:W-:Y:S03]  /*160e0*/  HMMA.16816.F32.BF16 R16, R12.reuse, R18, R24 ;  /* 0x000000120c10723c */ /* 0x044fe60000041818 */
[----:B------:R-:W2:Y:S11]  /*160f0*/  LDL.LU.64 R26, [R1+0x1698] ;  /* 0x00169800011a7983 */ /* 0x000eb60000300a00 */
[----:B------:R-:W-:Y:S09]  /*16100*/  @!UPT UIADD3 URZ, URZ, URZ, URZ ;  /* 0x0000003f3f3ff290 */ /* 0x000ff2000fffe03f */
[----:B------:R-:W-:Y:S01]  /*16110*/  STL.64 [R1+0x430], R16 ;  /* 0x0004301001007387 */ /* 0x000fe20000100a00 */
[----:B------:R0:W-:Y:S03]  /*16120*/  STL.64 [R1+0x438], R18 ;  /* 0x0004381201007387 */ /* 0x0001e60000100a00 */
[----:B0-----:R-:W2:Y:S02]  /*16130*/  LDL.LU.64 R18, [R1+0x1690] ;  /* 0x0016900001127983 */ /* 0x001ea40000300a00 */
[C---:B--2---:R-:W-:Y:S01]  /*16140*/  HMMA.16816.F32.BF16 R8, R12.reuse, R18, R8 ;  /* 0x000000120c08723c */ /* 0x044fe20000041808 */
[----:B------:R-:W-:Y:S11]  /*16150*/  IMAD.MOV.U32 R5, RZ, RZ, R19 ;  /* 0x000000ffff057224 */ /* 0x000ff600078e0013 */
[----:B------:R-:W-:Y:S11]  /*16160*/  @!UPT UIADD3 URZ, URZ, URZ, URZ ;  /* 0x0000003f3f3ff290 */ /* 0x000ff6000fffe03f */
[----:B------:R0:W-:Y:S01]  /*16170*/  STL.64 [R1+0x420], R8 ;  /* 0x0004200801007387 */ /* 0x0001e20000100a00 */
[----:B------:R-:W-:Y:S02]  /*16180*/  STL.64 [R1+0x428], R10 ;  /* 0x0004280a01007387 */ /* 0x000fe40000100a00 */
[----:B0-----:R-:W-:Y:S02]  /*16190*/  IMAD.MOV.U32 R8, RZ, RZ, R18 ;  /* 0x000000ffff087224 */ /* 0x001fe400078e0012 */
[----:B------:R-:W3:Y:S01]  /*161a0*/  LDL.LU.64 R18, [R1+0x1688] ;  /* 0x0016880001127983 */ /* 0x000ee20000300a00 */
[----:B------:R-:W3:Y:S02]  /*161b0*/  LDL.LU.64 R16, [R1+0x1680] ;  /* 0x0016800001107983 */ /* 0x000ee40000300a00 */
[----:B------:R-:W-:Y:S02]  /*161c0*/  STL [R1+0x15d4], R5 ;  /* 0x0015d40501007387 */ /* 0x000fe40000100800 */
[----:B------:R-:W-:Y:S01]  /*161d0*/  STL.64 [R1+0x1640], R6 ;  /* 0x0016400601007387 */ /* 0x000fe20000100a00 */
[----:B----4-:R0:W-:Y:S04]  /*161e0*/  STL [R1+0x1660], R4 ;  /* 0x0016600401007387 */ /* 0x0101e80000100800 */
[----:B0-----:R-:W2:Y:S01]  /*161f0*/  LDL.LU R4, [R1+0x3f0] ;  /* 0x0003f00001047983 */ /* 0x001ea20000300800 */
[----:B------:R-:W2:Y:S02]  /*16200*/  LDL.LU R5, [R1+0x3f4] ;  /* 0x0003f40001057983 */ /* 0x000ea40000300800 */
[----:B------:R-:W4:Y:S02]  /*16210*/  LDL.LU R6, [R1+0x3f8] ;  /* 0x0003f80001067983 */ /* 0x000f240000300800 */
[----:B------:R-:W4:Y:S02]  /*16220*/  LDL.LU R7, [R1+0x3fc] ;  /* 0x0003fc0001077983 */ /* 0x000f240000300800 */
[----:B----4-:R-:W-:Y:S01]  /*16230*/  STL.64 [R1+0x1678], R6 ;  /* 0x0016780601007387 */ /* 0x010fe20000100a00 */
[----:B--2---:R0:W-:Y:S03]  /*16240*/  STL.64 [R1+0x1670], R4 ;  /* 0x0016700401007387 */ /* 0x0041e60000100a00 */
[----:B0-----:R-:W2:Y:S01]  /*16250*/  LDL.LU R4, [R1+0x400] ;  /* 0x0004000001047983 */ /* 0x001ea20000300800 */
[----:B------:R-:W2:Y:S02]  /*16260*/  LDL.LU R5, [R1+0x404] ;  /* 0x0004040001057983 */ /* 0x000ea40000300800 */
[----:B------:R-:W2:Y:S02]  /*16270*/  LDL.LU R6, [R1+0x408] ;  /* 0x0004080001067983 */ /* 0x000ea40000300800 */
[----:B------:R-:W2:Y:S01]  /*16280*/  LDL.LU R7, [R1+0x40c] ;  /* 0x00040c0001077983 */ /* 0x000ea20000300800 */
[----:B------:R3:W-:Y:S02]  /*16290*/  STL [R1+0x15d0], R8 ;  /* 0x0015d00801007387 */ /* 0x0007e40000100800 */
[----:B---3--:R-:W-:Y:S07]  /*162a0*/  HMMA.16816.F32.BF16 R8, R12, R22, R16 ;  /* 0x000000160c08723c */ /* 0x008fee0000041810 */
[----:B------:R-:W-:-:S02]  /*162b0*/  IMAD.MOV.U32 R16, RZ, RZ, R22 ;  /* 0x000000ffff107224 */ /* 0x000fc400078e0016 */
[----:B------:R-:W-:Y:S02]  /*162c0*/  IMAD.MOV.U32 R18, RZ, RZ, R26 ;  /* 0x000000ffff127224 */ /* 0x000fe400078e001a */
[----:B------:R-:W-:Y:S11]  /*162d0*/  IMAD.MOV.U32 R17, RZ, RZ, R27 ;  /* 0x000000ffff117224 */ /* 0x000ff600078e001b */
[----:B------:R-:W-:Y:S01]  /*162e0*/  @!UPT UIADD3 URZ, URZ, URZ, URZ ;  /* 0x0000003f3f3ff290 */ /* 0x000fe2000fffe03f */
[----:B------:R0:W-:Y:S01]  /*162f0*/  STL.64 [R1+0x410], R8 ;  /* 0x0004100801007387 */ /* 0x0001e20000100a00 */
[----:B------:R-:W-:Y:S02]  /*16300*/  STL.64 [R1+0x418], R10 ;  /* 0x0004180a01007387 */ /* 0x000fe40000100a00 */
[----:B0-----:R-:W-:Y:S02]  /*16310*/  IMAD.MOV.U32 R9, RZ, RZ, R23 ;  /* 0x000000ffff097224 */ /* 0x001fe400078e0017 */
[----:B------:R-:W3:Y:S01]  /*16320*/  LDL.64 R22, [R1+0x78] ;  /* 0x0000780001167983 */ /* 0x000ee20000100a00 */
[C---:B--2---:R-:W-:Y:S11]  /*16330*/  HMMA.16816.F32.BF16 R4, R12.reuse, R26, R4 ;  /* 0x0000001a0c04723c */ /* 0x044ff60000041804 */
[----:B------:R-:W-:Y:S11]  /*16340*/  @!UPT UIADD3 URZ, URZ, URZ, URZ ;  /* 0x0000003f3f3ff290 */ /* 0x000ff6000fffe03f */
[----:B------:R-:W-:Y:S01]  /*16350*/  @!UPT UIADD3 URZ, URZ, URZ, URZ ;  /* 0x0000003f3f3ff290 */ /* 0x000fe2000fffe03f */
[----:B------:R-:W-:Y:S01]  /*16360*/  STL.64 [R1+0x400], R4 ;  /* 0x0004000401007387 */ /* 0x000fe20000100a00 */
[----:B------:R0:W-:Y:S03]  /*16370*/  STL.64 [R1+0x408], R6 ;  /* 0x0004080601007387 */ /* 0x0001e60000100a00 */
[----:B0-----:R-:W2:Y:S01]  /*16380*/  LDL.LU.64 R6, [R1+0x1678] ;  /* 0x0016780001067983 */ /* 0x001ea20000300a00 */
[----:B------:R-:W2:Y:S02]  /*16390*/  LDL.LU.64 R4, [R1+0x1670] ;  /* 0x0016700001047983 */ /* 0x000ea40000300a00 */
[----:B------:R-:W2:Y:S02]  /*163a0*/  LDL.LU.64 R26, [R1+0x1668] ;  /* 0x00166800011a7983 */ /* 0x000ea40000300a00 */
[----:B--2---:R-:W-:Y:S01]  /*163b0*/  HMMA.16816.F32.BF16 R4, R12, R26, R4 ;  /* 0x0000001a0c04723c */ /* 0x004fe20000041804 */
[----:B------:R-:W-:-:S02]  /*163c0*/  IMAD.MOV.U32 R28, RZ, RZ, R26 ;  /* 0x000000ffff1c7224 */ /* 0x000fc400078e001a */
[----:B------:R-:W-:Y:S11]  /*163d0*/  IMAD.MOV.U32 R19, RZ, RZ, R27 ;  /* 0x000000ffff137224 */ /* 0x000ff600078e001b */
[----:B------:R-:W-:Y:S09]  /*163e0*/  @!UPT UIADD3 URZ, URZ, URZ, URZ ;  /* 0x0000003f3f3ff290 */ /* 0x000ff2000fffe03f */
[----:B------:R0:W-:Y:S01]  /*163f0*/  STL.64 [R1+0x3f0], R4 ;  /* 0x0003f00401007387 */ /* 0x0001e20000100a00 */
[----:B------:R-:W-:Y:S03]  /*16400*/  STL.64 [R1+0x3f8], R6 ;  /* 0x0003f80601007387 */ /* 0x000fe60000100a00 */
[----:B0-----:R-:W2:Y:S01]  /*16410*/  LDL.LU R4, [R1+0x1660] ;  /* 0x0016600001047983 */ /* 0x001ea20000300800 */
[----:B------:R-:W4:Y:S02]  /*16420*/  LDL.LU R24, [R1+0x700] ;  /* 0x0007000001187983 */ /* 0x000f240000300800 */
[----:B------:R-:W4:Y:S02]  /*16430*/  LDL.LU R25, [R1+0x704] ;  /* 0x0007040001197983 */ /* 0x000f240000300800 */
[----:B------:R-:W2:Y:S01]  /*16440*/  LDL.LU R26, [R1+0x708] ;  /* 0x00070800011a7983 */ /* 0x000ea20000300800 */
[----:B------:R-:W2:Y:S04]  /*16450*/  LDL.LU R27, [R1+0x70c] ;  /* 0x00070c00011b7983 */ /* 0x000ea80000300800 */
[----:B--2---:R0:W-:Y:S01]  /*16460*/  STL.64 [R1+0x1628], R26 ;  /* 0x0016281a01007387 */ /* 0x0041e20000100a00 */
[----:B----4-:R-:W-:Y:S02]  /*16470*/  STL.64 [R1+0x1620], R24 ;  /* 0x0016201801007387 */ /* 0x010fe40000100a00 */
[----:B0-----:R-:W-:-:S02]  /*16480*/  IMAD.MOV.U32 R26, RZ, RZ, R4 ;  /* 0x000000ffff1a7224 */ /* 0x001fc400078e0004 */
[----:B------:R-:W2:Y:S01]  /*16490*/  LDL.LU R4, [R1+0x720] ;  /* 0x0007200001047983 */ /* 0x000ea20000300800 */
[----:B------:R-:W2:Y:S02]  /*164a0*/  LDL.LU R5, [R1+0x724] ;  /* 0x0007240001057983 */ /* 0x000ea40000300800 */
[----:B------:R-:W4:Y:S02]  /*164b0*/  LDL.LU R6, [R1+0x728] ;  /* 0x0007280001067983 */ /* 0x000f240000300800 */
[----:B------:R-:W4:Y:S02]  /*164c0*/  LDL.LU R7, [R1+0x72c] ;  /* 0x00072c0001077983 */ /* 0x000f240000300800 */
[----:B------:R-:W-:Y:S01]  /*164d0*/  IMAD.MOV.U32 R27, RZ, RZ, R3 ;  /* 0x000000ffff1b7224 */ /* 0x000fe200078e0003 */
[----:B----4-:R-:W-:Y:S01]  /*164e0*/  STL.64 [R1+0x1650], R6 ;  /* 0x0016500601007387 */ /* 0x010fe20000100a00 */
[----:B--2---:R-:W-:Y:S03]  /*164f0*/  STL.64 [R1+0x1648], R4 ;  /* 0x0016480401007387 */ /* 0x004fe60000100a00 */
[----:B------:R0:W-:Y:S02]  /*16500*/  STL.64 [R1+0x1638], R26 ;  /* 0x0016381a01007387 */ /* 0x0001e40000100a00 */
[----:B0-----:R-:W2:Y:S04]  /*16510*/  LDL.64 R26, [R1+0x58] ;  /* 0x00005800011a7983 */ /* 0x001ea80000100a00 */
[----:B--2---:R0:W-:Y:S01]  /*16520*/  STL.64 [R1+0x1658], R26 ;  /* 0x0016581a01007387 */ /* 0x0041e20000100a00 */
[----:B------:R-:W2:Y:S02]  /*16530*/  LDL.LU R24, [R1+0x730] ;  /* 0x0007300001187983 */ /* 0x000ea40000300800 */
[----:B------:R-:W2:Y:S01]  /*16540*/  LDL.LU R25, [R1+0x734] ;  /* 0x0007340001197983 */ /* 0x000ea20000300800 */
[----:B0-----:R-:W2:Y:S01]  /*16550*/  LDL.LU R26, [R1+0x738] ;  /* 0x00073800011a7983 */ /* 0x001ea20000300800 */
[----:B------:R-:W2:Y:S02]  /*16560*/  LDL.LU R27, [R1+0x73c] ;  /* 0x00073c00011b7983 */ /* 0x000ea40000300800 */
[----:B------:R-:W-:Y:S02]  /*16570*/  STL.64 [R1+0x15e0], R18 ;  /* 0x0015e01201007387 */ /* 0x000fe40000100a00 */
[----:B------:R0:W-:Y:S02]  /*16580*/  STL.64 [R1+0x15d8], R16 ;  /* 0x0015d81001007387 */ /* 0x0001e40000100a00 */
[----:B0-----:R-:W3:Y:S01]  /*16590*/  LDL.LU R16, [R1+0x3e0] ;  /* 0x0003e00001107983 */ /* 0x001ee20000300800 */
[----:B------:R-:W3:Y:S02]  /*165a0*/  LDL.LU R17, [R1+0x3e4] ;  /* 0x0003e40001117983 */ /* 0x000ee40000300800 */
[----:B------:R-:W3:Y:S02]  /*165b0*/  LDL.LU R18, [R1+0x3e8] ;  /* 0x0003e80001127983 */ /* 0x000ee40000300800 */
[----:B------:R-:W3:Y:S02]  /*165c0*/  LDL.LU R19, [R1+0x3ec] ;  /* 0x0003ec0001137983 */ /* 0x000ee40000300800 */
[----:B---3--:R-:W-:Y:S11]  /*165d0*/  HMMA.16816.F32.BF16 R16, R12, R22, R16 ;  /* 0x000000160c10723c */ /* 0x008ff60000041810 */
[----:B------:R-:W-:Y:S11]  /*165e0*/  @!UPT UIADD3 URZ, URZ, URZ, URZ ;  /* 0x0000003f3f3ff290 */ /* 0x000ff6000fffe03f */
[----:B------:R-:W-:Y:S01]  /*165f0*/  @!UPT UIADD3 URZ, URZ, URZ, URZ ;  /* 0x0000003f3f3ff290 */ /* 0x000fe2000fffe03f */
[----:B------:R0:W-:Y:S01]  /*16600*/  STL.64 [R1+0x3e0], R16 ;  /* 0x0003e01001007387 */ /* 0x0001e20000100a00 */
[----:B------:R1:W-:Y:S03]  /*16610*/  STL.64 [R1+0x3e8], R18 ;  /* 0x0003e81201007387 */ /* 0x0003e60000100a00 */
[----:B0-----:R-:W3:Y:S01]  /*16620*/  LDL.LU R16, [R1+0x6d0] ;  /* 0x0006d00001107983 */ /* 0x001ee20000300800 */
[----:B------:R-:W3:Y:S02]  /*16630*/  LDL.LU R17, [R1+0x6d4] ;  /* 0x0006d40001117983 */ /* 0x000ee40000300800 */
[----:B-1----:R-:W4:Y:S02]  /*16640*/  LDL.LU R18, [R1+0x6d8] ;  /* 0x0006d80001127983 */ /* 0x002f240000300800 */
[----:B------:R-:W4:Y:S02]  /*16650*/  LDL.LU R19, [R1+0x6dc] ;  /* 0x0006dc0001137983 */ /* 0x000f240000300800 */
[----:B----4-:R-:W-:Y:S01]  /*16660*/  STL.64 [R1+0x15f0], R18 ;  /* 0x0015f01201007387 */ /* 0x010fe20000100a00 */
[----:B---3--:R0:W-:Y:S03]  /*16670*/  STL.64 [R1+0x15e8], R16 ;  /* 0x0015e81001007387 */ /* 0x0081e60000100a00 */
[----:B0-----:R-:W3:Y:S01]  /*16680*/  LDL.LU R16, [R1+0x6e0] ;  /* 0x0006e00001107983 */ /* 0x001ee20000300800 */
        /* <DEDUP_REMOVED lines=8> */
[----:B------:R-:W4:Y:S02]  /*16710*/  LDL.LU R19, [R1+0x6fc] ;  /* 0x0006fc0001137983 */ /* 0x000f240000300800 */
[----:B------:R-:W-:-:S02]  /*16720*/  IMAD.MOV.U32 R10, RZ, RZ, R22 ;  /* 0x000000ffff0a7224 */ /* 0x000fc400078e0016 */
[----:B------:R-:W-:Y:S02]  /*16730*/  IMAD.MOV.U32 R11, RZ, RZ, R23 ;  /* 0x000000ffff0b7224 */ /* 0x000fe400078e0017 */
[----:B------:R-:W0:Y:S01]  /*16740*/  LDSM.16.MT88.4 R20, [R29+0x4200] ;  /* 0x004200001d14783b */ /* 0x000e220000004200 */
[----:B------:R-:W-:Y:S02]  /*16750*/  IMAD.MOV.U32 R6, RZ, RZ, R2 ;  /* 0x000000ffff067224 */ /* 0x000fe400078e0002 */
[----:B------:R-:W-:Y:S01]  /*16760*/  IMAD.MOV.U32 R7, RZ, RZ, R0 ;  /* 0x000000ffff077224 */ /* 0x000fe200078e0000 */
[----:B----4-:R1:W-:Y:S01]  /*16770*/  STL.64 [R1+0x1610], R18 ;  /* 0x0016101201007387 */ /* 0x0103e20000100a00 */
[----:B---3--:R3:W-:Y:S03]  /*16780*/  STL.64 [R1+0x1608], R16 ;  /* 0x0016081001007387 */ /* 0x0087e60000100a00 */
[----:B-1----:R-:W4:Y:S02]  /*16790*/  LDL.64 R18, [R1+0x38] ;  /* 0x0000380001127983 */ /* 0x002f240000100a00 */
[C---:B--2---:R-:W-:Y:S02]  /*167a0*/  HMMA.16816.F32.BF16 R4, R12.reuse, R6, R24 ;  /* 0x000000060c04723c */ /* 0x044fe40000041818 */
[----:B----4-:R1:W-:Y:S01]  /*167b0*/  STL.64 [R1+0x1630], R18 ;  /* 0x0016301201007387 */ /* 0x0103e20000100a00 */
[----:B---3--:R-:W2:Y:S02]  /*167c0*/  LDL.LU R16, [R1+0x710] ;  /* 0x0007100001107983 */ /* 0x008ea40000300800 */
[----:B------:R-:W2:Y:S01]  /*167d0*/  LDL.LU R17, [R1+0x714] ;  /* 0x0007140001117983 */ /* 0x000ea20000300800 */
[----:B-1----:R-:W2:Y:S01]  /*167e0*/  LDL.LU R18, [R1+0x718] ;  /* 0x0007180001127983 */ /* 0x002ea20000300800 */
[----:B------:R-:W2:Y:S02]  /*167f0*/  LDL.LU R19, [R1+0x71c] ;  /* 0x00071c0001137983 */ /* 0x000ea40000300800 */
[----:B0-----:R0:W-:Y:S02]  /*16800*/  STL.64 [R1+0x1468], R22 ;  /* 0x0014681601007387 */ /* 0x0011e40000100a00 */
[----:B------:R-:W-:Y:S01]  /*16810*/  STL.64 [R1+0x1460], R20 ;  /* 0x0014601401007387 */ /* 0x000fe20000100a00 */
[----:B0-----:R-:W3:Y:S01]  /*16820*/  LDL.64 R22, [R1+0x28] ;  /* 0x0000280001167983 */ /* 0x001ee20000100a00 */
[----:B------:R-:W4:Y:S10]  /*16830*/  LDL.LU.64 R26, [R1+0x1658] ;  /* 0x00165800011a7983 */ /* 0x000f340000300a00 */
[----:B------:R-:W-:Y:S02]  /*16840*/  STL.64 [R1+0x730], R4 ;  /* 0x0007300401007387 */ /* 0x000fe40000100a00 */
[----:B------:R0:W-:Y:S02]  /*16850*/  STL.64 [R1+0x738], R6 ;  /* 0x0007380601007387 */ /* 0x0001e40000100a00 */
[----:B0-----:R-:W4:Y:S01]  /*16860*/  LDL.LU.64 R6, [R1+0x1650] ;  /* 0x0016500001067983 */ /* 0x001f220000300a00 */
[----:B------:R-:W4:Y:S02]  /*16870*/  LDL.LU.64 R4, [R1+0x1648] ;  /* 0x0016480001047983 */ /* 0x000f240000300a00 */
[C---:B----4-:R-:W-:Y:S01]  /*16880*/  HMMA.16816.F32.BF16 R4, R12.reuse, R26, R4 ;  /* 0x0000001a0c04723c */ /* 0x050fe20000041804 */
[----:B------:R-:W-:Y:S11]  /*16890*/  IMAD.MOV.U32 R8, RZ, RZ, R27 ;  /* 0x000000ffff087224 */ /* 0x000ff600078e001b */
[----:B------:R-:W-:Y:S11]  /*168a0*/  @!UPT UIADD3 URZ, URZ, URZ, URZ ;  /* 0x0000003f3f3ff290 */ /* 0x000ff6000fffe03f */
[----:B------:R0:W-:Y:S01]  /*168b0*/  STL.64 [R1+0x720], R4 ;  /* 0x0007200401007387 */ /* 0x0001e20000100a00 */
[----:B------:R1:W-:Y:S02]  /*168c0*/  STL.64 [R1+0x728], R6 ;  /* 0x0007280601007387 */ /* 0x0003e40000100a00 */
[----:B0-----:R-:W-:Y:S01]  /*168d0*/  IMAD.MOV.U32 R5, RZ, RZ, R26 ;  /* 0x000000ffff057224 */ /* 0x001fe200078e001a */
[----:B-1----:R-:W4:Y:S01]  /*168e0*/  LDL.LU.64 R6, [R1+0x1640] ;  /* 0x0016400001067983 */ /* 0x002f220000300a00 */
[----:B------:R-:W2:Y:S02]  /*168f0*/  LDL.LU.64 R26, [R1+0x1638] ;  /* 0x00163800011a7983 */ /* 0x000ea40000300a00 */
[C---:B--2---:R-:W-:Y:S01]  /*16900*/  HMMA.16816.F32.BF16 R24, R12.reuse, R26, R16 ;  /* 0x0000001a0c18723c */ /* 0x044fe20000041810 */
[----:B------:R-:W2:Y:S11]  /*16910*/  LDL.LU.64 R18, [R1+0x1630] ;  /* 0x0016300001127983 */ /* 0x000eb60000300a00 */
[----:B------:R-:W-:Y:S11]  /*16920*/  @!UPT UIADD3 URZ, URZ, URZ, URZ ;  /* 0x0000003f3f3ff290 */ /* 0x000ff6000fffe03f */
[----:B------:R-:W-:Y:S01]  /*16930*/  STL.64 [R1+0x710], R24 ;  /* 0x0007101801007387 */ /* 0x000fe20000100a00 */
[----:B------:R0:W-:Y:S03]  /*16940*/  STL.64 [R1+0x718], R26 ;  /* 0x0007181a01007387 */ /* 0x0001e60000100a00 */
[----:B0-----:R-:W2:Y:S01]  /*16950*/  LDL.LU.64 R26, [R1+0x1628] ;  /* 0x00162800011a7983 */ /* 0x001ea20000300a00 */
[----:B------:R-:W2:Y:S02]  /*16960*/  LDL.LU.64 R24, [R1+0x1620] ;  /* 0x0016200001187983 */ /* 0x000ea40000300a00 */
[----:B--2---:R-:W-:Y:S11]  /*16970*/  HMMA.16816.F32.BF16 R24, R12, R18, R24 ;  /* 0x000000120c18723c */ /* 0x004ff60000041818 */
[----:B------:R-:W-:Y:S11]  /*16980*/  @!UPT UIADD3 URZ, URZ, URZ, URZ ;  /* 0x0000003f3f3ff290 */ /* 0x000ff6000fffe03f */
[----:B------:R-:W-:Y:S01]  /*16990*/  @!UPT UIADD3 URZ, URZ, URZ, URZ ;  /* 0x0000003f3f3ff290 */ /* 0x000fe2000fffe03f */
[----:B------:R0:W-:Y:S01]  /*169a0*/  STL.64 [R1+0x700], R24 ;  /* 0x0007001801007387 */ /* 0x0001e20000100a00 */
[----:B------:R1:W-:Y:S02]  /*169b0*/  STL.64 [R1+0x708], R26 ;  /* 0x0007081a01007387 */ /* 0x0003e40000100a00 */
[----:B0-----:R-:W-:Y:S01]  /*169c0*/  IMAD.MOV.U32 R25, RZ, RZ, R18 ;  /* 0x000000ffff197224 */ /* 0x001fe200078e0012 */
[----:B-1----:R-:W2:Y:S01]  /*169d0*/  LDL.LU.64 R26, [R1+0x1618] ;  /* 0x00161800011a7983 */ /* 0x002ea20000300a00 */
[----:B------:R-:W-:Y:S02]  /*169e0*/  IMAD.MOV.U32 R24, RZ, RZ, R19 ;  /* 0x000000ffff187224 */ /* 0x000fe400078e0013 */
[----:B------:R-:W2:Y:S02]  /*169f0*/  LDL.LU.64 R18, [R1+0x1610] ;  /* 0x0016100001127983 */ /* 0x000ea40000300a00 */
[----:B------:R-:W2:Y:S02]  /*16a00*/  LDL.LU.64 R16, [R1+0x1608] ;  /* 0x0016080001107983 */ /* 0x000ea40000300a00 */
[----:B---3--:R-:W-:-:S02]  /*16a10*/  IMAD.MOV.U32 R2, RZ, RZ, R22 ;  /* 0x000000ffff027224 */ /* 0x008fc400078e0016 */
[----:B------:R-:W-:Y:S01]  /*16a20*/  IMAD.MOV.U32 R0, RZ, RZ, R23 ;  /* 0x000000ffff007224 */ /* 0x000fe200078e0017 */
[C---:B--2---:R-:W-:Y:S11]  /*16a30*/  HMMA.16816.F32.BF16 R16, R12.reuse, R22, R16 ;  /* 0x000000160c10723c */ /* 0x044ff60000041810 */
[----:B------:R-:W-:Y:S11]  /*16a40*/  @!UPT UIADD3 URZ, URZ, URZ, URZ ;  /* 0x0000003f3f3ff290 */ /* 0x000ff6000fffe03f */
[----:B------:R-:W-:Y:S01]  /*16a50*/  @!UPT UIADD3 URZ, URZ, URZ, URZ ;  /* 0x0000003f3f3ff290 */ /* 0x000fe2000fffe03f */
[----:B------:R-:W-:Y:S01]  /*16a60*/  STL.64 [R1+0x6f0], R16 ;  /* 0x0006f01001007387 */ /* 0x000fe20000100a00 */
[----:B------:R0:W-:Y:S03]  /*16a70*/  STL.64 [R1+0x6f8], R18 ;  /* 0x0006f81201007387 */ /* 0x0001e60000100a00 */
[----:B0-----:R-:W2:Y:S01]  /*16a80*/  LDL.LU.64 R18, [R1+0x1600] ;  /* 0x0016000001127983 */ /* 0x001ea20000300a00 */
[----:B------:R-:W2:Y:S02]  /*16a90*/  LDL.LU.64 R16, [R1+0x15f8] ;  /* 0x0015f80001107983 */ /* 0x000ea40000300a00 */
[----:B------:R-:W3:Y:S02]  /*16aa0*/  LDL.LU R20, [R1+0x2f0] ;  /* 0x0002f00001147983 */ /* 0x000ee40000300800 */
[----:B------:R-:W3:Y:S01]  /*16ab0*/  LDL.LU R21, [R1+0x2f4] ;  /* 0x0002f40001157983 */ /* 0x000ee20000300800 */
[----:B------:R-:W2:Y:S01]  /*16ac0*/  LDL.LU R22, [R1+0x2f8] ;  /* 0x0002f80001167983 */ /* 0x000ea20000300800 */
[----:B------:R-:W2:Y:S03]  /*16ad0*/  LDL.LU R23, [R1+0x2fc] ;  /* 0x0002fc0001177983 */ /* 0x000ea60000300800 */
[----:B--2---:R0:W-:Y:S01]  /*16ae0*/  STL.64 [R1+0x1488], R22 ;  /* 0x0014881601007387 */ /* 0x0041e20000100a00 */
[----:B---3--:R-:W-:Y:S03]  /*16af0*/  STL.64 [R1+0x1480], R20 ;  /* 0x0014801401007387 */ /* 0x008fe60000100a00 */
[----:B0-----:R-:W2:Y:S02]  /*16b00*/  LDL.64 R22, [R1+0x18] ;  /* 0x0000180001167983 */ /* 0x001ea40000100a00 */
[----:B--2---:R-:W-:Y:S01]  /*16b10*/  HMMA.16816.F32.BF16 R16, R12, R22, R16 ;  /* 0x000000160c10723c */ /* 0x004fe20000041810 */
[----:B------:R-:W-:-:S02]  /*16b20*/  IMAD.MOV.U32 R4, RZ, RZ, R22 ;  /* 0x000000ffff047224 */ /* 0x000fc400078e0016 */
[----:B------:R-:W-:Y:S11]  /*16b30*/  IMAD.MOV.U32 R3, RZ, RZ, R23 ;  /* 0x000000ffff037224 */ /* 0x000ff600078e0017 */
[----:B------:R-:W-:Y:S09]  /*16b40*/  @!UPT UIADD3 URZ, URZ, URZ, URZ ;  /* 0x0000003f3f3ff290 */ /* 0x000ff2000fffe03f */
        /* <DEDUP_REMOVED lines=9> */
[----:B---3--:R-:W-:Y:S02]  /*16be0*/  STL.64 [R1+0x1490], R20 ;  /* 0x0014901401007387 */ /* 0x008fe40000100a00 */
[----:B0-----:R-:W-:-:S02]  /*16bf0*/  IMAD.MOV.U32 R22, RZ, RZ, R4 ;  /* 0x000000ffff167224 */ /* 0x001fc400078e0004 */
[----:B------:R-:W-:-:S05]  /*16c00*/  IMAD.MOV.U32 R23, RZ, RZ, R3 ;  /* 0x000000ffff177224 */ /* 0x000fca00078e0003 */
[----:B------:R0:W-:Y:S04]  /*16c10*/  STL.64 [R1+0x14a8], R22 ;  /* 0x0014a81601007387 */ /* 0x0001e80000100a00 */
[----:B0-----:R-:W2:Y:S02]  /*16c20*/  LDL.64 R22, [R1+0x8] ;  /* 0x0000080001167983 */ /* 0x001ea40000100a00 */
[----:B--2---:R-:W-:Y:S01]  /*16c30*/  HMMA.16816.F32.BF16 R16, R12, R22, R16 ;  /* 0x000000160c10723c */ /* 0x004fe20000041810 */
[----:B------:R-:W-:Y:S02]  /*16c40*/  IMAD.MOV.U32 R4, RZ, RZ, R22 ;  /* 0x000000ffff047224 */ /* 0x000fe400078e0016 */
[----:B------:R-:W-:Y:S11]  /*16c50*/  IMAD.MOV.U32 R3, RZ, RZ, R23 ;  /* 0x000000ffff037224 */ /* 0x000ff600078e0017 */
[----:B------:R-:W-:Y:S09]  /*16c60*/  @!UPT UIADD3 URZ, URZ, URZ, URZ ;  /* 0x0000003f3f3ff290 */ /* 0x000ff2000fffe03f */
[----:B------:R-:W-:Y:S01]  /*16c70*/  STL.64 [R1+0x6d0], R16 ;  /* 0x0006d01001007387 */ /* 0x000fe20000100a00 */
[----:B------:R0:W-:Y:S03]  /*16c80*/  STL.64 [R1+0x6d8], R18 ;  /* 0x0006d81201007387 */ /* 0x0001e60000100a00 */
[----:B0-----:R-:W2:Y:S01]  /*16c90*/  LDL.LU.64 R18, [R1+0x15e0] ;  /* 0x0015e00001127983 */ /* 0x001ea20000300a00 */
[----:B------:R-:W3:Y:S02]  /*16ca0*/  LDL.LU.64 R16, [R1+0x15d8] ;  /* 0x0015d80001107983 */ /* 0x000ee40000300a00 */
[----:B----4-:R-:W-:Y:S02]  /*16cb0*/  STL.64 [R1+0x15c0], R6 ;  /* 0x0015c00601007387 */ /* 0x010fe40000100a00 */
[----:B------:R-:W-:Y:S01]  /*16cc0*/  STL [R1+0x15b8], R4 ;  /* 0x0015b80401007387 */ /* 0x000fe20000100800 */
[----:B------:R-:W4:Y:S01]  /*16cd0*/  LDL.LU R20, [R1+0x320] ;  /* 0x0003200001147983 */ /* 0x000f220000300800 */
[----:B------:R-:W4:Y:S02]  /*16ce0*/  LDL.LU R21, [R1+0x324] ;  /* 0x0003240001157983 */ /* 0x000f240000300800 */
[----:B------:R-:W2:Y:S02]  /*16cf0*/  LDL.LU R22, [R1+0x328] ;  /* 0x0003280001167983 */ /* 0x000ea40000300800 */
[----:B------:R-:W2:Y:S02]  /*16d00*/  LDL.LU R23, [R1+0x32c] ;  /* 0x00032c0001177983 */ /* 0x000ea40000300800 */
[----:B--2---:R0:W-:Y:S01]  /*16d10*/  STL.64 [R1+0x14b8], R22 ;  /* 0x0014b81601007387 */ /* 0x0041e20000100a00 */
[----:B----4-:R1:W-:Y:S02]  /*16d20*/  STL.64 [R1+0x14b0], R20 ;  /* 0x0014b01401007387 */ /* 0x0103e40000100a00 */
[----:B0-----:R-:W-:-:S02]  /*16d30*/  IMAD.MOV.U32 R22, RZ, RZ, R25 ;  /* 0x000000ffff167224 */ /* 0x001fc400078e0019 */
[----:B------:R-:W-:-:S05]  /*16d40*/  IMAD.MOV.U32 R23, RZ, RZ, R24 ;  /* 0x000000ffff177224 */ /* 0x000fca00078e0018 */
[----:B------:R0:W-:Y:S01]  /*16d50*/  STL.64 [R1+0x14d0], R22 ;  /* 0x0014d01601007387 */ /* 0x0001e20000100a00 */
[----:B-1----:R-:W2:Y:S02]  /*16d60*/  LDL.LU R20, [R1+0x6c0] ;  /* 0x0006c00001147983 */ /* 0x002ea40000300800 */
[----:B------:R-:W2:Y:S01]  /*16d70*/  LDL.LU R21, [R1+0x6c4] ;  /* 0x0006c40001157983 */ /* 0x000ea20000300800 */
[----:B0-----:R-:W2:Y:S01]  /*16d80*/  LDL.LU R22, [R1+0x6c8] ;  /* 0x0006c80001167983 */ /* 0x001ea20000300800 */
[----:B------:R-:W2:Y:S02]  /*16d90*/  LDL.LU R23, [R1+0x6cc] ;  /* 0x0006cc0001177983 */ /* 0x000ea40000300800 */
[----:B--2---:R-:W-:Y:S11]  /*16da0*/  HMMA.16816.F32.BF16 R20, R12, R26, R20 ;  /* 0x0000001a0c14723c */ /* 0x004ff60000041814 */
[----:B------:R-:W-:Y:S11]  /*16db0*/  @!UPT UIADD3 URZ, URZ, URZ, URZ ;  /* 0x0000003f3f3ff290 */ /* 0x000ff6000fffe03f */
[----:B------:R-:W-:Y:S01]  /*16dc0*/  @!UPT UIADD3 URZ, URZ, URZ, URZ ;  /* 0x0000003f3f3ff290 */ /* 0x000fe2000fffe03f */
[----:B------:R-:W-:Y:S01]  /*16dd0*/  STL.64 [R1+0x6c0], R20 ;  /* 0x0006c01401007387 */ /* 0x000fe20000100a00 */
[----:B------:R0:W-:Y:S03]  /*16de0*/  STL.64 [R1+0x6c8], R22 ;  /* 0x0006c81601007387 */ /* 0x0001e60000100a00 */
[----:B0-----:R-:W2:Y:S04]  /*16df0*/  LDL.64 R22, [R1+0x48] ;  /* 0x0000480001167983 */ /* 0x001ea80000100a00 */
[----:B--2---:R0:W-:Y:S01]  /*16e00*/  STL.64 [R1+0x14e8], R22 ;  /* 0x0014e81601007387 */ /* 0x0041e20000100a00 */
[----:B------:R1:W-:Y:S02]  /*16e10*/  STL.64 [R1+0x14a0], R26 ;  /* 0x0014a01a01007387 */ /* 0x0003e40000100a00 */
[----:B------:R-:W2:Y:S02]  /*16e20*/  LDL.LU R24, [R1+0x310] ;  /* 0x0003100001187983 */ /* 0x000ea40000300800 */
[----:B------:R-:W2:Y:S02]  /*16e30*/  LDL.LU R25, [R1+0x314] ;  /* 0x0003140001197983 */ /* 0x000ea40000300800 */
[----:B0-----:R-:W-:-:S02]  /*16e40*/  IMAD.MOV.U32 R22, RZ, RZ, R5 ;  /* 0x000000ffff167224 */ /* 0x001fc400078e0005 */
[----:B------:R-:W-:Y:S01]  /*16e50*/  IMAD.MOV.U32 R23, RZ, RZ, R8 ;  /* 0x000000ffff177224 */ /* 0x000fe200078e0008 */
[----:B-1----:R-:W4:Y:S01]  /*16e60*/  LDL.LU R26, [R1+0x318] ;  /* 0x00031800011a7983 */ /* 0x002f220000300800 */
[----:B------:R-:W4:Y:S02]  /*16e70*/  LDL.LU R27, [R1+0x31c] ;  /* 0x00031c00011b7983 */ /* 0x000f240000300800 */
[----:B------:R-:W2:Y:S02]  /*16e80*/  LDL.LU R5, [R1+0x15d4] ;  /* 0x0015d40001057983 */ /* 0x000ea40000300800 */
[----:B------:R-:W2:Y:S01]  /*16e90*/  LDL.LU R8, [R1+0x15d0] ;  /* 0x0015d00001087983 */ /* 0x000ea20000300800 */
[----:B------:R0:W-:Y:S04]  /*16ea0*/  STL.64 [R1+0x1500], R22 ;  /* 0x0015001601007387 */ /* 0x0001e80000100a00 */
[----:B0-----:R-:W2:Y:S04]  /*16eb0*/  LDL.64 R22, [R1+0x68] ;  /* 0x0000680001167983 */ /* 0x001ea80000100a00 */
[----:B--2---:R0:W-:Y:S02]  /*16ec0*/  STL.64 [R1+0x1518], R22 ;  /* 0x0015181601007387 */ /* 0x0041e40000100a00 */
[----:B0-----:R-:W-:-:S02]  /*16ed0*/  IMAD.MOV.U32 R22, RZ, RZ, R10 ;  /* 0x000000ffff167224 */ /* 0x001fc400078e000a */
[----:B------:R-:W-:Y:S01]  /*16ee0*/  IMAD.MOV.U32 R23, RZ, RZ, R11 ;  /* 0x000000ffff177224 */ /* 0x000fe200078e000b */
[----:B------:R-:W2:Y:S01]  /*16ef0*/  LDL.LU R10, [R1+0x15cc] ;  /* 0x0015cc00010a7983 */ /* 0x000ea20000300800 */
[----:B------:R-:W2:Y:S03]  /*16f00*/  LDL.LU R11, [R1+0x15c8] ;  /* 0x0015c800010b7983 */ /* 0x000ea60000300800 */
[----:B------:R-:W-:Y:S01]  /*16f10*/  STL.64 [R1+0x1530], R22 ;  /* 0x0015301601007387 */ /* 0x000fe20000100a00 */
[----:B----4-:R-:W-:Y:S02]  /*16f20*/  STL.64 [R1+0x14c8], R26 ;  /* 0x0014c81a01007387 */ /* 0x010fe40000100a00 */
[----:B------:R0:W-:Y:S02]  /*16f30*/  STL.64 [R1+0x14c0], R24 ;  /* 0x0014c01801007387 */ /* 0x0001e40000100a00 */
[----:B0-----:R-:W4:Y:S01]  /*16f40*/  LDL.LU R24, [R1+0x330] ;  /* 0x0003300001187983 */ /* 0x001f220000300800 */
[----:B------:R-:W4:Y:S02]  /*16f50*/  LDL.LU R25, [R1+0x334] ;  /* 0x0003340001197983 */ /* 0x000f240000300800 */
[----:B------:R-:W2:Y:S02]  /*16f60*/  LDL.LU R26, [R1+0x338] ;  /* 0x00033800011a7983 */ /* 0x000ea40000300800 */
[----:B------:R-:W2:Y:S02]  /*16f70*/  LDL.LU R27, [R1+0x33c] ;  /* 0x00033c00011b7983 */ /* 0x000ea40000300800 */
[----:B------:R-:W-:-:S02]  /*16f80*/  IMAD.MOV.U32 R22, RZ, RZ, R28 ;  /* 0x000000ffff167224 */ /* 0x000fc400078e001c */
[----:B------:R-:W-:-:S05]  /*16f90*/  IMAD.MOV.U32 R23, RZ, RZ, R19 ;  /* 0x000000ffff177224 */ /* 0x000fca00078e0013 */
[----:B------:R-:W-:Y:S04]  /*16fa0*/  STL.64 [R1+0x1548], R22 ;  /* 0x0015481601007387 */ /* 0x000fe80000100a00 */
[----:B--2---:R-:W-:Y:S01]  /*16fb0*/  STL.64 [R1+0x14e0], R26 ;  /* 0x0014e01a01007387 */ /* 0x004fe20000100a00 */
[----:B----4-:R0:W-:Y:S03]  /*16fc0*/  STL.64 [R1+0x14d8], R24 ;  /* 0x0014d81801007387 */ /* 0x0101e60000100a00 */
[----:B0-----:R-:W2:Y:S01]  /*16fd0*/  LDL.LU R24, [R1+0x340] ;  /* 0x0003400001187983 */ /* 0x001ea20000300800 */
[----:B------:R-:W2:Y:S02]  /*16fe0*/  LDL.LU R25, [R1+0x344] ;  /* 0x0003440001197983 */ /* 0x000ea40000300800 */
[----:B------:R-:W4:Y:S02]  /*16ff0*/  LDL.LU R26, [R1+0x348] ;  /* 0x00034800011a7983 */ /* 0x000f240000300800 */
[----:B------:R-:W4:Y:S02]  /*17000*/  LDL.LU R27, [R1+0x34c] ;  /* 0x00034c00011b7983 */ /* 0x000f240000300800 */
[----:B------:R-:W-:-:S02]  /*17010*/  IMAD.MOV.U32 R22, RZ, RZ, R18 ;  /* 0x000000ffff167224 */ /* 0x000fc400078e0012 */
[----:B---3--:R-:W-:-:S05]  /*17020*/  IMAD.MOV.U32 R23, RZ, RZ, R17 ;  /* 0x000000ffff177224 */ /* 0x008fca00078e0011 */
[----:B------:R-:W-:Y:S04]  /*17030*/  STL.64 [R1+0x1560], R22 ;  /* 0x0015601601007387 */ /* 0x000fe80000100a00 */
[----:B----4-:R-:W-:Y:S01]  /*17040*/  STL.64 [R1+0x14f8], R26 ;  /* 0x0014f81a01007387 */ /* 0x010fe20000100a00 */
[----:B--2---:R0:W-:Y:S03]  /*17050*/  STL.64 [R1+0x14f0], R24 ;  /* 0x0014f01801007387 */ /* 0x0041e60000100a00 */
[----:B0-----:R-:W2:Y:S01]  /*17060*/  LDL.LU R24, [R1+0x350] ;  /* 0x0003500001187983 */ /* 0x001ea20000300800 */
[----:B------:R-:W2:Y:S02]  /*17070*/  LDL.LU R25, [R1+0x354] ;  /* 0x0003540001197983 */ /* 0x000ea40000300800 */
[----:B------:R-:W3:Y:S02]  /*17080*/  LDL.LU R26, [R1+0x358] ;  /* 0x00035800011a7983 */ /* 0x000ee40000300800 */
[----:B------:R-:W3:Y:S02]  /*17090*/  LDL.LU R27, [R1+0x35c] ;  /* 0x00035c00011b7983 */ /* 0x000ee40000300800 */
[----:B------:R-:W-:-:S02]  /*170a0*/  IMAD.MOV.U32 R22, RZ, RZ, R16 ;  /* 0x000000ffff167224 */ /* 0x000fc400078e0010 */
[----:B------:R-:W-:-:S05]  /*170b0*/  IMAD.MOV.U32 R23, RZ, RZ, R9 ;  /* 0x000000ffff177224 */ /* 0x000fca00078e0009 */
[----:B------:R-:W-:Y:S04]  /*170c0*/  STL.64 [R1+0x1578], R22 ;  /* 0x0015781601007387 */ /* 0x000fe80000100a00 */
[----:B---3--:R-:W-:Y:S01]  /*170d0*/  STL.64 [R1+0x1510], R26 ;  /* 0x0015101a01007387 */ /* 0x008fe20000100a00 */
[----:B--2---:R0:W-:Y:S03]  /*170e0*/  STL.64 [R1+0x1508], R24 ;  /* 0x0015081801007387 */ /* 0x0041e60000100a00 */
[----:B0-----:R-:W2:Y:S01]  /*170f0*/  LDL.LU R24, [R1+0x360] ;  /* 0x0003600001187983 */ /* 0x001ea20000300800 */
[----:B------:R-:W2:Y:S02]  /*17100*/  LDL.LU R25, [R1+0x364] ;  /* 0x0003640001197983 */ /* 0x000ea40000300800 */
[----:B------:R-:W3:Y:S02]  /*17110*/  LDL.LU R26, [R1+0x368] ;  /* 0x00036800011a7983 */ /* 0x000ee40000300800 */
[----:B------:R-:W3:Y:S02]  /*17120*/  LDL.LU R27, [R1+0x36c] ;  /* 0x00036c00011b7983 */ /* 0x000ee40000300800 */
[----:B------:R-:W-:-:S02]  /*17130*/  IMAD.MOV.U32 R22, RZ, RZ, R8 ;  /* 0x000000ffff167224 */ /* 0x000fc400078e0008 */
[----:B------:R-:W-:-:S05]  /*17140*/  IMAD.MOV.U32 R23, RZ, RZ, R5 ;  /* 0x000000ffff177224 */ /* 0x000fca00078e0005 */
[----:B------:R0:W-:Y:S04]  /*17150*/  STL.64 [R1+0x1590], R22 ;  /* 0x0015901601007387 */ /* 0x0001e80000100a00 */
[----:B0-----:R-:W4:Y:S04]  /*17160*/  LDL.64 R22, [R1+0xc8] ;  /* 0x0000c80001167983 */ /* 0x001f280000100a00 */
[----:B---3--:R-:W-:Y:S01]  /*17170*/  STL.64 [R1+0x1528], R26 ;  /* 0x0015281a01007387 */ /* 0x008fe20000100a00 */
[----:B--2---:R0:W-:Y:S03]  /*17180*/  STL.64 [R1+0x1520], R24 ;  /* 0x0015201801007387 */ /* 0x0041e60000100a00 */
[----:B0-----:R-:W2:Y:S01]  /*17190*/  LDL.LU R24, [R1+0x370] ;  /* 0x0003700001187983 */ /* 0x001ea20000300800 */
[----:B------:R-:W2:Y:S02]  /*171a0*/  LDL.LU R25, [R1+0x374] ;  /* 0x0003740001197983 */ /* 0x000ea40000300800 */
[----:B------:R-:W3:Y:S02]  /*171b0*/  LDL.LU R26, [R1+0x378] ;  /* 0x00037800011a7983 */ /* 0x000ee40000300800 */
[----:B------:R-:W3:Y:S01]  /*171c0*/  LDL.LU R27, [R1+0x37c] ;  /* 0x00037c00011b7983 */ /* 0x000ee20000300800 */
[----:B------:R-:W2:Y:S01]  /*171d0*/  LDL.LU R16, [R1+0x3d0] ;  /* 0x0003d00001107983 */ /* 0x000ea20000300800 */
[----:B------:R-:W4:Y:S02]  /*171e0*/  LDL.LU R17, [R1+0x3d4] ;  /* 0x0003d40001117983 */ /* 0x000f240000300800 */
[----:B------:R-:W4:Y:S02]  /*171f0*/  LDL.LU R18, [R1+0x3d8] ;  /* 0x0003d80001127983 */ /* 0x000f240000300800 */
[----:B------:R-:W4:Y:S01]  /*17200*/  LDL.LU R19, [R1+0x3dc] ;  /* 0x0003dc0001137983 */ /* 0x000f220000300800 */
[----:B------:R-:W4:Y:S01]  /*17210*/  LDL.LU R4, [R1+0x6b0] ;  /* 0x0006b00001047983 */ /* 0x000f220000300800 */
[----:B------:R-:W4:Y:S02]  /*17220*/  LDL.LU R5, [R1+0x6b4] ;  /* 0x0006b40001057983 */ /* 0x000f240000300800 */
[----:B------:R-:W4:Y:S02]  /*17230*/  LDL.LU R6, [R1+0x6b8] ;  /* 0x0006b80001067983 */ /* 0x000f240000300800 */
[----:B------:R-:W4:Y:S01]  /*17240*/  LDL.LU R7, [R1+0x6bc] ;  /* 0x0006bc0001077983 */ /* 0x000f220000300800 */
[----:B---3--:R-:W-:Y:S01]  /*17250*/  STL.64 [R1+0x1540], R26 ;  /* 0x0015401a01007387 */ /* 0x008fe20000100a00 */
[----:B--2---:R0:W-:Y:S03]  /*17260*/  STL.64 [R1+0x1538], R24 ;  /* 0x0015381801007387 */ /* 0x0041e60000100a00 */
[----:B0-----:R-:W2:Y:S01]  /*17270*/  LDL.LU R24, [R1+0x380] ;  /* 0x0003800001187983 */ /* 0x001ea20000300800 */
[----:B------:R-:W2:Y:S02]  /*17280*/  LDL.LU R25, [R1+0x384] ;  /* 0x0003840001197983 */ /* 0x000ea40000300800 */
[----:B------:R-:W3:Y:S02]  /*17290*/  LDL.LU R26, [R1+0x388] ;  /* 0x00038800011a7983 */ /* 0x000ee40000300800 */
[----:B------:R-:W3:Y:S02]  /*172a0*/  LDL.LU R27, [R1+0x38c] ;  /* 0x00038c00011b7983 */ /* 0x000ee40000300800 */
        /* <DEDUP_REMOVED lines=11> */
[----:B------:R-:W3:Y:S01]  /*17360*/  LDL.LU R27, [R1+0x3ac] ;  /* 0x0003ac00011b7983 */ /* 0x000ee20000300800 */
[C---:B----4-:R-:W-:Y:S01]  /*17370*/  HMMA.16816.F32.BF16 R4, R12.reuse, R10, R4 ;  /* 0x0000000a0c04723c */ /* 0x050fe20000041804 */
        /* <DEDUP_REMOVED lines=10> */
[----:B------:R-:W2:Y:S02]  /*17420*/  LDL.LU R26, [R1+0x3c8] ;  /* 0x0003c800011a7983 */ /* 0x000ea40000300800 */
[----:B------:R-:W2:Y:S02]  /*17430*/  LDL.LU R27, [R1+0x3cc] ;  /* 0x0003cc00011b7983 */ /* 0x000ea40000300800 */
[----:B------:R-:W-:Y:S01]  /*17440*/  STL.64 [R1+0x6b0], R4 ;  /* 0x0006b00401007387 */ /* 0x000fe20000100a00 */
[----:B------:R0:W-:Y:S03]  /*17450*/  STL.64 [R1+0x6b8], R6 ;  /* 0x0006b80601007387 */ /* 0x0001e60000100a00 */
[----:B0-----:R-:W3:Y:S01]  /*17460*/  LDL.LU.64 R6, [R1+0x15c0] ;  /* 0x0015c00001067983 */ /* 0x001ee20000300a00 */
[----:B------:R-:W4:Y:S01]  /*17470*/  LDL.LU R4, [R1+0x15b8] ;  /* 0x0015b80001047983 */ /* 0x000f220000300800 */
[----:B---3--:R-:W-:Y:S02]  /*17480*/  HMMA.16816.F32.BF16 R12, R12, R6, R16 ;  /* 0x000000060c0c723c */ /* 0x008fe40000041810 */
[----:B------:R-:W2:Y:S01]  /*17490*/  LDL.LU.64 R18, [R1+0x15b0] ;  /* 0x0015b00001127983 */ /* 0x000ea20000300a00 */
[----:B------:R-:W2:Y:S02]  /*174a0*/  LDL.LU.64 R16, [R1+0x15a8] ;  /* 0x0015a80001107983 */ /* 0x000ea40000300a00 */
[----:B------:R-:W-:-:S02]  /*174b0*/  IMAD.MOV.U32 R9, RZ, RZ, R22 ;  /* 0x000000ffff097224 */ /* 0x000fc400078e0016 */
[----:B------:R-:W-:Y:S11]  /*174c0*/  IMAD.MOV.U32 R8, RZ, RZ, R23 ;  /* 0x000000ffff087224 */ /* 0x000ff600078e0017 */
[----:B------:R-:W-:Y:S05]  /*174d0*/  @!UPT UIADD3 URZ, URZ, URZ, URZ ;  /* 0x0000003f3f3ff290 */ /* 0x000fea000fffe03f */
[----:B------:R-:W-:Y:S01]  /*174e0*/  STL.64 [R1+0x3d0], R12 ;  /* 0x0003d00c01007387 */ /* 0x000fe20000100a00 */
[----:B------:R-:W-:Y:S01]  /*174f0*/  STL.64 [R1+0x3d8], R14 ;  /* 0x0003d80e01007387 */ /* 0x000fe20000100a00 */
        /* <DEDUP_REMOVED lines=8> */
[C---:B--2---:R-:W-:Y:S01]  /*17580*/  HMMA.16816.F32.BF16 R20, R16.reuse, R22, R24 ;  /* 0x000000161014723c */ /* 0x044fe20000041818 */
        /* <DEDUP_REMOVED lines=33> */
[----:B0-----:R-:W2:Y:S01]  /*177a0*/  LDL.LU.64 R22, [R1+0x1518] ;  /* 0x0015180001167983 */ /* 0x001ea20000300a00 */
[----:B----4-:R-:W-:Y:S02]  /*177b0*/  IMAD.MOV.U32 R14, RZ, RZ, R4 ;  /* 0x000000ffff0e7224 */ /* 0x010fe400078e0004 */
[----:B------:R-:W-:Y:S01]  /*177c0*/  IMAD.MOV.U32 R15, RZ, RZ, R3 ;  /* 0x000000ffff0f7224 */ /* 0x000fe200078e0003 */
        /* <DEDUP_REMOVED lines=8> */
[----:B------:R-:W2:Y:S02]  /*17850*/  LDL.LU.64 R22, [R1+0x1500] ;  /* 0x0015000001167983 */ /* 0x000ea40000300a00 */
[----:B------:R-:W-:Y:S01]  /*17860*/  STL.64 [R1+0x1478], R6 ;  /* 0x0014780601007387 */ /* 0x000fe20000100a00 */
[----:B------:R-:W-:Y:S01]  /*17870*/  STL [R1+0x1470], R4 ;  /* 0x0014700401007387 */ /* 0x000fe20000100800 */
[C---:B--2---:R-:W-:Y:S03]  /*17880*/  HMMA.16816.F32.BF16 R20, R16.reuse, R22, R24 ;  /* 0x000000161014723c */ /* 0x044fe60000041818 */
[----:B------:R-:W2:Y:S01]  /*17890*/  LDL.LU.64 R26, [R1+0x14f8] ;  /* 0x0014f800011a7983 */ /* 0x000ea20000300a00 */
[----:B------:R-:W2:Y:S11]  /*178a0*/  LDL.LU.64 R24, [R1+0x14f0] ;  /* 0x0014f00001187983 */ /* 0x000eb60000300a00 */
[----:B------:R-:W-:Y:S08]  /*178b0*/  @!UPT UIADD3 URZ, URZ, URZ, URZ ;  /* 0x0000003f3f3ff290 */ /* 0x000ff0000fffe03f */
[----:B------:R-:W-:Y:S01]  /*178c0*/  STL.64 [R1+0x350], R20 ;  /* 0x0003501401007387 */ /* 0x000fe20000100a00 */
[----:B------:R0:W-:Y:S03]  /*178d0*/  STL.64 [R1+0x358], R22 ;  /* 0x0003581601007387 */ /* 0x0001e60000100a00 */
[----:B0-----:R-:W2:Y:S01]  /*178e0*/  LDL.LU.64 R22, [R1+0x14e8] ;  /* 0x0014e80001167983 */ /* 0x001ea20000300a00 */
[----:B------:R-:W-:Y:S02]  /*178f0*/  IMAD.MOV.U32 R6, RZ, RZ, R2 ;  /* 0x000000ffff067224 */ /* 0x000fe400078e0002 */
        /* <DEDUP_REMOVED lines=16> */
[----:B0-----:R-:W3:Y:S01]  /*17a00*/  LDL.LU.64 R22, [R1+0x14b8] ;  /* 0x0014b80001167983 */ /* 0x001ee20000300a00 */
[----:B------:R-:W3:Y:S02]  /*17a10*/  LDL.LU.64 R20, [R1+0x14b0] ;  /* 0x0014b00001147983 */ /* 0x000ee40000300a00 */
[C---:B---3--:R-:W-:Y:S01]  /*17a20*/  HMMA.16816.F32.BF16 R4, R16.reuse, R6, R20 ;  /* 0x000000061004723c */ /* 0x048fe20000041814 */
[----:B------:R-:W2:Y:S11]  /*17a30*/  LDL.LU.64 R22, [R1+0x14a8] ;  /* 0x0014a80001167983 */ /* 0x000eb60000300a00 */
[----:B------:R-:W-:Y:S11]  /*17a40*/  @!UPT UIADD3 URZ, URZ, URZ, URZ ;  /* 0x0000003f3f3ff290 */ /* 0x000ff6000fffe03f */
[----:B------:R0:W-:Y:S01]  /*17a50*/  STL.64 [R1+0x320], R4 ;  /* 0x0003200401007387 */ /* 0x0001e20000100a00 */
[----:B------:R1:W-:Y:S03]  /*17a60*/  STL.64 [R1+0x328], R6 ;  /* 0x0003280601007387 */ /* 0x0003e60000100a00 */
[----:B0-----:R-:W3:Y:S01]  /*17a70*/  LDL.LU R4, [R1+0x6a0] ;  /* 0x0006a00001047983 */ /* 0x001ee20000300800 */
[----:B------:R-:W3:Y:S02]  /*17a80*/  LDL.LU R5, [R1+0x6a4] ;  /* 0x0006a40001057983 */ /* 0x000ee40000300800 */
[----:B-1----:R-:W3:Y:S02]  /*17a90*/  LDL.LU R6, [R1+0x6a8] ;  /* 0x0006a80001067983 */ /* 0x002ee40000300800 */
[----:B------:R-:W3:Y:S01]  /*17aa0*/  LDL.LU R7, [R1+0x6ac] ;  /* 0x0006ac0001077983 */ /* 0x000ee20000300800 */
[C---:B--2---:R-:W-:Y:S01]  /*17ab0*/  HMMA.16816.F32.BF16 R20, R16.reuse, R22, R24 ;  /* 0x000000161014723c */ /* 0x044fe20000041818 */
[----:B------:R-:W2:Y:S11]  /*17ac0*/  LDL.LU.64 R26, [R1+0x14a0] ;  /* 0x0014a000011a7983 */ /* 0x000eb60000300a00 */
[----:B------:R-:W-:Y:S11]  /*17ad0*/  @!UPT UIADD3 URZ, URZ, URZ, URZ ;  /* 0x0000003f3f3ff290 */ /* 0x000ff6000fffe03f */
[----:B------:R-:W-:Y:S01]  /*17ae0*/  STL.64 [R1+0x310], R20 ;  /* 0x0003101401007387 */ /* 0x000fe20000100a00 */
[----:B------:R0:W-:Y:S03]  /*17af0*/  STL.64 [R1+0x318], R22 ;  /* 0x0003181601007387 */ /* 0x0001e60000100a00 */
[----:B0-----:R-:W4:Y:S01]  /*17b00*/  LDL.LU.64 R22, [R1+0x1498] ;  /* 0x0014980001167983 */ /* 0x001f220000300a00 */
[----:B------:R-:W4:Y:S02]  /*17b10*/  LDL.LU.64 R20, [R1+0x1490] ;  /* 0x0014900001147983 */ /* 0x000f240000300a00 */
[C---:B----4-:R-:W-:Y:S01]  /*17b20*/  HMMA.16816.F32.BF16 R12, R16.reuse, R14, R20 ;  /* 0x0000000e100c723c */ /* 0x050fe20000041814 */
[----:B------:R-:W2:Y:S01]  /*17b30*/  LDL.LU.64 R22, [R1+0x1488] ;  /* 0x0014880001167983 */ /* 0x000ea20000300a00 */
[----:B------:R-:W2:Y:S11]  /*17b40*/  LDL.LU.64 R20, [R1+0x1480] ;  /* 0x0014800001147983 */ /* 0x000eb60000300a00 */
[----:B------:R-:W-:Y:S10]  /*17b50*/  @!UPT UIADD3 URZ, URZ, URZ, URZ ;  /* 0x0000003f3f3ff290 */ /* 0x000ff4000fffe03f */
[----:B------:R-:W-:Y:S01]  /*17b60*/  STL.64 [R1+0x300], R12 ;  /* 0x0003000c01007387 */ /* 0x000fe20000100a00 */
[----:B------:R2:W-:Y:S02]  /*17b70*/  STL.64 [R1+0x308], R14 ;  /* 0x0003080e01007387 */ /* 0x0005e40000100a00 */
[C---:B--2---:R-:W-:Y:S01]  /*17b80*/  HMMA.16816.F32.BF16 R12, R16.reuse, R26, R20 ;  /* 0x0000001a100c723c */ /* 0x044fe20000041814 */
[----:B------:R-:W2:Y:S11]  /*17b90*/  LDL.LU R20, [R1+0x2e0] ;  /* 0x0002e00001147983 */ /* 0x000eb60000300800 */
[----:B------:R-:W-:Y:S11]  /*17ba0*/  @!UPT UIADD3 URZ, URZ, URZ, URZ ;  /* 0x0000003f3f3ff290 */ /* 0x000ff6000fffe03f */
[----:B------:R-:W-:Y:S01]  /*17bb0*/  STL.64 [R1+0x2f0], R12 ;  /* 0x0002f00c01007387 */ /* 0x000fe20000100a00 */
[----:B------:R-:W-:Y:S02]  /*17bc0*/  STL.64 [R1+0x2f8], R14 ;  /* 0x0002f80e01007387 */ /* 0x000fe40000100a00 */
[----:B------:R-:W2:Y:S02]  /*17bd0*/  LDL.LU R21, [R1+0x2e4] ;  /* 0x0002e40001157983 */ /* 0x000ea40000300800 */
[----:B------:R-:W2:Y:S01]  /*17be0*/  LDL.LU R22, [R1+0x2e8] ;  /* 0x0002e80001167983 */ /* 0x000ea20000300800 */
[----:B------:R-:W2:Y:S01]  /*17bf0*/  LDL.LU R23, [R1+0x2ec] ;  /* 0x0002ec0001177983 */ /* 0x000ea20000300800 */
[----:B------:R0:W-:Y:S02]  /*17c00*/  STL [R1+0x13bc], R26 ;  /* 0x0013bc1a01007387 */ /* 0x0001e40000100800 */
[----:B------:R1:W-:Y:S02]  /*17c10*/  STL [R1+0x13b8], R27 ;  /* 0x0013b81b01007387 */ /* 0x0003e40000100800 */
[----:B------:R-:W4:Y:S01]  /*17c20*/  LDL.LU R24, [R1+0x2b0] ;  /* 0x0002b00001187983 */ /* 0x000f220000300800 */
[----:B------:R-:W4:Y:S04]  /*17c30*/  LDL.LU R25, [R1+0x2b4] ;  /* 0x0002b40001197983 */ /* 0x000f280000300800 */
[----:B------:R-:W2:Y:S04]  /*17c40*/  LDSM.16.MT88.4 R12, [R29+0x4280] ;  /* 0x004280001d0c783b */ /* 0x000ea80000004200 */
[----:B0-----:R-:W2:Y:S01]  /*17c50*/  LDL.LU R26, [R1+0x2b8] ;  /* 0x0002b800011a7983 */ /* 0x001ea20000300800 */
[----:B-1----:R-:W2:Y:S03]  /*17c60*/  LDL.LU R27, [R1+0x2bc] ;  /* 0x0002bc00011b7983 */ /* 0x002ea60000300800 */
[----:B--2---:R0:W-:Y:S01]  /*17c70*/  STL.64 [R1+0x1448], R26 ;  /* 0x0014481a01007387 */ /* 0x0041e20000100a00 */
[----:B----4-:R-:W-:Y:S03]  /*17c80*/  STL.64 [R1+0x1440], R24 ;  /* 0x0014401801007387 */ /* 0x010fe60000100a00 */
[----:B0-----:R-:W2:Y:S04]  /*17c90*/  LDL.64 R26, [R1+0xb8] ;  /* 0x0000b800011a7983 */ /* 0x001ea80000100a00 */
[----:B--2---:R-:W-:Y:S01]  /*17ca0*/  STL.64 [R1+0x1450], R26 ;  /* 0x0014501a01007387 */ /* 0x004fe20000100a00 */
[----:B------:R0:W-:Y:S02]  /*17cb0*/  STL.64 [R1+0x1378], R14 ;  /* 0x0013780e01007387 */ /* 0x0001e40000100a00 */
[----:B------:R-:W-:Y:S01]  /*17cc0*/  STL.64 [R1+0x1370], R12 ;  /* 0x0013700c01007387 */ /* 0x000fe20000100a00 */
[----:B0-----:R-:W2:Y:S01]  /*17cd0*/  LDL.64 R14, [R1+0x98] ;  /* 0x00009800010e7983 */ /* 0x001ea20000100a00 */
[----:B---3--:R-:W-:Y:S03]  /*17ce0*/  HMMA.16816.F32.BF16 R4, R16, R10, R4 ;  /* 0x0000000a1004723c */ /* 0x008fe60000041804 */
[----:B--2---:R0:W-:Y:S04]  /*17cf0*/  STL.64 [R1+0x1438], R14 ;  /* 0x0014380e01007387 */ /* 0x0041e80000100a00 */
[----:B0-----:R-:W2:Y:S04]  /*17d00*/  LDL.64 R14, [R1+0xa8] ;  /* 0x0000a800010e7983 */ /* 0x001ea80000100a00 */
[----:B--2---:R0:W-:Y:S01]  /*17d10*/  STL.64 [R1+0x1458], R14 ;  /* 0x0014580e01007387 */ /* 0x0041e20000100a00 */
[----:B------:R-:W2:Y:S02]  /*17d20*/  LDL.LU R12, [R1+0x2d0] ;  /* 0x0002d000010c7983 */ /* 0x000ea40000300800 */
[----:B------:R-:W2:Y:S01]  /*17d30*/  LDL.LU R13, [R1+0x2d4] ;  /* 0x0002d400010d7983 */ /* 0x000ea20000300800 */
[----:B0-----:R-:W2:Y:S01]  /*17d40*/  LDL.LU R14, [R1+0x2d8] ;  /* 0x0002d800010e7983 */ /* 0x001ea20000300800 */
[----:B------:R-:W2:Y:S07]  /*17d50*/  LDL.LU R15, [R1+0x2dc] ;  /* 0x0002dc00010f7983 */ /* 0x000eae0000300800 */
[----:B------:R-:W-:Y:S02]  /*17d60*/  STL.64 [R1+0x6a0], R4 ;  /* 0x0006a00401007387 */ /* 0x000fe40000100a00 */
[----:B------:R0:W-:Y:S02]  /*17d70*/  STL.64 [R1+0x6a8], R6 ;  /* 0x0006a80601007387 */ /* 0x0001e40000100a00 */
[----:B0-----:R-:W3:Y:S01]  /*17d80*/  LDL.LU.64 R6, [R1+0x1478] ;  /* 0x0014780001067983 */ /* 0x001ee20000300a00 */
[----:B------:R-:W4:Y:S02]  /*17d90*/  LDL.LU R4, [R1+0x1470] ;  /* 0x0014700001047983 */ /* 0x000f240000300800 */
[----:B------:R0:W-:Y:S02]  /*17da0*/  STL [R1+0x1394], R10 ;  /* 0x0013940a01007387 */ /* 0x0001e40000100800 */
[----:B------:R-:W-:Y:S01]  /*17db0*/  IMAD.MOV.U32 R27, RZ, RZ, R8 ;  /* 0x000000ffff1b7224 */ /* 0x000fe200078e0008 */
[----:B------:R1:W-:Y:S01]  /*17dc0*/  STL [R1+0x1390], R11 ;  /* 0x0013900b01007387 */ /* 0x0003e20000100800 */
[----:B------:R-:W-:-:S02]  /*17dd0*/  IMAD.MOV.U32 R26, RZ, RZ, R9 ;  /* 0x000000ffff1a7224 */ /* 0x000fc400078e0009 */
[----:B------:R-:W2:Y:S02]  /*17de0*/  LDL.LU R8, [R1+0x2c0] ;  /* 0x0002c00001087983 */ /* 0x000ea40000300800 */
[----:B------:R-:W2:Y:S01]  /*17df0*/  LDL.LU R9, [R1+0x2c4] ;  /* 0x0002c40001097983 */ /* 0x000ea20000300800 */
[----:B0-----:R-:W2:Y:S01]  /*17e00*/  LDL.LU R10, [R1+0x2c8] ;  /* 0x0002c800010a7983 */ /* 0x001ea20000300800 */
[----:B-1----:R-:W2:Y:S01]  /*17e10*/  LDL.LU R11, [R1+0x2cc] ;  /* 0x0002cc00010b7983 */ /* 0x002ea20000300800 */
[----:B---3--:R-:W-:Y:S02]  /*17e20*/  HMMA.16816.F32.BF16 R16, R16, R6, R20 ;  /* 0x000000061010723c */ /* 0x008fe40000041814 */
[----:B------:R-:W2:Y:S01]  /*17e30*/  LDL.LU.64 R22, [R1+0x1468] ;  /* 0x0014680001167983 */ /* 0x000ea20000300a00 */
[----:B------:R-:W2:Y:S11]  /*17e40*/  LDL.LU.64 R20, [R1+0x1460] ;  /* 0x0014600001147983 */ /* 0x000eb60000300a00 */
[----:B------:R-:W-:Y:S09]  /*17e50*/  @!UPT UIADD3 URZ, URZ, URZ, URZ ;  /* 0x0000003f3f3ff290 */ /* 0x000ff2000fffe03f */
[----:B------:R0:W-:Y:S01]  /*17e60*/  STL.64 [R1+0x2e0], R16 ;  /* 0x0002e01001007387 */ /* 0x0001e20000100a00 */
[----:B------:R1:W-:Y:S03]  /*17e70*/  STL.64 [R1+0x2e8], R18 ;  /* 0x0002e81201007387 */ /* 0x0003e60000100a00 */
[----:B0-----:R-:W3:Y:S01]  /*17e80*/  LDL.LU R16, [R1+0x2a0] ;  /* 0x0002a00001107983 */ /* 0x001ee20000300800 */
[----:B------:R-:W3:Y:S02]  /*17e90*/  LDL.LU R17, [R1+0x2a4] ;  /* 0x0002a40001117983 */ /* 0x000ee40000300800 */
[----:B-1----:R-:W3:Y:S02]  /*17ea0*/  LDL.LU R18, [R1+0x2a8] ;  /* 0x0002a80001127983 */ /* 0x002ee40000300800 */
[----:B------:R-:W3:Y:S01]  /*17eb0*/  LDL.LU R19, [R1+0x2ac] ;  /* 0x0002ac0001137983 */ /* 0x000ee20000300800 */
[----:B------:R-:W-:Y:S01]  /*17ec0*/  STL.64 [R1+0x13d8], R6 ;  /* 0x0013d80601007387 */ /* 0x000fe20000100a00 */
[C---:B--2---:R-:W-:Y:S03]  /*17ed0*/  HMMA.16816.F32.BF16 R24, R20.reuse, R26, R12 ;  /* 0x0000001a1418723c */ /* 0x044fe6000004180c */
        /* <DEDUP_REMOVED lines=9> */
[----:B------:R0:W-:Y:S02]  /*17f70*/  STL.64 [R1+0x2c8], R10 ;  /* 0x0002c80a01007387 */ /* 0x0001e40000100a00 */
[----:B0-----:R-:W-:Y:S02]  /*17f80*/  IMAD.MOV.U32 R10, RZ, RZ, R26 ;  /* 0x000000ffff0a7224 */ /* 0x001fe400078e001a */
[----:B------:R-:W-:Y:S02]  /*17f90*/  IMAD.MOV.U32 R11, RZ, RZ, R27 ;  /* 0x000000ffff0b7224 */ /* 0x000fe400078e001b */
[----:B------:R-:W2:Y:S01]  /*17fa0*/  LDL.LU.64 R26, [R1+0x1448] ;  /* 0x00144800011a7983 */ /* 0x000ea20000300a00 */
[----:B------:R-:W2:Y:S02]  /*17fb0*/  LDL.LU.64 R24, [R1+0x1440] ;  /* 0x0014400001187983 */ /* 0x000ea40000300a00 */
[C---:B--2---:R-:W-:Y:S11]  /*17fc0*/  HMMA.16816.F32.BF16 R24, R20.reuse, R14, R24 ;  /* 0x0000000e1418723c */ /* 0x044ff60000041818 */
[----:B------:R-:W-:Y:S11]  /*17fd0*/  @!UPT UIADD3 URZ, URZ, URZ, URZ ;  /* 0x0000003f3f3ff290 */ /* 0x000ff6000fffe03f */
[----:B------:R-:W-:Y:S01]  /*17fe0*/  @!UPT UIADD3 URZ, URZ, URZ, URZ ;  /* 0x0000003f3f3ff290 */ /* 0x000fe2000fffe03f */
[----:B------:R-:W-:Y:S01]  /*17ff0*/  STL.64 [R1+0x2b0], R24 ;  /* 0x0002b01801007387 */ /* 0x000fe20000100a00 */
[----:B------:R0:W-:Y:S02]  /*18000*/  STL.64 [R1+0x2b8], R26 ;  /* 0x0002b81a01007387 */ /* 0x0001e40000100a00 */
[----:B0-----:R-:W-:Y:S02]  /*18010*/  IMAD.MOV.U32 R26, RZ, RZ, R14 ;  /* 0x000000ffff1a7224 */ /* 0x001fe400078e000e */
[----:B------:R-:W-:Y:S02]  /*18020*/  IMAD.MOV.U32 R27, RZ, RZ, R15 ;  /* 0x000000ffff1b7224 */ /* 0x000fe400078e000f */
[----:B------:R-:W3:Y:S03]  /*18030*/  LDL.LU.64 R14, [R1+0x1438] ;  /* 0x00143800010e7983 */ /* 0x000ee60000300a00 */
[----:B------:R-:W-:Y:S01]  /*18040*/  STL.64 [R1+0x1400], R26 ;  /* 0x0014001a01007387 */ /* 0x000fe20000100a00 */
[----:B---3--:R-:W-:Y:S01]  /*18050*/  HMMA.16816.F32.BF16 R16, R20, R14, R16 ;  /* 0x0000000e1410723c */ /* 0x008fe20000041810 */
[----:B------:R-:W-:-:S02]  /*18060*/  IMAD.MOV.U32 R9, RZ, RZ, R14 ;  /* 0x000000ffff097224 */ /* 0x000fc400078e000e */
[----:B------:R-:W-:Y:S11]  /*18070*/  IMAD.MOV.U32 R8, RZ, RZ, R15 ;  /* 0x000000ffff087224 */ /* 0x000ff600078e000f */
[----:B------:R-:W-:Y:S09]  /*18080*/  @!UPT UIADD3 URZ, URZ, URZ, URZ ;  /* 0x0000003f3f3ff290 */ /* 0x000ff2000fffe03f */
[----:B------:R-:W-:Y:S01]  /*18090*/  STL.64 [R1+0x2a0], R16 ;  /* 0x0002a01001007387 */ /* 0x000fe20000100a00 */
[----:B------:R4:W-:Y:S02]  /*180a0*/  STL.64 [R1+0x2a8], R18 ;  /* 0x0002a81201007387 */ /* 0x0009e40000100a00 */
[----:B------:R-:W2:Y:S02]  /*180b0*/  LDL.64 R14, [R1+0x18] ;  /* 0x00001800010e7983 */ /* 0x000ea40000100a00 */
[----:B----4-:R-:W-:Y:S02]  /*180c0*/  IMAD.MOV.U32 R18, RZ, RZ, R4 ;  /* 0x000000ffff127224 */ /* 0x010fe400078e0004 */
[----:B------:R-:W-:Y:S01]  /*180d0*/  IMAD.MOV.U32 R19, RZ, RZ, R3 ;  /* 0x000000ffff137224 */ /* 0x000fe200078e0003 */
[----:B--2---:R0:W-:Y:S01]  /*180e0*/  STL.64 [R1+0x13c0], R14 ;  /* 0x0013c00e01007387 */ /* 0x0041e20000100a00 */
[----:B------:R-:W2:Y:S02]  /*180f0*/  LDL.LU R12, [R1+0x660] ;  /* 0x00066000010c7983 */ /* 0x000ea40000300800 */
[----:B------:R-:W2:Y:S01]  /*18100*/  LDL.LU R13, [R1+0x664] ;  /* 0x00066400010d7983 */ /* 0x000ea20000300800 */
[----:B0-----:R-:W3:Y:S01]  /*18110*/  LDL.LU R14, [R1+0x668] ;  /* 0x00066800010e7983 */ /* 0x001ee20000300800 */
[----:B------:R-:W3:Y:S02]  /*18120*/  LDL.LU R15, [R1+0x66c] ;  /* 0x00066c00010f7983 */ /* 0x000ee40000300800 */
[----:B------:R0:W-:Y:S02]  /*18130*/  STL.64 [R1+0x1408], R18 ;  /* 0x0014081201007387 */ /* 0x0001e40000100a00 */
[----:B0-----:R-:W4:Y:S04]  /*18140*/  LDL.64 R18, [R1+0x78] ;  /* 0x0000780001127983 */ /* 0x001f280000100a00 */
[----:B----4-:R0:W-:Y:S01]  /*18150*/  STL.64 [R1+0x1420], R18 ;  /* 0x0014201201007387 */ /* 0x0101e20000100a00 */
[----:B------:R-:W4:Y:S02]  /*18160*/  LDL.LU R4, [R1+0x670] ;  /* 0x0006700001047983 */ /* 0x000f240000300800 */
[----:B------:R-:W4:Y:S02]  /*18170*/  LDL.LU R5, [R1+0x674] ;  /* 0x0006740001057983 */ /* 0x000f240000300800 */
[----:B------:R-:W2:Y:S01]  /*18180*/  LDL.LU R6, [R1+0x678] ;  /* 0x0006780001067983 */ /* 0x000ea20000300800 */
[----:B------:R-:W2:Y:S04]  /*18190*/  LDL.LU R7, [R1+0x67c] ;  /* 0x00067c0001077983 */ /* 0x000ea80000300800 */
[----:B0-----:R-:W3:Y:S04]  /*181a0*/  LDL.64 R18, [R1+0x88] ;  /* 0x0000880001127983 */ /* 0x001ee80000100a00 */
[----:B--2---:R-:W-:Y:S01]  /*181b0*/  STL.64 [R1+0x13e8], R6 ;  /* 0x0013e80601007387 */ /* 0x004fe20000100a00 */
[----:B----4-:R-:W-:Y:S02]  /*181c0*/  STL.64 [R1+0x13e0], R4 ;  /* 0x0013e00401007387 */ /* 0x010fe40000100a00 */
[----:B------:R-:W2:Y:S02]  /*181d0*/  LDL.LU R24, [R1+0x690] ;  /* 0x0006900001187983 */ /* 0x000ea40000300800 */
[----:B------:R-:W2:Y:S01]  /*181e0*/  LDL.LU R25, [R1+0x694] ;  /* 0x0006940001197983 */ /* 0x000ea20000300800 */
[----:B------:R-:W4:Y:S01]  /*181f0*/  LDL.LU R26, [R1+0x698] ;  /* 0x00069800011a7983 */ /* 0x000f220000300800 */
[----:B------:R-:W4:Y:S03]  /*18200*/  LDL.LU R27, [R1+0x69c] ;  /* 0x00069c00011b7983 */ /* 0x000f260000300800 */
[----:B----4-:R-:W-:Y:S01]  /*18210*/  STL.64 [R1+0x1418], R26 ;  /* 0x0014181a01007387 */ /* 0x010fe20000100a00 */
[----:B--2---:R0:W-:Y:S03]  /*18220*/  STL.64 [R1+0x1410], R24 ;  /* 0x0014101801007387 */ /* 0x0041e60000100a00 */
[----:B0-----:R-:W2:Y:S01]  /*18230*/  LDL.LU R24, [R1+0x280] ;  /* 0x0002800001187983 */ /* 0x001ea20000300800 */
[----:B------:R-:W2:Y:S02]  /*18240*/  LDL.LU R25, [R1+0x284] ;  /* 0x0002840001197983 */ /* 0x000ea40000300800 */
[----:B------:R-:W4:Y:S02]  /*18250*/  LDL.LU R26, [R1+0x288] ;  /* 0x00028800011a7983 */ /* 0x000f240000300800 */
[----:B------:R-:W4:Y:S02]  /*18260*/  LDL.LU R27, [R1+0x28c] ;  /* 0x00028c00011b7983 */ /* 0x000f240000300800 */
[----:B------:R-:W-:-:S02]  /*18270*/  IMAD.MOV.U32 R6, RZ, RZ, R2 ;  /* 0x000000ffff067224 */ /* 0x000fc400078e0002 */
[----:B------:R-:W-:Y:S01]  /*18280*/  IMAD.MOV.U32 R7, RZ, RZ, R0 ;  /* 0x000000ffff077224 */ /* 0x000fe200078e0000 */
[----:B----4-:R-:W-:Y:S01]  /*18290*/  STL.64 [R1+0x1430], R26 ;  /* 0x0014301a01007387 */ /* 0x010fe20000100a00 */
[----:B--2---:R0:W-:Y:S03]  /*182a0*/  STL.64 [R1+0x1428], R24 ;  /* 0x0014281801007387 */ /* 0x0041e60000100a00 */
[----:B0-----:R-:W2:Y:S01]  /*182b0*/  LDL.LU R24, [R1+0x290] ;  /* 0x0002900001187983 */ /* 0x001ea20000300800 */
[----:B------:R-:W2:Y:S02]  /*182c0*/  LDL.LU R25, [R1+0x294] ;  /* 0x0002940001197983 */ /* 0x000ea40000300800 */
[----:B------:R-:W2:Y:S02]  /*182d0*/  LDL.LU R26, [R1+0x298] ;  /* 0x00029800011a7983 */ /* 0x000ea40000300800 */
[----:B------:R-:W2:Y:S01]  /*182e0*/  LDL.LU R27, [R1+0x29c] ;  /* 0x00029c00011b7983 */ /* 0x000ea20000300800 */
[----:B------:R0:W-:Y:S04]  /*182f0*/  STL.64 [R1+0x13f8], R6 ;  /* 0x0013f80601007387 */ /* 0x0001e80000100a00 */
[----:B0-----:R-:W4:Y:S01]  /*18300*/  LDL.64 R6, [R1+0x58] ;  /* 0x0000580001067983 */ /* 0x001f220000100a00 */
[----:B---3--:R0:W-:Y:S02]  /*18310*/  STL.64 [R1+0x13d0], R14 ;  /* 0x0013d00e01007387 */ /* 0x0081e40000100a00 */
[----:B------:R1:W-:Y:S01]  /*18320*/  STL.64 [R1+0x13c8], R12 ;  /* 0x0013c80c01007387 */ /* 0x0003e20000100a00 */
[----:B0-----:R-:W3:Y:S01]  /*18330*/  LDL.64 R14, [R1+0x38] ;  /* 0x00003800010e7983 */ /* 0x001ee20000100a00 */
[----:B------:R-:W-:-:S02]  /*18340*/  IMAD.MOV.U32 R28, RZ, RZ, R18 ;  /* 0x000000ffff1c7224 */ /* 0x000fc400078e0012 */
[----:B------:R-:W-:Y:S01]  /*18350*/  IMAD.MOV.U32 R3, RZ, RZ, R19 ;  /* 0x000000ffff037224 */ /* 0x000fe200078e0013 */
[C---:B--2---:R-:W-:Y:S01]  /*18360*/  HMMA.16816.F32.BF16 R24, R20.reuse, R18, R24 ;  /* 0x000000121418723c */ /* 0x044fe20000041818 */
[----:B---3--:R0:W-:Y:S01]  /*18370*/  STL.64 [R1+0x13f0], R14 ;  /* 0x0013f00e01007387 */ /* 0x0081e20000100a00 */
[----:B-1----:R-:W2:Y:S02]  /*18380*/  LDL.LU R12, [R1+0x680] ;  /* 0x00068000010c7983 */ /* 0x002ea40000300800 */
        /* <DEDUP_REMOVED lines=8> */
[----:B------:R-:W3:Y:S06]  /*18410*/  LDL.LU R11, [R1+0x27c] ;  /* 0x00027c00010b7983 */ /* 0x000eec0000300800 */
[----:B------:R-:W-:Y:S01]  /*18420*/  STL.64 [R1+0x290], R24 ;  /* 0x0002901801007387 */ /* 0x000fe20000100a00 */
[----:B------:R0:W-:Y:S03]  /*18430*/  STL.64 [R1+0x298], R26 ;  /* 0x0002981a01007387 */ /* 0x0001e60000100a00 */
[----:B0-----:R-:W2:Y:S01]  /*18440*/  LDL.LU.64 R26, [R1+0x1430] ;  /* 0x00143000011a7983 */ /* 0x001ea20000300a00 */
[----:B------:R-:W2:Y:S02]  /*18450*/  LDL.LU.64 R24, [R1+0x1428] ;  /* 0x0014280001187983 */ /* 0x000ea40000300a00 */
[----:B------:R-:W2:Y:S02]  /*18460*/  LDL.LU.64 R18, [R1+0x1420] ;  /* 0x0014200001127983 */ /* 0x000ea40000300a00 */
[----:B------:R-:W-:Y:S01]  /*18470*/  STL [R1+0x1330], R28 ;  /* 0x0013301c01007387 */ /* 0x000fe20000100800 */
[----:B--2---:R-:W-:Y:S01]  /*18480*/  HMMA.16816.F32.BF16 R24, R20, R18, R24 ;  /* 0x000000121418723c */ /* 0x004fe20000041818 */
[----:B------:R-:W-:-:S02]  /*18490*/  IMAD.MOV.U32 R2, RZ, RZ, R18 ;  /* 0x000000ffff027224 */ /* 0x000fc400078e0012 */
[----:B------:R-:W-:Y:S11]  /*184a0*/  IMAD.MOV.U32 R0, RZ, RZ, R19 ;  /* 0x000000ffff007224 */ /* 0x000ff600078e0013 */
[----:B------:R-:W-:Y:S09]  /*184b0*/  @!UPT UIADD3 URZ, URZ, URZ, URZ ;  /* 0x0000003f3f3ff290 */ /* 0x000ff2000fffe03f */
[----:B------:R-:W-:Y:S01]  /*184c0*/  STL.64 [R1+0x280], R24 ;  /* 0x0002801801007387 */ /* 0x000fe20000100a00 */
[----:B------:R0:W-:Y:S03]  /*184d0*/  STL.64 [R1+0x288], R26 ;  /* 0x0002881a01007387 */ /* 0x0001e60000100a00 */
[----:B0-----:R-:W4:Y:S01]  /*184e0*/  LDL.LU.64 R26, [R1+0x1418] ;  /* 0x00141800011a7983 */ /* 0x001f220000300a00 */
[----:B------:R-:W4:Y:S02]  /*184f0*/  LDL.LU.64 R24, [R1+0x1410] ;  /* 0x0014100001187983 */ /* 0x000f240000300a00 */
[----:B------:R-:W3:Y:S02]  /*18500*/  LDL.LU.64 R18, [R1+0x1408] ;  /* 0x0014080001127983 */ /* 0x000ee40000300a00 */
[C---:B---3--:R-:W-:Y:S01]  /*18510*/  HMMA.16816.F32.BF16 R8, R20.reuse, R18, R8 ;  /* 0x000000121408723c */ /* 0x048fe20000041808 */
[----:B------:R-:W0:Y:S11]  /*18520*/  LDSM.16.MT88.4 R16, [R29+0x4300] ;  /* 0x004300001d10783b */ /* 0x000e360000004200 */
[----:B------:R-:W-:Y:S11]  /*18530*/  @!UPT UIADD3 URZ, URZ, URZ, URZ ;  /* 0x0000003f3f3ff290 */ /* 0x000ff6000fffe03f */
[----:B------:R1:W-:Y:S01]  /*18540*/  STL.64 [R1+0x270], R8 ;  /* 0x0002700801007387 */ /* 0x0003e20000100a00 */
[----:B------:R2:W-:Y:S03]  /*18550*/  STL.64 [R1+0x278], R10 ;  /* 0x0002780a01007387 */ /* 0x0005e60000100a00 */
[----:B-1----:R-:W3:Y:S01]  /*18560*/  LDL.LU R8, [R1+0x630] ;  /* 0x0006300001087983 */ /* 0x002ee20000300800 */
[----:B------:R-:W3:Y:S02]  /*18570*/  LDL.LU R9, [R1+0x634] ;  /* 0x0006340001097983 */ /* 0x000ee40000300800 */
[----:B--2---:R-:W2:Y:S02]  /*18580*/  LDL.LU R10, [R1+0x638] ;  /* 0x00063800010a7983 */ /* 0x004ea40000300800 */
[----:B------:R-:W2:Y:S01]  /*18590*/  LDL.LU R11, [R1+0x63c] ;  /* 0x00063c00010b7983 */ /* 0x000ea20000300800 */
[----:B----4-:R-:W-:Y:S01]  /*185a0*/  HMMA.16816.F32.BF16 R24, R20, R6, R24 ;  /* 0x000000061418723c */ /* 0x010fe20000041818 */
[----:B--2---:R1:W-:Y:S01]  /*185b0*/  STL.64 [R1+0x13b0], R10 ;  /* 0x0013b00a01007387 */ /* 0x0043e20000100a00 */
[----:B---3--:R-:W-:Y:S03]  /*185c0*/  STL.64 [R1+0x13a8], R8 ;  /* 0x0013a80801007387 */ /* 0x008fe60000100a00 */
[----:B-1----:R-:W2:Y:S01]  /*185d0*/  LDL.64 R10, [R1+0x8] ;  /* 0x00000800010a7983 */ /* 0x002ea20000100a00 */
[----:B0-----:R-:W-:Y:S02]  /*185e0*/  STL.64 [R1+0x1248], R18 ;  /* 0x0012481201007387 */ /* 0x001fe40000100a00 */
[----:B------:R0:W-:Y:S02]  /*185f0*/  STL.64 [R1+0x1240], R16 ;  /* 0x0012401001007387 */ /* 0x0001e40000100a00 */
[----:B0-----:R-:W3:Y:S01]  /*18600*/  LDL.LU R16, [R1+0x650] ;  /* 0x0006500001107983 */ /* 0x001ee20000300800 */
[----:B------:R-:W3:Y:S02]  /*18610*/  LDL.LU R17, [R1+0x654] ;  /* 0x0006540001117983 */ /* 0x000ee40000300800 */
[----:B------:R-:W3:Y:S02]  /*18620*/  LDL.LU R18, [R1+0x658] ;  /* 0x0006580001127983 */ /* 0x000ee40000300800 */
[----:B------:R-:W3:Y:S08]  /*18630*/  LDL.LU R19, [R1+0x65c] ;  /* 0x00065c0001137983 */ /* 0x000ef00000300800 */
[----:B------:R0:W-:Y:S01]  /*18640*/  STL.64 [R1+0x690], R24 ;  /* 0x0006901801007387 */ /* 0x0001e20000100a00 */
[----:B------:R1:W-:Y:S02]  /*18650*/  STL.64 [R1+0x698], R26 ;  /* 0x0006981a01007387 */ /* 0x0003e40000100a00 */
[----:B0-----:R-:W-:Y:S01]  /*18660*/  IMAD.MOV.U32 R25, RZ, RZ, R6 ;  /* 0x000000ffff197224 */ /* 0x001fe200078e0006 */
[----:B-1----:R-:W4:Y:S01]  /*18670*/  LDL.LU.64 R26, [R1+0x1400] ;  /* 0x00140000011a7983 */ /* 0x002f220000300a00 */
[----:B------:R-:W-:-:S02]  /*18680*/  IMAD.MOV.U32 R24, RZ, RZ, R7 ;  /* 0x000000ffff187224 */ /* 0x000fc400078e0007 */
        /* <DEDUP_REMOVED lines=8> */
[C---:B--2---:R-:W-:Y:S11]  /*18710*/  HMMA.16816.F32.BF16 R4, R20.reuse, R14, R4 ;  /* 0x0000000e1404723c */ /* 0x044ff60000041804 */
[----:B------:R-:W-:Y:S11]  /*18720*/  @!UPT UIADD3 URZ, URZ, URZ, URZ ;  /* 0x0000003f3f3ff290 */ /* 0x000ff6000fffe03f */
[----:B------:R-:W-:Y:S01]  /*18730*/  @!UPT UIADD3 URZ, URZ, URZ, URZ ;  /* 0x0000003f3f3ff290 */ /* 0x000fe2000fffe03f */
[----:B------:R-:W-:Y:S01]  /*18740*/  STL.64 [R1+0x670], R4 ;  /* 0x0006700401007387 */ /* 0x000fe20000100a00 */
[----:B------:R0:W-:Y:S03]  /*18750*/  STL.64 [R1+0x678], R6 ;  /* 0x0006780601007387 */ /* 0x0001e60000100a00 */
[----:B0-----:R-:W2:Y:S01]  /*18760*/  LDL.LU.64 R6, [R1+0x13d8] ;  /* 0x0013d80001067983 */ /* 0x001ea20000300a00 */
[----:B------:R-:W-:Y:S02]  /*18770*/  IMAD.MOV.U32 R5, RZ, RZ, R14 ;  /* 0x000000ffff057224 */ /* 0x000fe400078e000e */
[----:B------:R-:W-:Y:S02]  /*18780*/  IMAD.MOV.U32 R4, RZ, RZ, R15 ;  /* 0x000000ffff047224 */ /* 0x000fe400078e000f */
[----:B------:R-:W3:Y:S01]  /*18790*/  LDL.LU.64 R14, [R1+0x13d0] ;  /* 0x0013d000010e7983 */ /* 0x000ee20000300a00 */
[----:B------:R-:W3:Y:S03]  /*187a0*/  LDL.LU.64 R12, [R1+0x13c8] ;  /* 0x0013c800010c7983 */ /* 0x000ee60000300a00 */
[----:B--2---:R0:W-:Y:S01]  /*187b0*/  STL.64 [R1+0x1388], R6 ;  /* 0x0013880601007387 */ /* 0x0041e20000100a00 */
[----:B------:R-:W-:Y:S03]  /*187c0*/  STL.64 [R1+0x1380], R4 ;  /* 0x0013800401007387 */ /* 0x000fe60000100a00 */
[----:B0-----:R-:W3:Y:S02]  /*187d0*/  LDL.64 R6, [R1+0x28] ;  /* 0x0000280001067983 */ /* 0x001ee40000100a00 */
[C---:B---3--:R-:W-:Y:S11]  /*187e0*/  HMMA.16816.F32.BF16 R12, R20.reuse, R6, R12 ;  /* 0x00000006140c723c */ /* 0x048ff6000004180c */
[----:B------:R-:W-:Y:S11]  /*187f0*/  @!UPT UIADD3 URZ, URZ, URZ, URZ ;  /* 0x0000003f3f3ff290 */ /* 0x000ff6000fffe03f */
[----:B------:R-:W-:Y:S01]  /*18800*/  @!UPT UIADD3 URZ, URZ, URZ, URZ ;  /* 0x0000003f3f3ff290 */ /* 0x000fe2000fffe03f */
[----:B------:R-:W-:Y:S01]  /*18810*/  STL.64 [R1+0x660], R12 ;  /* 0x0006600c01007387 */ /* 0x000fe20000100a00 */
[----:B------:R0:W-:Y:S03]  /*18820*/  STL.64 [R1+0x668], R14 ;  /* 0x0006680e01007387 */ /* 0x0001e60000100a00 */
[----:B0-----:R-:W2:Y:S01]  /*18830*/  LDL.LU.64 R14, [R1+0x13c0] ;  /* 0x0013c000010e7983 */ /* 0x001ea20000300a00 */
[----:B------:R-:W-:Y:S02]  /*18840*/  IMAD.MOV.U32 R28, RZ, RZ, R6 ;  /* 0x000000ffff1c7224 */ /* 0x000fe400078e0006 */
[----:B------:R-:W-:Y:S02]  /*18850*/  IMAD.MOV.U32 R29, RZ, RZ, R7 ;  /* 0x000000ffff1d7224 */ /* 0x000fe400078e0007 */
[----:B--2---:R-:W-:Y:S07]  /*18860*/  HMMA.16816.F32.BF16 R4, R20, R14, R16 ;  /* 0x0000000e1404723c */ /* 0x004fee0000041810 */
[----:B------:R-:W-:-:S02]  /*18870*/  IMAD.MOV.U32 R17, RZ, RZ, R14 ;  /* 0x000000ffff117224 */ /* 0x000fc400078e000e */
[----:B------:R-:W-:Y:S02]  /*18880*/  IMAD.MOV.U32 R16, RZ, RZ, R15 ;  /* 0x000000ffff107224 */ /* 0x000fe400078e000f */
[----:B----4-:R-:W-:Y:S02]  /*18890*/  IMAD.MOV.U32 R18, RZ, RZ, R26 ;  /* 0x000000ffff127224 */ /* 0x010fe400078e001a */
[----:B------:R-:W-:-:S10]  /*188a0*/  IMAD.MOV.U32 R19, RZ, RZ, R27 ;  /* 0x000000ffff137224 */ /* 0x000fd400078e001b */
[----:B------:R0:W-:Y:S01]  /*188b0*/  STL.64 [R1+0x650], R4 ;  /* 0x0006500401007387 */ /* 0x0001e20000100a00 */
[----:B------:R1:W-:Y:S03]  /*188c0*/  STL.64 [R1+0x658], R6 ;  /* 0x0006580601007387 */ /* 0x0003e60000100a00 */
[----:B0-----:R-:W2:Y:S01]  /*188d0*/  LDL.LU R4, [R1+0x620] ;  /* 0x0006200001047983 */ /* 0x001ea20000300800 */
[----:B------:R-:W2:Y:S02]  /*188e0*/  LDL.LU R5, [R1+0x624] ;  /* 0x0006240001057983 */ /* 0x000ea40000300800 */
[----:B-1----:R-:W2:Y:S02]  /*188f0*/  LDL.LU R6, [R1+0x628] ;  /* 0x0006280001067983 */ /* 0x002ea40000300800 */
[----:B------:R-:W2:Y:S01]  /*18900*/  LDL.LU R7, [R1+0x62c] ;  /* 0x00062c0001077983 */ /* 0x000ea20000300800 */
[----:B------:R-:W3:Y:S01]  /*18910*/  LDL.LU R12, [R1+0x260] ;  /* 0x00026000010c7983 */ /* 0x000ee20000300800 */
[----:B------:R-:W3:Y:S02]  /*18920*/  LDL.LU R13, [R1+0x264] ;  /* 0x00026400010d7983 */ /* 0x000ee40000300800 */
[----:B------:R-:W3:Y:S02]  /*18930*/  LDL.LU R14, [R1+0x268] ;  /* 0x00026800010e7983 */ /* 0x000ee40000300800 */
[----:B------:R-:W3:Y:S01]  /*18940*/  LDL.LU R15, [R1+0x26c] ;  /* 0x00026c00010f7983 */ /* 0x000ee20000300800 */
[----:B------:R0:W-:Y:S01]  /*18950*/  STL.64 [R1+0x1338], R16 ;  /* 0x0013381001007387 */ /* 0x0001e20000100a00 */
[----:B------:R-:W4:Y:S02]  /*18960*/  LDL.LU R26, [R1+0x13bc] ;  /* 0x0013bc00011a7983 */ /* 0x000f240000300800 */
[----:B------:R-:W4:Y:S02]  /*18970*/  LDL.LU R27, [R1+0x13b8] ;  /* 0x0013b800011b7983 */ /* 0x000f240000300800 */
[----:B------:R1:W-:Y:S01]  /*18980*/  STL.64 [R1+0x1348], R18 ;  /* 0x0013481201007387 */ /* 0x0003e20000100a00 */
[----:B0-----:R-:W2:Y:S01]  /*18990*/  LDL.LU R16, [R1+0x640] ;  /* 0x0006400001107983 */ /* 0x001ea20000300800 */
[----:B------:R-:W2:Y:S02]  /*189a0*/  LDL.LU R17, [R1+0x644] ;  /* 0x0006440001117983 */ /* 0x000ea40000300800 */
[----:B-1----:R-:W2:Y:S02]  /*189b0*/  LDL.LU R18, [R1+0x648] ;  /* 0x0006480001127983 */ /* 0x002ea40000300800 */
[----:B------:R-:W2:Y:S02]  /*189c0*/  LDL.LU R19, [R1+0x64c] ;  /* 0x00064c0001137983 */ /* 0x000ea40000300800 */
[C---:B--2---:R-:W-:Y:S11]  /*189d0*/  HMMA.16816.F32.BF16 R16, R20.reuse, R10, R16 ;  /* 0x0000000a1410723c */ /* 0x044ff60000041810 */
[----:B------:R-:W-:Y:S11]  /*189e0*/  @!UPT UIADD3 URZ, URZ, URZ, URZ ;  /* 0x0000003f3f3ff290 */ /* 0x000ff6000fffe03f */
[----:B------:R-:W-:Y:S01]  /*189f0*/  @!UPT UIADD3 URZ, URZ, URZ, URZ ;  /* 0x0000003f3f3ff290 */ /* 0x000fe2000fffe03f */
[----:B------:R0:W-:Y:S01]  /*18a00*/  STL.64 [R1+0x640], R16 ;  /* 0x0006401001007387 */ /* 0x0001e20000100a00 */
[----:B------:R-:W-:Y:S02]  /*18a10*/  STL.64 [R1+0x648], R18 ;  /* 0x0006481201007387 */ /* 0x000fe40000100a00 */
[----:B0-----:R-:W-:Y:S02]  /*18a20*/  IMAD.MOV.U32 R17, RZ, RZ, R10 ;  /* 0x000000ffff117224 */ /* 0x001fe400078e000a */
[----:B------:R-:W-:Y:S02]  /*18a30*/  IMAD.MOV.U32 R16, RZ, RZ, R11 ;  /* 0x000000ffff107224 */ /* 0x000fe400078e000b */
[----:B------:R-:W4:Y:S01]  /*18a40*/  LDL.LU.64 R10, [R1+0x13b0] ;  /* 0x0013b000010a7983 */ /* 0x000f220000300a00 */
[----:B------:R-:W4:Y:S02]  /*18a50*/  LDL.LU.64 R8, [R1+0x13a8] ;  /* 0x0013a80001087983 */ /* 0x000f240000300a00 */
[C---:B----4-:R-:W-:Y:S11]  /*18a60*/  HMMA.16816.F32.BF16 R8, R20.reuse, R26, R8 ;  /* 0x0000001a1408723c */ /* 0x050ff60000041808 */
[----:B------:R-:W-:Y:S11]  /*18a70*/  @!UPT UIADD3 URZ, URZ, URZ, URZ ;  /* 0x0000003f3f3ff290 */ /* 0x000ff6000fffe03f */
[----:B------:R-:W-:Y:S01]  /*18a80*/  @!UPT UIADD3 URZ, URZ, URZ, URZ ;  /* 0x0000003f3f3ff290 */ /* 0x000fe2000fffe03f */
[----:B------:R-:W-:Y:S01]  /*18a90*/  STL.64 [R1+0x630], R8 ;  /* 0x0006300801007387 */ /* 0x000fe20000100a00 */
[----:B------:R0:W-:Y:S03]  /*18aa0*/  STL.64 [R1+0x638], R10 ;  /* 0x0006380a01007387 */ /* 0x0001e60000100a00 */
[----:B0-----:R-:W2:Y:S01]  /*18ab0*/  LDL.LU.64 R10, [R1+0x13a0] ;  /* 0x0013a000010a7983 */ /* 0x001ea20000300a00 */
[----:B------:R-:W4:Y:S02]  /*18ac0*/  LDL.LU.64 R8, [R1+0x1398] ;  /* 0x0013980001087983 */ /* 0x000f240000300a00 */
[----:B--2---:R-:W-:Y:S02]  /*18ad0*/  IMAD.MOV.U32 R18, RZ, RZ, R10 ;  /* 0x000000ffff127224 */ /* 0x004fe400078e000a */
[----:B------:R-:W-:Y:S01]  /*18ae0*/  IMAD.MOV.U32 R19, RZ, RZ, R11 ;  /* 0x000000ffff137224 */ /* 0x000fe200078e000b */
[----:B------:R-:W2:Y:S01]  /*18af0*/  LDL.LU R10, [R1+0x1394] ;  /* 0x00139400010a7983 */ /* 0x000ea20000300800 */
[----:B------:R-:W2:Y:S03]  /*18b00*/  LDL.LU R11, [R1+0x1390] ;  /* 0x00139000010b7983 */ /* 0x000ea60000300800 */
[----:B------:R-:W-:Y:S01]  /*18b10*/  STL.64 [R1+0x1368], R18 ;  /* 0x0013681201007387 */ /* 0x000fe20000100a00 */
[----:B------:R0:W-:Y:S03]  /*18b20*/  STL.64 [R1+0x1360], R16 ;  /* 0x0013601001007387 */ /* 0x0001e60000100a00 */
[----:B0-----:R-:W3:Y:S01]  /*18b30*/  LDL.LU R16, [R1+0x610] ;  /* 0x0006100001107983 */ /* 0x001ee20000300800 */
[----:B------:R-:W3:Y:S02]  /*18b40*/  LDL.LU R17, [R1+0x614] ;  /* 0x0006140001117983 */ /* 0x000ee40000300800 */
[----:B------:R-:W3:Y:S02]  /*18b50*/  LDL.LU R18, [R1+0x618] ;  /* 0x0006180001127983 */ /* 0x000ee40000300800 */
[----:B------:R-:W3:Y:S01]  /*18b60*/  LDL.LU R19, [R1+0x61c] ;  /* 0x00061c0001137983 */ /* 0x000ee20000300800 */
[----:B------:R-:W-:Y:S01]  /*18b70*/  STL.64 [R1+0x1300], R26 ;  /* 0x0013001a01007387 */ /* 0x000fe20000100a00 */
[----:B------:R0:W-:Y:S03]  /*18b80*/  STL.64 [R1+0x1340], R24 ;  /* 0x0013401801007387 */ /* 0x0001e60000100a00 */
[----:B0-----:R-:W3:Y:S01]  /*18b90*/  LDL.LU R24, [R1+0x5f0] ;  /* 0x0005f00001187983 */ /* 0x001ee20000300800 */
[----:B------:R-:W3:Y:S02]  /*18ba0*/  LDL.LU R25, [R1+0x5f4] ;  /* 0x0005f40001197983 */ /* 0x000ee40000300800 */
[----:B------:R-:W3:Y:S02]  /*18bb0*/  LDL.LU R26, [R1+0x5f8] ;  /* 0x0005f800011a7983 */ /* 0x000ee40000300800 */
[----:B------:R-:W3:Y:S01]  /*18bc0*/  LDL.LU R27, [R1+0x5fc] ;  /* 0x0005fc00011b7983 */ /* 0x000ee20000300800 */
[C---:B--2---:R-:W-:Y:S01]  /*18bd0*/  HMMA.16816.F32.BF16 R4, R20.reuse, R10, R4 ;  /* 0x0000000a1404723c */ /* 0x044fe20000041804 */
[----:B---3--:R-:W-:Y:S01]  /*18be0*/  STL.64 [R1+0x1358], R26 ;  /* 0x0013581a01007387 */ /* 0x008fe20000100a00 */
[----:B------:R0:W-:Y:S03]  /*18bf0*/  STL.64 [R1+0x1350], R24 ;  /* 0x0013501801007387 */ /* 0x0001e60000100a00 */
[----:B0-----:R-:W2:Y:S01]  /*18c00*/  LDL.LU R24, [R1+0x600] ;  /* 0x0006000001187983 */ /* 0x001ea20000300800 */
[----:B------:R-:W2:Y:S02]  /*18c10*/  LDL.LU R25, [R1+0x604] ;  /* 0x0006040001197983 */ /* 0x000ea40000300800 */
[----:B------:R-:W2:Y:S02]  /*18c20*/  LDL.LU R26, [R1+0x608] ;  /* 0x00060800011a7983 */ /* 0x000ea40000300800 */
[----:B------:R-:W2:Y:S11]  /*18c30*/  LDL.LU R27, [R1+0x60c] ;  /* 0x00060c00011b7983 */ /* 0x000eb60000300800 */
[----:B------:R-:W-:Y:S02]  /*18c40*/  @!UPT UIADD3 URZ, URZ, URZ, URZ ;  /* 0x0000003f3f3ff290 */ /* 0x000fe4000fffe03f */
[----:B------:R-:W-:Y:S01]  /*18c50*/  STL.64 [R1+0x620], R4 ;  /* 0x0006200401007387 */ /* 0x000fe20000100a00 */
[----:B------:R0:W-:Y:S03]  /*18c60*/  STL.64 [R1+0x628], R6 ;  /* 0x0006280601007387 */ /* 0x0001e60000100a00 */
[----:B0-----:R-:W3:Y:S01]  /*18c70*/  LDL.LU.64 R6, [R1+0x1388] ;  /* 0x0013880001067983 */ /* 0x001ee20000300a00 */
[----:B------:R-:W2:Y:S02]  /*18c80*/  LDL.LU.64 R4, [R1+0x1380] ;  /* 0x0013800001047983 */ /* 0x000ea40000300a00 */
[----:B------:R0:W-:Y:S02]  /*18c90*/  STL.64 [R1+0x1260], R10 ;  /* 0x0012600a01007387 */ /* 0x0001e40000100a00 */
[----:B0-----:R-:W2:Y:S04]  /*18ca0*/  LDL R10, [R1+0xc8] ;  /* 0x0000c800010a7983 */ /* 0x001ea80000100800 */
[----:B------:R-:W2:Y:S01]  /*18cb0*/  LDL R11, [R1+0xcc] ;  /* 0x0000cc00010b7983 */ /* 0x000ea20000100800 */
[----:B---3--:R-:W-:Y:S03]  /*18cc0*/  HMMA.16816.F32.BF16 R20, R20, R6, R12 ;  /* 0x000000061414723c */ /* 0x008fe6000004180c */
[----:B------:R-:W2:Y:S01]  /*18cd0*/  LDL.LU.64 R14, [R1+0x1378] ;  /* 0x00137800010e7983 */ /* 0x000ea20000300a00 */
[----:B------:R-:W2:Y:S11]  /*18ce0*/  LDL.LU.64 R12, [R1+0x1370] ;  /* 0x00137000010c7983 */ /* 0x000eb60000300a00 */
[----:B------:R-:W-:Y:S08]  /*18cf0*/  @!UPT UIADD3 URZ, URZ, URZ, URZ ;  /* 0x0000003f3f3ff290 */ /* 0x000ff0000fffe03f */
[----:B------:R-:W-:Y:S01]  /*18d00*/  STL.64 [R1+0x260], R20 ;  /* 0x0002601401007387 */ /* 0x000fe20000100a00 */
[----:B------:R0:W-:Y:S03]  /*18d10*/  STL.64 [R1+0x268], R22 ;  /* 0x0002681601007387 */ /* 0x0001e60000100a00 */
[----:B0-----:R-:W0:Y:S04]  /*18d20*/  S2R R23, SR_TID.X ;  /* 0x0000000000177919 */ /* 0x001e280000002100 */
[----:B------:R-:W1:Y:S01]  /*18d30*/  S2R R20, SR_TID.X ;  /* 0x0000000000147919 */ /* 0x000e620000002100 */
[C---:B0-----:R-:W-:Y:S01]  /*18d40*/  LOP3.LUT R21, R23.reuse, 0x7, RZ, 0xc0, !PT ;  /* 0x0000000717157812 */ /* 0x041fe200078ec0ff */
[----:B------:R-:W-:-:S02]  /*18d50*/  IMAD.SHL.U32 R22, R23, 0x200, RZ ;  /* 0x0000020017167824 */ /* 0x000fc400078e00ff */
[----:B------:R-:W-:-:S05]  /*18d60*/  IMAD.SHL.U32 R23, R23, 0x2, RZ ;  /* 0x0000000217177824 */ /* 0x000fca00078e00ff */
[----:B------:R-:W-:Y:S01]  /*18d70*/  LOP3.LUT R23, R23, 0x10, RZ, 0xc0, !PT ;  /* 0x0000001017177812 */ /* 0x000fe200078ec0ff */
[----:B------:R-:W-:-:S03]  /*18d80*/  IMAD R21, R21, 0x410, RZ ;  /* 0x0000041015157824 */ /* 0x000fc600078e02ff */
[----:B-1----:R-:W-:Y:S02]  /*18d90*/  LOP3.LUT R23, R23, 0x60, R20, 0xf8, !PT ;  /* 0x0000006017177812 */ /* 0x002fe400078ef814 */
[----:B------:R-:W-:Y:S02]  /*18da0*/  LOP3.LUT R22, R22, 0x2000, RZ, 0xc0, !PT ;  /* 0x0000200016167812 */ /* 0x000fe400078ec0ff */
[----:B------:R-:W-:-:S05]  /*18db0*/  LOP3.LUT R23, R21, R23, RZ, 0x3c, !PT ;  /* 0x0000001715177212 */ /* 0x000fca00078e3cff */
[----:B------:R-:W-:-:S06]  /*18dc0*/  IMAD.IADD R23, R22, 0x1, R23 ;  /* 0x0000000116177824 */ /* 0x000fcc00078e0217 */
[----:B------:R-:W0:Y:S04]  /*18dd0*/  LDSM.16.MT88.4 R20, [R23+0x4380] ;  /* 0x004380001714783b */ /* 0x000e280000004200 */
[----:B------:R-:W-:Y:S04]  /*18de0*/  STL.64 [R1+0x12d8], R6 ;  /* 0x0012d80601007387 */ /* 0x000fe80000100a00 */
[----:B0-----:R4:W-:Y:S01]  /*18df0*/  STL [R1+0x1174], R22 ;  /* 0x0011741601007387 */ /* 0x0019e20000100800 */
[----:B------:R0:W-:Y:S02]  /*18e00*/  STL [R1+0x1170], R23 ;  /* 0x0011701701007387 */ /* 0x0001e40000100800 */
[----:B----4-:R-:W-:-:S02]  /*18e10*/  IMAD.MOV.U32 R22, RZ, RZ, R9 ;  /* 0x000000ffff167224 */ /* 0x010fc400078e0009 */
[----:B0-----:R-:W-:Y:S01]  /*18e20*/  IMAD.MOV.U32 R23, RZ, RZ, R8 ;  /* 0x000000ffff177224 */ /* 0x001fe200078e0008 */
[----:B------:R-:W-:Y:S01]  /*18e30*/  STL.64 [R1+0x1238], R20 ;  /* 0x0012381401007387 */ /* 0x000fe20000100a00 */
[----:B--2---:R-:W-:Y:S03]  /*18e40*/  HMMA.16816.F32.BF16 R8, R12, R10, R16 ;  /* 0x0000000a0c08723c */ /* 0x004fe60000041810 */
[----:B------:R-:W2:Y:S01]  /*18e50*/  LDL.LU.64 R18, [R1+0x1368] ;  /* 0x0013680001127983 */ /* 0x000ea20000300a00 */
[----:B------:R-:W3:Y:S11]  /*18e60*/  LDL.LU.64 R16, [R1+0x1360] ;  /* 0x0013600001107983 */ /* 0x000ef60000300a00 */
[----:B------:R-:W-:Y:S08]  /*18e70*/  @!UPT UIADD3 URZ, URZ, URZ, URZ ;  /* 0x0000003f3f3ff290 */ /* 0x000ff0000fffe03f */
[----:B------:R0:W-:Y:S01]  /*18e80*/  STL.64 [R1+0x610], R8 ;  /* 0x0006100801007387 */ /* 0x0001e20000100a00 */
[----:B------:R1:W-:Y:S03]  /*18e90*/  STL.64 [R1+0x618], R10 ;  /* 0x0006180a01007387 */ /* 0x0003e60000100a00 */
[----:B0-----:R-:W4:Y:S01]  /*18ea0*/  LDL.LU R8, [R1+0x540] ;  /* 0x0005400001087983 */ /* 0x001f220000300800 */
[----:B------:R-:W4:Y:S02]  /*18eb0*/  LDL.LU R9, [R1+0x544] ;  /* 0x0005440001097983 */ /* 0x000f240000300800 */
[----:B-1----:R-:W2:Y:S02]  /*18ec0*/  LDL.LU R10, [R1+0x548] ;  /* 0x00054800010a7983 */ /* 0x002ea40000300800 */
[----:B------:R-:W2:Y:S02]  /*18ed0*/  LDL.LU R11, [R1+0x54c] ;  /* 0x00054c00010b7983 */ /* 0x000ea40000300800 */
[----:B--2---:R3:W-:Y:S02]  /*18ee0*/  STL.64 [R1+0x1270], R10 ;  /* 0x0012700a01007387 */ /* 0x0047e40000100a00 */
[----:B---3--:R-:W-:-:S02]  /*18ef0*/  IMAD.MOV.U32 R10, RZ, RZ, R17 ;  /* 0x000000ffff0a7224 */ /* 0x008fc400078e0011 */
[----:B------:R-:W-:Y:S02]  /*18f00*/  IMAD.MOV.U32 R11, RZ, RZ, R16 ;  /* 0x000000ffff0b7224 */ /* 0x000fe400078e0010 */
[C---:B------:R-:W-:Y:S01]  /*18f10*/  HMMA.16816.F32.BF16 R16, R12.reuse, R18, R24 ;  /* 0x000000120c10723c */ /* 0x040fe20000041818 */
[----:B----4-:R0:W-:Y:S02]  /*18f20*/  STL.64 [R1+0x1268], R8 ;  /* 0x0012680801007387 */ /* 0x0101e40000100a00 */
[----:B------:R1:W-:Y:S02]  /*18f30*/  STL.64 [R1+0x1288], R10 ;  /* 0x0012880a01007387 */ /* 0x0003e40000100a00 */
[----:B0-----:R-:W2:Y:S01]  /*18f40*/  LDL.LU R8, [R1+0x5e0] ;  /* 0x0005e00001087983 */ /* 0x001ea20000300800 */
[----:B------:R-:W2:Y:S02]  /*18f50*/  LDL.LU R9, [R1+0x5e4] ;  /* 0x0005e40001097983 */ /* 0x000ea40000300800 */
[----:B-1----:R-:W2:Y:S02]  /*18f60*/  LDL.LU R10, [R1+0x5e8] ;  /* 0x0005e800010a7983 */ /* 0x002ea40000300800 */
[----:B------:R-:W2:Y:S01]  /*18f70*/  LDL.LU R11, [R1+0x5ec] ;  /* 0x0005ec00010b7983 */ /* 0x000ea20000300800 */
[----:B------:R-:W3:Y:S01]  /*18f80*/  LDL.LU.64 R26, [R1+0x1358] ;  /* 0x00135800011a7983 */ /* 0x000ee20000300a00 */
[----:B------:R-:W3:Y:S11]  /*18f90*/  LDL.LU.64 R24, [R1+0x1350] ;  /* 0x0013500001187983 */ /* 0x000ef60000300a00 */
[----:B------:R-:W-:Y:S01]  /*18fa0*/  STL.64 [R1+0x600], R16 ;  /* 0x0006001001007387 */ /* 0x000fe20000100a00 */
[----:B------:R0:W-:Y:S03]  /*18fb0*/  STL.64 [R1+0x608], R18 ;  /* 0x0006081201007387 */ /* 0x0001e60000100a00 */
[----:B0-----:R-:W3:Y:S02]  /*18fc0*/  LDL.LU.64 R18, [R1+0x1348] ;  /* 0x0013480001127983 */ /* 0x001ee40000300a00 */
[C---:B---3--:R-:W-:Y:S02]  /*18fd0*/  HMMA.16816.F32.BF16 R16, R12.reuse, R18, R24 ;  /* 0x000000120c10723c */ /* 0x048fe40000041818 */
[----:B------:R-:W3:Y:S11]  /*18fe0*/  LDL.LU.64 R24, [R1+0x1340] ;  /* 0x0013400001187983 */ /* 0x000ef60000300a00 */
[----:B------:R-:W-:Y:S10]  /*18ff0*/  @!UPT UIADD3 URZ, URZ, URZ, URZ ;  /* 0x0000003f3f3ff290 */ /* 0x000ff4000fffe03f */
[----:B------:R0:W-:Y:S01]  /*19000*/  STL.64 [R1+0x5f0], R16 ;  /* 0x0005f01001007387 */ /* 0x0001e20000100a00 */
[----:B------:R1:W-:Y:S03]  /*19010*/  STL.64 [R1+0x5f8], R18 ;  /* 0x0005f81201007387 */ /* 0x0003e60000100a00 */
[----:B0-----:R-:W4:Y:S01]  /*19020*/  LDL.LU.64 R16, [R1+0x1338] ;  /* 0x0013380001107983 */ /* 0x001f220000300a00 */
[----:B--2---:R-:W-:Y:S11]  /*19030*/  HMMA.16816.F32.BF16 R20, R12, R22, R8 ;  /* 0x000000160c14723c */ /* 0x004ff60000041808 */
[----:B------:R-:W-:Y:S11]  /*19040*/  @!UPT UIADD3 URZ, URZ, URZ, URZ ;  /* 0x0000003f3f3ff290 */ /* 0x000ff6000fffe03f */
[----:B------:R-:W-:Y:S01]  /*19050*/  @!UPT UIADD3 URZ, URZ, URZ, URZ ;  /* 0x0000003f3f3ff290 */ /* 0x000fe2000fffe03f */
[----:B------:R-:W-:Y:S01]  /*19060*/  STL.64 [R1+0x5e0], R20 ;  /* 0x0005e01401007387 */ /* 0x000fe20000100a00 */
[----:B------:R-:W-:Y:S02]  /*19070*/  STL.64 [R1+0x5e8], R22 ;  /* 0x0005e81601007387 */ /* 0x000fe40000100a00 */
[----:B----4-:R-:W-:Y:S02]  /*19080*/  IMAD.MOV.U32 R10, RZ, RZ, R17 ;  /* 0x000000ffff0a7224 */ /* 0x010fe400078e0011 */
[----:B------:R-:W-:-:S05]  /*19090*/  IMAD.MOV.U32 R11, RZ, RZ, R16 ;  /* 0x000000ffff0b7224 */ /* 0x000fca00078e0010 */
[----:B------:R0:W-:Y:S01]  /*190a0*/  STL.64 [R1+0x12a0], R10 ;  /* 0x0012a00a01007387 */ /* 0x0001e20000100a00 */
[----:B------:R-:W2:Y:S02]  /*190b0*/  LDL.LU R16, [R1+0x250] ;  /* 0x0002500001107983 */ /* 0x000ea40000300800 */
[----:B------:R-:W2:Y:S02]  /*190c0*/  LDL.LU R17, [R1+0x254] ;  /* 0x0002540001117983 */ /* 0x000ea40000300800 */
[----:B-1----:R-:W4:Y:S01]  /*190d0*/  LDL.LU R18, [R1+0x258] ;  /* 0x0002580001127983 */ /* 0x002f220000300800 */
[----:B------:R-:W4:Y:S01]  /*190e0*/  LDL.LU R19, [R1+0x25c] ;  /* 0x00025c0001137983 */ /* 0x000f220000300800 */
[----:B0-----:R-:W-:Y:S02]  /*190f0*/  IMAD.MOV.U32 R10, RZ, RZ, R28 ;  /* 0x000000ffff0a7224 */ /* 0x001fe400078e001c */
[----:B------:R-:W-:Y:S01]  /*19100*/  IMAD.MOV.U32 R11, RZ, RZ, R29 ;  /* 0x000000ffff0b7224 */ /* 0x000fe200078e001d */
[----:B------:R-:W3:Y:S04]  /*19110*/  LDL.LU R28, [R1+0x1330] ;  /* 0x00133000011c7983 */ /* 0x000ee80000300800 */
[----:B------:R0:W-:Y:S02]  /*19120*/  STL.64 [R1+0x12b8], R10 ;  /* 0x0012b80a01007387 */ /* 0x0001e40000100a00 */
[----:B0-----:R-:W-:-:S02]  /*19130*/  IMAD.MOV.U32 R11, RZ, RZ, R4 ;  /* 0x000000ffff0b7224 */ /* 0x001fc400078e0004 */
[----:B------:R-:W-:Y:S01]  /*19140*/  IMAD.MOV.U32 R10, RZ, RZ, R5 ;  /* 0x000000ffff0a7224 */ /* 0x000fe200078e0005 */
[----:B----4-:R-:W-:Y:S01]  /*19150*/  STL.64 [R1+0x1258], R18 ;  /* 0x0012581201007387 */ /* 0x010fe20000100a00 */
[----:B--2---:R0:W-:Y:S03]  /*19160*/  STL.64 [R1+0x1250], R16 ;  /* 0x0012501001007387 */ /* 0x0041e60000100a00 */
[----:B0-----:R-:W2:Y:S01]  /*19170*/  LDL.LU R16, [R1+0x530] ;  /* 0x0005300001107983 */ /* 0x001ea20000300800 */
[----:B------:R-:W2:Y:S02]  /*19180*/  LDL.LU R17, [R1+0x534] ;  /* 0x0005340001117983 */ /* 0x000ea40000300800 */
[----:B------:R-:W4:Y:S02]  /*19190*/  LDL.LU R18, [R1+0x538] ;  /* 0x0005380001127983 */ /* 0x000f240000300800 */
[----:B------:R-:W4:Y:S01]  /*191a0*/  LDL.LU R19, [R1+0x53c] ;  /* 0x00053c0001137983 */ /* 0x000f220000300800 */
[----:B------:R-:W2:Y:S01]  /*191b0*/  LDL.LU R4, [R1+0x590] ;  /* 0x0005900001047983 */ /* 0x000ea20000300800 */
[----:B------:R-:W2:Y:S02]  /*191c0*/  LDL.LU R5, [R1+0x594] ;  /* 0x0005940001057983 */ /* 0x000ea40000300800 */
[----:B------:R-:W2:Y:S02]  /*191d0*/  LDL.LU R6, [R1+0x598] ;  /* 0x0005980001067983 */ /* 0x000ea40000300800 */
[----:B------:R-:W2:Y:S02]  /*191e0*/  LDL.LU R7, [R1+0x59c] ;  /* 0x00059c0001077983 */ /* 0x000ea40000300800 */
[----:B--2---:R3:W-:Y:S01]  /*191f0*/  STL.64 [R1+0x12e8], R6 ;  /* 0x0012e80601007387 */ /* 0x0047e20000100a00 */
[----:B------:R-:W-:Y:S02]  /*19200*/  STL.64 [R1+0x12e0], R4 ;  /* 0x0012e00401007387 */ /* 0x000fe40000100a00 */
[----:B---3--:R-:W-:-:S02]  /*19210*/  IMAD.MOV.U32 R6, RZ, RZ, R25 ;  /* 0x000000ffff067224 */ /* 0x008fc400078e0019 */
[----:B------:R-:W-:-:S05]  /*19220*/  IMAD.MOV.U32 R7, RZ, RZ, R24 ;  /* 0x000000ffff077224 */ /* 0x000fca00078e0018 */
[----:B------:R-:W-:Y:S01]  /*19230*/  STL.64 [R1+0x12f8], R6 ;  /* 0x0012f80601007387 */ /* 0x000fe20000100a00 */
[----:B------:R0:W-:Y:S03]  /*19240*/  STL.64 [R1+0x12d0], R10 ;  /* 0x0012d00a01007387 */ /* 0x0001e60000100a00 */
[----:B0-----:R-:W2:Y:S04]  /*19250*/  LDL.64 R10, [R1+0x48] ;  /* 0x00004800010a7983 */ /* 0x001ea80000100a00 */
[----:B--2---:R0:W-:Y:S01]  /*19260*/  STL.64 [R1+0x12f0], R10 ;  /* 0x0012f00a01007387 */ /* 0x0041e20000100a00 */
[----:B------:R-:W2:Y:S02]  /*19270*/  LDL.LU R8, [R1+0x5a0] ;  /* 0x0005a00001087983 */ /* 0x000ea40000300800 */
[----:B------:R-:W2:Y:S01]  /*19280*/  LDL.LU R9, [R1+0x5a4] ;  /* 0x0005a40001097983 */ /* 0x000ea20000300800 */
[----:B0-----:R-:W3:Y:S01]  /*19290*/  LDL.LU R10, [R1+0x5a8] ;  /* 0x0005a800010a7983 */ /* 0x001ee20000300800 */
[----:B------:R-:W3:Y:S03]  /*192a0*/  LDL.LU R11, [R1+0x5ac] ;  /* 0x0005ac00010b7983 */ /* 0x000ee60000300800 */
[----:B---3--:R0:W-:Y:S01]  /*192b0*/  STL.64 [R1+0x1310], R10 ;  /* 0x0013100a01007387 */ /* 0x0081e20000100a00 */
[----:B--2---:R1:W-:Y:S02]  /*192c0*/  STL.64 [R1+0x1308], R8 ;  /* 0x0013080801007387 */ /* 0x0043e40000100a00 */
[----:B------:R-:W2:Y:S02]  /*192d0*/  LDL.LU R24, [R1+0x5b0] ;  /* 0x0005b00001187983 */ /* 0x000ea40000300800 */
[----:B------:R-:W2:Y:S01]  /*192e0*/  LDL.LU R25, [R1+0x5b4] ;  /* 0x0005b40001197983 */ /* 0x000ea20000300800 */
[----:B------:R-:W3:Y:S01]  /*192f0*/  LDL.LU R26, [R1+0x5b8] ;  /* 0x0005b800011a7983 */ /* 0x000ee20000300800 */
[----:B------:R-:W3:Y:S02]  /*19300*/  LDL.LU R27, [R1+0x5bc] ;  /* 0x0005bc00011b7983 */ /* 0x000ee40000300800 */
[----:B0-----:R-:W-:-:S02]  /*19310*/  IMAD.MOV.U32 R10, RZ, RZ, R2 ;  /* 0x000000ffff0a7224 */ /* 0x001fc400078e0002 */
[----:B------:R-:W-:Y:S01]  /*19320*/  IMAD.MOV.U32 R11, RZ, RZ, R0 ;  /* 0x000000ffff0b7224 */ /* 0x000fe200078e0000 */
[----:B---3--:R-:W-:Y:S01]  /*19330*/  STL.64 [R1+0x1320], R26 ;  /* 0x0013201a01007387 */ /* 0x008fe20000100a00 */
[----:B--2---:R-:W-:Y:S03]  /*19340*/  STL.64 [R1+0x1318], R24 ;  /* 0x0013181801007387 */ /* 0x004fe60000100a00 */
[----:B------:R0:W-:Y:S02]  /*19350*/  STL.64 [R1+0x1328], R10 ;  /* 0x0013280a01007387 */ /* 0x0001e40000100a00 */
[----:B-1----:R-:W2:Y:S01]  /*19360*/  LDL.LU R8, [R1+0x5d0] ;  /* 0x0005d00001087983 */ /* 0x002ea20000300800 */
[----:B------:R-:W2:Y:S04]  /*19370*/  LDL.LU R9, [R1+0x5d4] ;  /* 0x0005d40001097983 */ /* 0x000ea80000300800 */
[----:B0-----:R-:W2:Y:S01]  /*19380*/  LDL.LU R10, [R1+0x5d8] ;  /* 0x0005d800010a7983 */ /* 0x001ea20000300800 */
[----:B------:R-:W2:Y:S02]  /*19390*/  LDL.LU R11, [R1+0x5dc] ;  /* 0x0005dc00010b7983 */ /* 0x000ea40000300800 */
[----:B------:R-:W3:Y:S02]  /*193a0*/  LDL.LU R24, [R1+0x5c0] ;  /* 0x0005c00001187983 */ /* 0x000ee40000300800 */
[----:B------:R-:W3:Y:S01]  /*193b0*/  LDL.LU R25, [R1+0x5c4] ;  /* 0x0005c40001197983 */ /* 0x000ee20000300800 */
[----:B------:R-:W3:Y:S01]  /*193c0*/  LDL.LU R26, [R1+0x5c8] ;  /* 0x0005c800011a7983 */ /* 0x000ee20000300800 */
[----:B------:R-:W3:Y:S02]  /*193d0*/  LDL.LU R27, [R1+0x5cc] ;  /* 0x0005cc00011b7983 */ /* 0x000ee40000300800 */
[----:B------:R-:W2:Y:S02]  /*193e0*/  LDL.64 R6, [R1+0x68] ;  /* 0x0000680001067983 */ /* 0x000ea40000100a00 */
[----:B----4-:R-:W-:Y:S01]  /*193f0*/  STL.64 [R1+0x1280], R18 ;  /* 0x0012801201007387 */ /* 0x010fe20000100a00 */
[----:B------:R0:W-:Y:S04]  /*19400*/  STL.64 [R1+0x1278], R16 ;  /* 0x0012781001007387 */ /* 0x0001e80000100a00 */
        /* <DEDUP_REMOVED lines=14> */
[----:B------:R-:W4:Y:S02]  /*194f0*/  LDL.LU R18, [R1+0x578] ;  /* 0x0005780001127983 */ /* 0x000f240000300800 */
[----:B------:R-:W4:Y:S02]  /*19500*/  LDL.LU R19, [R1+0x57c] ;  /* 0x00057c0001137983 */ /* 0x000f240000300800 */
[----:B------:R-:W-:-:S02]  /*19510*/  IMAD.MOV.U32 R22, RZ, RZ, R28 ;  /* 0x000000ffff167224 */ /* 0x000fc400078e001c */
[----:B------:R-:W-:-:S07]  /*19520*/  IMAD.MOV.U32 R23, RZ, RZ, R3 ;  /* 0x000000ffff177224 */ /* 0x000fce00078e0003 */
[C---:B------:R-:W-:Y:S01]  /*19530*/  HMMA.16816.F32.BF16 R20, R12.reuse, R22, R8 ;  /* 0x000000160c14723c */ /* 0x040fe20000041808 */
[----:B----4-:R-:W-:Y:S01]  /*19540*/  STL.64 [R1+0x12c8], R18 ;  /* 0x0012c81201007387 */ /* 0x010fe20000100a00 */
[----:B--2---:R0:W-:Y:S03]  /*19550*/  STL.64 [R1+0x12c0], R16 ;  /* 0x0012c01001007387 */ /* 0x0041e60000100a00 */
[----:B0-----:R-:W2:Y:S01]  /*19560*/  LDL.LU R16, [R1+0x580] ;  /* 0x0005800001107983 */ /* 0x001ea20000300800 */
[----:B------:R-:W2:Y:S02]  /*19570*/  LDL.LU R17, [R1+0x584] ;  /* 0x0005840001117983 */ /* 0x000ea40000300800 */
[----:B------:R-:W2:Y:S02]  /*19580*/  LDL.LU R18, [R1+0x588] ;  /* 0x0005880001127983 */ /* 0x000ea40000300800 */
[----:B------:R-:W2:Y:S01]  /*19590*/  LDL.LU R19, [R1+0x58c] ;  /* 0x00058c0001137983 */ /* 0x000ea20000300800 */
[----:B------:R-:W3:Y:S11]  /*195a0*/  LDL.LU.64 R10, [R1+0x1328] ;  /* 0x00132800010a7983 */ /* 0x000ef60000300a00 */
[----:B------:R-:W-:Y:S01]  /*195b0*/  @!UPT UIADD3 URZ, URZ, URZ, URZ ;  /* 0x0000003f3f3ff290 */ /* 0x000fe2000fffe03f */
[----:B------:R0:W-:Y:S02]  /*195c0*/  STL.64 [R1+0x5d0], R20 ;  /* 0x0005d01401007387 */ /* 0x0001e40000100a00 */
[----:B------:R1:W-:Y:S01]  /*195d0*/  STL.64 [R1+0x5d8], R22 ;  /* 0x0005d81601007387 */ /* 0x0003e20000100a00 */
[----:B0-----:R-:W4:Y:S01]  /*195e0*/  LDL.LU R20, [R1+0x240] ;  /* 0x0002400001147983 */ /* 0x001f220000300800 */
[----:B------:R-:W4:Y:S02]  /*195f0*/  LDL.LU R21, [R1+0x244] ;  /* 0x0002440001157983 */ /* 0x000f240000300800 */
[----:B-1----:R-:W4:Y:S02]  /*19600*/  LDL.LU R22, [R1+0x248] ;  /* 0x0002480001167983 */ /* 0x002f240000300800 */
[----:B------:R-:W4:Y:S01]  /*19610*/  LDL.LU R23, [R1+0x24c] ;  /* 0x00024c0001177983 */ /* 0x000f220000300800 */
[C---:B---3--:R-:W-:Y:S01]  /*19620*/  HMMA.16816.F32.BF16 R8, R12.reuse, R10, R24 ;  /* 0x0000000a0c08723c */ /* 0x048fe20000041818 */
[----:B------:R-:W3:Y:S01]  /*19630*/  LDL.LU.64 R26, [R1+0x1320] ;  /* 0x00132000011a7983 */ /* 0x000ee20000300a00 */
[----:B------:R-:W3:Y:S02]  /*19640*/  LDL.LU.64 R24, [R1+0x1318] ;  /* 0x0013180001187983 */ /* 0x000ee40000300a00 */
[----:B------:R-:W-:Y:S11]  /*19650*/  IMAD.MOV.U32 R2, RZ, RZ, R7 ;  /* 0x000000ffff027224 */ /* 0x000ff600078e0007 */
[----:B------:R-:W-:Y:S08]  /*19660*/  @!UPT UIADD3 URZ, URZ, URZ, URZ ;  /* 0x0000003f3f3ff290 */ /* 0x000ff0000fffe03f */
[----:B------:R-:W-:Y:S01]  /*19670*/  STL.64 [R1+0x5c0], R8 ;  /* 0x0005c00801007387 */ /* 0x000fe20000100a00 */
[----:B------:R0:W-:Y:S03]  /*19680*/  STL.64 [R1+0x5c8], R10 ;  /* 0x0005c80a01007387 */ /* 0x0001e60000100a00 */
[----:B0-----:R-:W2:Y:S01]  /*19690*/  LDL.LU.64 R10, [R1+0x1310] ;  /* 0x00131000010a7983 */ /* 0x001ea20000300a00 */
[----:B------:R-:W2:Y:S01]  /*196a0*/  LDL.LU.64 R8, [R1+0x1308] ;  /* 0x0013080001087983 */ /* 0x000ea20000300a00 */
[C---:B---3--:R-:W-:Y:S11]  /*196b0*/  HMMA.16816.F32.BF16 R24, R12.reuse, R6, R24 ;  /* 0x000000060c18723c */ /* 0x048ff60000041818 */
[----:B------:R-:W-:Y:S11]  /*196c0*/  @!UPT UIADD3 URZ, URZ, URZ, URZ ;  /* 0x0000003f3f3ff290 */ /* 0x000ff6000fffe03f */
[----:B------:R-:W-:Y:S01]  /*196d0*/  @!UPT UIADD3 URZ, URZ, URZ, URZ ;  /* 0x0000003f3f3ff290 */ /* 0x000fe2000fffe03f */
[----:B------:R0:W-:Y:S01]  /*196e0*/  STL.64 [R1+0x5b0], R24 ;  /* 0x0005b01801007387 */ /* 0x0001e20000100a00 */
[----:B------:R1:W-:Y:S02]  /*196f0*/  STL.64 [R1+0x5b8], R26 ;  /* 0x0005b81a01007387 */ /* 0x0003e40000100a00 */
[----:B0-----:R-:W-:Y:S01]  /*19700*/  IMAD.MOV.U32 R25, RZ, RZ, R6 ;  /* 0x000000ffff197224 */ /* 0x001fe200078e0006 */
[----:B-1----:R-:W3:Y:S01]  /*19710*/  LDL.LU.64 R26, [R1+0x1300] ;  /* 0x00130000011a7983 */ /* 0x002ee20000300a00 */
        /* <DEDUP_REMOVED lines=44> */
[----:B0-----:R-:W3:Y:S01]  /*199e0*/  LDL.LU.64 R10, [R1+0x1270] ;  /* 0x00127000010a7983 */ /* 0x001ee20000300a00 */
[----:B------:R-:W3:Y:S02]  /*199f0*/  LDL.LU.64 R8, [R1+0x1268] ;  /* 0x0012680001087983 */ /* 0x000ee40000300a00 */
[C---:B---3--:R-:W-:Y:S11]  /*19a00*/  HMMA.16816.F32.BF16 R8, R12.reuse, R26, R8 ;  /* 0x0000001a0c08723c */ /* 0x048ff60000041808 */
[----:B------:R-:W-:Y:S11]  /*19a10*/  @!UPT UIADD3 URZ, URZ, URZ, URZ ;  /* 0x0000003f3f3ff290 */ /* 0x000ff6000fffe03f */
[----:B------:R-:W-:Y:S01]  /*19a20*/  @!UPT UIADD3 URZ, URZ, URZ, URZ ;  /* 0x0000003f3f3ff290 */ /* 0x000fe2000fffe03f */
[----:B------:R-:W-:Y:S01]  /*19a30*/  STL.64 [R1+0x540], R8 ;  /* 0x0005400801007387 */ /* 0x000fe20000100a00 */
[----:B------:R0:W-:Y:S03]  /*19a40*/  STL.64 [R1+0x548], R10 ;  /* 0x0005480a01007387 */ /* 0x0001e60000100a00 */
[----:B0-----:R-:W2:Y:S01]  /*19a50*/  LDL.LU.64 R10, [R1+0x1260] ;  /* 0x00126000010a7983 */ /* 0x001ea20000300a00 */
[----:B------:R-:W-:Y:S02]  /*19a60*/  STL [R1+0x11b8], R27 ;  /* 0x0011b81b01007387 */ /* 0x000fe40000100800 */
[----:B------:R0:W-:Y:S02]  /*19a70*/  STL [R1+0x1224], R26 ;  /* 0x0012241a01007387 */ /* 0x0001e40000100800 */
[----:B------:R-:W-:Y:S01]  /*19a80*/  STL [R1+0x1220], R25 ;  /* 0x0012201901007387 */ /* 0x000fe20000100800 */
[----:B0-----:R-:W3:Y:S01]  /*19a90*/  LDL.LU.64 R26, [R1+0xb8] ;  /* 0x0000b800011a7983 */ /* 0x001ee20000300a00 */
[C---:B--2---:R-:W-:Y:S03]  /*19aa0*/  HMMA.16816.F32.BF16 R16, R12.reuse, R10, R16 ;  /* 0x0000000a0c10723c */ /* 0x044fe60000041810 */
[----:B---3--:R0:W-:Y:S04]  /*19ab0*/  STL.64 [R1+0x1230], R26 ;  /* 0x0012301a01007387 */ /* 0x0081e80000100a00 */
[----:B0-----:R-:W4:Y:S11]  /*19ac0*/  LDL.LU.64 R26, [R1+0xc8] ;  /* 0x0000c800011a7983 */ /* 0x001f360000300a00 */
[----:B------:R-:W-:Y:S05]  /*19ad0*/  @!UPT UIADD3 URZ, URZ, URZ, URZ ;  /* 0x0000003f3f3ff290 */ /* 0x000fea000fffe03f */
[----:B------:R-:W-:Y:S02]  /*19ae0*/  STL.64 [R1+0x530], R16 ;  /* 0x0005301001007387 */ /* 0x000fe40000100a00 */
[----:B------:R0:W-:Y:S02]  /*19af0*/  STL.64 [R1+0x538], R18 ;  /* 0x0005381201007387 */ /* 0x0001e40000100a00 */
[----:B0-----:R-:W2:Y:S01]  /*19b00*/  LDL.LU.64 R18, [R1+0x1258] ;  /* 0x0012580001127983 */ /* 0x001ea20000300a00 */
[----:B------:R-:W2:Y:S02]  /*19b10*/  LDL.LU.64 R16, [R1+0x1250] ;  /* 0x0012500001107983 */ /* 0x000ea40000300a00 */
[----:B------:R0:W-:Y:S02]  /*19b20*/  STL.64 [R1+0x1218], R10 ;  /* 0x0012180a01007387 */ /* 0x0001e40000100a00 */
[----:B------:R-:W3:Y:S01]  /*19b30*/  LDL.LU R8, [R1+0x220] ;  /* 0x0002200001087983 */ /* 0x000ee20000300800 */
[----:B------:R-:W3:Y:S04]  /*19b40*/  LDL.LU R9, [R1+0x224] ;  /* 0x0002240001097983 */ /* 0x000ee80000300800 */
[----:B0-----:R-:W3:Y:S01]  /*19b50*/  LDL.LU R10, [R1+0x228] ;  /* 0x00022800010a7983 */ /* 0x001ee20000300800 */
[----:B------:R-:W3:Y:S01]  /*19b60*/  LDL.LU R11, [R1+0x22c] ;  /* 0x00022c00010b7983 */ /* 0x000ee20000300800 */
[----:B--2---:R-:W-:Y:S02]  /*19b70*/  HMMA.16816.F32.BF16 R12, R12, R6, R16 ;  /* 0x000000060c0c723c */ /* 0x004fe40000041810 */
[----:B------:R-:W4:Y:S01]  /*19b80*/  LDL.LU.64 R18, [R1+0x1248] ;  /* 0x0012480001127983 */ /* 0x000f220000300a00 */
[----:B------:R-:W4:Y:S11]  /*19b90*/  LDL.LU.64 R16, [R1+0x1240] ;  /* 0x0012400001107983 */ /* 0x000f360000300a00 */
[----:B------:R-:W-:Y:S09]  /*19ba0*/  @!UPT UIADD3 URZ, URZ, URZ, URZ ;  /* 0x0000003f3f3ff290 */ /* 0x000ff2000fffe03f */
[----:B------:R-:W-:Y:S01]  /*19bb0*/  STL.64 [R1+0x250], R12 ;  /* 0x0002500c01007387 */ /* 0x000fe20000100a00 */
[----:B------:R0:W-:Y:S03]  /*19bc0*/  STL.64 [R1+0x258], R14 ;  /* 0x0002580e01007387 */ /* 0x0001e60000100a00 */
[----:B0-----:R-:W3:Y:S01]  /*19bd0*/  LDL.LU.64 R14, [R1+0xa8] ;  /* 0x0000a800010e7983 */ /* 0x001ee20000300a00 */
[----:B------:R0:W-:Y:S02]  /*19be0*/  STL.64 [R1+0x11f0], R6 ;  /* 0x0011f00601007387 */ /* 0x0001e40000100a00 */
[----:B------:R-:W-:Y:S01]  /*19bf0*/  STL.64 [R1+0x1228], R4 ;  /* 0x0012280401007387 */ /* 0x000fe20000100a00 */
[----:B0-----:R-:W2:Y:S01]  /*19c00*/  LDL.LU.64 R6, [R1+0x98] ;  /* 0x0000980001067983 */ /* 0x001ea20000300a00 */
[C---:B----4-:R-:W-:Y:S11]  /*19c10*/  HMMA.16816.F32.BF16 R20, R16.reuse, R26, R20 ;  /* 0x0000001a1014723c */ /* 0x050ff60000041814 */
[----:B------:R-:W-:Y:S11]  /*19c20*/  @!UPT UIADD3 URZ, URZ, URZ, URZ ;  /* 0x0000003f3f3ff290 */ /* 0x000ff6000fffe03f */
[----:B------:R-:W-:Y:S01]  /*19c30*/  @!UPT UIADD3 URZ, URZ, URZ, URZ ;  /* 0x0000003f3f3ff290 */ /* 0x000fe2000fffe03f */
[----:B------:R0:W-:Y:S01]  /*19c40*/  STL.64 [R1+0x240], R20 ;  /* 0x0002401401007387 */ /* 0x0001e20000100a00 */
[----:B------:R1:W-:Y:S03]  /*19c50*/  STL.64 [R1+0x248], R22 ;  /* 0x0002481601007387 */ /* 0x0003e60000100a00 */
[----:B0-----:R-:W4:Y:S01]  /*19c60*/  LDL.LU.64 R20, [R1+0x1238] ;  /* 0x0012380001147983 */ /* 0x001f220000300a00 */
[----:B-1----:R-:W-:Y:S02]  /*19c70*/  IMAD.MOV.U32 R22, RZ, RZ, R26 ;  /* 0x000000ffff167224 */ /* 0x002fe400078e001a */
[----:B------:R-:W-:Y:S02]  /*19c80*/  IMAD.MOV.U32 R23, RZ, RZ, R27 ;  /* 0x000000ffff177224 */ /* 0x000fe400078e001b */
[----:B------:R-:W2:Y:S03]  /*19c90*/  LDL.LU.64 R26, [R1+0x1230] ;  /* 0x00123000011a7983 */ /* 0x000ea60000300a00 */
[----:B------:R-:W-:Y:S01]  /*19ca0*/  STL.64 [R1+0x1180], R22 ;  /* 0x0011801601007387 */ /* 0x000fe20000100a00 */
[----:B----4-:R0:W-:Y:S04]  /*19cb0*/  STL.64 [R1+0x1178], R20 ;  /* 0x0011781401007387 */ /* 0x0101e80000100a00 */
[----:B0-----:R-:W2:Y:S01]  /*19cc0*/  LDL.LU R20, [R1+0x230] ;  /* 0x0002300001147983 */ /* 0x001ea20000300800 */
[----:B------:R-:W2:Y:S02]  /*19cd0*/  LDL.LU R21, [R1+0x234] ;  /* 0x0002340001157983 */ /* 0x000ea40000300800 */
[----:B------:R-:W2:Y:S02]  /*19ce0*/  LDL.LU R22, [R1+0x238] ;  /* 0x0002380001167983 */ /* 0x000ea40000300800 */
[----:B------:R-:W2:Y:S01]  /*19cf0*/  LDL.LU R23, [R1+0x23c] ;  /* 0x00023c0001177983 */ /* 0x000ea20000300800 */
[C---:B---3--:R-:W-:Y:S08]  /*19d00*/  HMMA.16816.F32.BF16 R8, R16.reuse, R14, R8 ;  /* 0x0000000e1008723c */ /* 0x048ff00000041808 */
[----:B--2---:R-:W-:Y:S11]  /*19d10*/  HMMA.16816.F32.BF16 R20, R16, R26, R20 ;  /* 0x0000001a1014723c */ /* 0x004ff60000041814 */
[----:B------:R-:W-:Y:S11]  /*19d20*/  @!UPT UIADD3 URZ, URZ, URZ, URZ ;  /* 0x0000003f3f3ff290 */ /* 0x000ff6000fffe03f */
[----:B------:R-:W-:Y:S01]  /*19d30*/  @!UPT UIADD3 URZ, URZ, URZ, URZ ;  /* 0x0000003f3f3ff290 */ /* 0x000fe2000fffe03f */
[----:B------:R0:W-:Y:S01]  /*19d40*/  STL.64 [R1+0x230], R20 ;  /* 0x0002301401007387 */ /* 0x0001e20000100a00 */
[----:B------:R1:W-:Y:S02]  /*19d50*/  STL.64 [R1+0x238], R22 ;  /* 0x0002381601007387 */ /* 0x0003e40000100a00 */
[----:B------:R-:W2:Y:S02]  /*19d60*/  LDL.LU R24, [R1+0x200] ;  /* 0x0002000001187983 */ /* 0x000ea40000300800 */
[----:B------:R-:W2:Y:S02]  /*19d70*/  LDL.LU R25, [R1+0x204] ;  /* 0x0002040001197983 */ /* 0x000ea40000300800 */
[----:B0-----:R-:W-:Y:S02]  /*19d80*/  IMAD.MOV.U32 R21, RZ, RZ, R26 ;  /* 0x000000ffff157224 */ /* 0x001fe400078e001a */
[----:B------:R-:W-:Y:S01]  /*19d90*/  IMAD.MOV.U32 R20, RZ, RZ, R27 ;  /* 0x000000ffff147224 */ /* 0x000fe200078e001b */
[----:B------:R-:W2:Y:S01]  /*19da0*/  LDL.LU R26, [R1+0x208] ;  /* 0x00020800011a7983 */ /* 0x000ea20000300800 */
[----:B------:R-:W2:Y:S02]  /*19db0*/  LDL.LU R27, [R1+0x20c] ;  /* 0x00020c00011b7983 */ /* 0x000ea40000300800 */
[----:B------:R0:W-:Y:S02]  /*19dc0*/  STL.64 [R1+0x220], R8 ;  /* 0x0002200801007387 */ /* 0x0001e40000100a00 */
[----:B-1----:R-:W-:-:S02]  /*19dd0*/  IMAD.MOV.U32 R23, RZ, RZ, R14 ;  /* 0x000000ffff177224 */ /* 0x002fc400078e000e */
[----:B------:R-:W-:Y:S01]  /*19de0*/  IMAD.MOV.U32 R22, RZ, RZ, R15 ;  /* 0x000000ffff167224 */ /* 0x000fe200078e000f */
[----:B------:R1:W-:Y:S01]  /*19df0*/  STL.64 [R1+0x228], R10 ;  /* 0x0002280a01007387 */ /* 0x0003e20000100a00 */
[----:B------:R-:W-:-:S03]  /*19e00*/  IMAD.MOV.U32 R14, RZ, RZ, R10 ;  /* 0x000000ffff0e7224 */ /* 0x000fc600078e000a */
[----:B0-----:R-:W3:Y:S01]  /*19e10*/  LDL.LU R8, [R1+0x1f0] ;  /* 0x0001f00001087983 */ /* 0x001ee20000300800 */
[----:B------:R-:W3:Y:S02]  /*19e20*/  LDL.LU R9, [R1+0x1f4] ;  /* 0x0001f40001097983 */ /* 0x000ee40000300800 */
[----:B-1----:R-:W3:Y:S01]  /*19e30*/  LDL.LU R10, [R1+0x1f8] ;  /* 0x0001f800010a7983 */ /* 0x002ee20000300800 */
[----:B------:R-:W3:Y:S04]  /*19e40*/  LDL.LU R11, [R1+0x1fc] ;  /* 0x0001fc00010b7983 */ /* 0x000ee80000300800 */
[----:B------:R0:W-:Y:S01]  /*19e50*/  STL.64 [R1+0x1190], R22 ;  /* 0x0011901601007387 */ /* 0x0001e20000100a00 */
[----:B------:R-:W-:Y:S03]  /*19e60*/  STL.64 [R1+0x1188], R20 ;  /* 0x0011881401007387 */ /* 0x000fe60000100a00 */
[----:B0-----:R-:W2:Y:S01]  /*19e70*/  LDL.LU.64 R22, [R1+0x88] ;  /* 0x0000880001167983 */ /* 0x001ea20000300a00 */
[----:B------:R0:W-:Y:S02]  /*19e80*/  STL [R1+0x10c0], R14 ;  /* 0x0010c00e01007387 */ /* 0x0001e40000100800 */
[----:B------:R-:W4:Y:S02]  /*19e90*/  LDL.LU R12, [R1+0x210] ;  /* 0x00021000010c7983 */ /* 0x000f240000300800 */
[----:B------:R-:W4:Y:S01]  /*19ea0*/  LDL.LU R13, [R1+0x214] ;  /* 0x00021400010d7983 */ /* 0x000f220000300800 */
[----:B0-----:R-:W4:Y:S01]  /*19eb0*/  LDL.LU R14, [R1+0x218] ;  /* 0x00021800010e7983 */ /* 0x001f220000300800 */
[----:B------:R-:W4:Y:S02]  /*19ec0*/  LDL.LU R15, [R1+0x21c] ;  /* 0x00021c00010f7983 */ /* 0x000f240000300800 */
[----:B------:R-:W2:Y:S01]  /*19ed0*/  LDL.LU.64 R4, [R1+0x1228] ;  /* 0x0012280001047983 */ /* 0x000ea20000300a00 */
[----:B----4-:R-:W-:Y:S11]  /*19ee0*/  HMMA.16816.F32.BF16 R12, R16, R6, R12 ;  /* 0x00000006100c723c */ /* 0x010ff6000004180c */
[----:B------:R-:W-:Y:S11]  /*19ef0*/  @!UPT UIADD3 URZ, URZ, URZ, URZ ;  /* 0x0000003f3f3ff290 */ /* 0x000ff6000fffe03f */
[----:B------:R-:W-:Y:S01]  /*19f00*/  @!UPT UIADD3 URZ, URZ, URZ, URZ ;  /* 0x0000003f3f3ff290 */ /* 0x000fe2000fffe03f */
[----:B------:R-:W-:Y:S01]  /*19f10*/  STL.64 [R1+0x210], R12 ;  /* 0x0002100c01007387 */ /* 0x000fe20000100a00 */
[----:B------:R0:W-:Y:S02]  /*19f20*/  STL.64 [R1+0x218], R14 ;  /* 0x0002180e01007387 */ /* 0x0001e40000100a00 */
[----:B0-----:R-:W-:-:S05]  /*19f30*/  IMAD.MOV.U32 R15, RZ, RZ, R14 ;  /* 0x000000ffff0f7224 */ /* 0x001fca00078e000e */
[----:B------:R0:W-:Y:S01]  /*19f40*/  STL [R1+0x10c4], R15 ;  /* 0x0010c40f01007387 */ /* 0x0001e20000100800 */
[----:B------:R-:W4:Y:S02]  /*19f50*/  LDL.LU R12, [R1+0x1d0] ;  /* 0x0001d000010c7983 */ /* 0x000f240000300800 */
[----:B------:R-:W4:Y:S02]  /*19f60*/  LDL.LU R13, [R1+0x1d4] ;  /* 0x0001d400010d7983 */ /* 0x000f240000300800 */
[----:B------:R-:W2:Y:S01]  /*19f70*/  LDL.LU R14, [R1+0x1d8] ;  /* 0x0001d800010e7983 */ /* 0x000ea20000300800 */
[----:B0-----:R-:W2:Y:S04]  /*19f80*/  LDL.LU R15, [R1+0x1dc] ;  /* 0x0001dc00010f7983 */ /* 0x001ea80000300800 */
[----:B--2---:R-:W-:Y:S01]  /*19f90*/  STL.64 [R1+0x1200], R14 ;  /* 0x0012000e01007387 */ /* 0x004fe20000100a00 */
[----:B----4-:R0:W-:Y:S03]  /*19fa0*/  STL.64 [R1+0x11f8], R12 ;  /* 0x0011f80c01007387 */ /* 0x0101e60000100a00 */
[----:B0-----:R-:W2:Y:S01]  /*19fb0*/  LDL.LU R12, [R1+0x1e0] ;  /* 0x0001e000010c7983 */ /* 0x001ea20000300800 */
[----:B------:R-:W2:Y:S02]  /*19fc0*/  LDL.LU R13, [R1+0x1e4] ;  /* 0x0001e400010d7983 */ /* 0x000ea40000300800 */
[----:B------:R-:W4:Y:S02]  /*19fd0*/  LDL.LU R14, [R1+0x1e8] ;  /* 0x0001e800010e7983 */ /* 0x000f240000300800 */
[----:B------:R-:W4:Y:S01]  /*19fe0*/  LDL.LU R15, [R1+0x1ec] ;  /* 0x0001ec00010f7983 */ /* 0x000f220000300800 */
[----:B------:R-:W-:Y:S01]  /*19ff0*/  HMMA.16816.F32.BF16 R24, R16, R22, R24 ;  /* 0x000000161018723c */ /* 0x000fe20000041818 */
[----:B----4-:R0:W-:Y:S01]  /*1a000*/  STL.64 [R1+0x1210], R14 ;  /* 0x0012100e01007387 */ /* 0x0101e20000100a00 */
[----:B--2---:R-:W-:Y:S03]  /*1a010*/  STL.64 [R1+0x1208], R12 ;  /* 0x0012080c01007387 */ /* 0x004fe60000100a00 */
[----:B0-----:R-:W3:Y:S11]  /*1a020*/  LDL.LU.64 R14, [R1+0x78] ;  /* 0x00007800010e7983 */ /* 0x001ef60000300a00 */
[----:B------:R-:W-:Y:S07]  /*1a030*/  @!UPT UIADD3 URZ, URZ, URZ, URZ ;  /* 0x0000003f3f3ff290 */ /* 0x000fee000fffe03f */
[----:B------:R-:W-:Y:S02]  /*1a040*/  STL.64 [R1+0x200], R24 ;  /* 0x0002001801007387 */ /* 0x000fe40000100a00 */
[----:B------:R0:W-:Y:S02]  /*1a050*/  STL.64 [R1+0x208], R26 ;  /* 0x0002081a01007387 */ /* 0x0001e40000100a00 */
[----:B0-----:R-:W2:Y:S01]  /*1a060*/  LDL.LU R26, [R1+0x1224] ;  /* 0x00122400011a7983 */ /* 0x001ea20000300800 */
[----:B------:R-:W-:Y:S02]  /*1a070*/  IMAD.MOV.U32 R24, RZ, RZ, R23 ;  /* 0x000000ffff187224 */ /* 0x000fe400078e0017 */
[----:B------:R-:W4:Y:S02]  /*1a080*/  LDL.LU R25, [R1+0x1220] ;  /* 0x0012200001197983 */ /* 0x000f240000300800 */
[----:B------:R-:W-:Y:S02]  /*1a090*/  IMAD.MOV.U32 R27, RZ, RZ, R22 ;  /* 0x000000ffff1b7224 */ /* 0x000fe400078e0016 */
[----:B------:R-:W-:-:S02]  /*1a0a0*/  IMAD.MOV.U32 R23, RZ, RZ, R4 ;  /* 0x000000ffff177224 */ /* 0x000fc400078e0004 */
[----:B------:R-:W-:Y:S01]  /*1a0b0*/  IMAD.MOV.U32 R22, RZ, RZ, R5 ;  /* 0x000000ffff167224 */ /* 0x000fe200078e0005 */
[----:B------:R-:W4:Y:S01]  /*1a0c0*/  LDL.LU R4, [R1+0x1c0] ;  /* 0x0001c00001047983 */ /* 0x000f220000300800 */
[----:B------:R-:W-:Y:S02]  /*1a0d0*/  IMAD.MOV.U32 R3, RZ, RZ, R6 ;  /* 0x000000ffff037224 */ /* 0x000fe400078e0006 */
[----:B------:R-:W4:Y:S02]  /*1a0e0*/  LDL.LU R5, [R1+0x1c4] ;  /* 0x0001c40001057983 */ /* 0x000f240000300800 */
[----:B------:R-:W-:Y:S01]  /*1a0f0*/  IMAD.MOV.U32 R0, RZ, RZ, R7 ;  /* 0x000000ffff007224 */ /* 0x000fe200078e0007 */
[----:B------:R-:W4:Y:S01]  /*1a100*/  LDL.LU R6, [R1+0x1c8] ;  /* 0x0001c80001067983 */ /* 0x000f220000300800 */
[----:B------:R-:W4:Y:S01]  /*1a110*/  LDL.LU R7, [R1+0x1cc] ;  /* 0x0001cc0001077983 */ /* 0x000f220000300800 */
[----:B---3--:R-:W-:Y:S02]  /*1a120*/  HMMA.16816.F32.BF16 R8, R16, R14, R8 ;  /* 0x0000000e1008723c */ /* 0x008fe40000041808 */
[----:B--2---:R0:W-:Y:S01]  /*1a130*/  STL.64 [R1+0x11c0], R26 ;  /* 0x0011c01a01007387 */ /* 0x0041e20000100a00 */
[----:B------:R-:W-:Y:S03]  /*1a140*/  STL [R1+0x11bc], R24 ;  /* 0x0011bc1801007387 */ /* 0x000fe60000100800 */
[----:B0-----:R-:W2:Y:S11]  /*1a150*/  LDL.LU.64 R26, [R1+0x58] ;  /* 0x00005800011a7983 */ /* 0x001eb60000300a00 */
[----:B------:R-:W-:Y:S06]  /*1a160*/  @!UPT UIADD3 URZ, URZ, URZ, URZ ;  /* 0x0000003f3f3ff290 */ /* 0x000fec000fffe03f */
[----:B------:R-:W-:Y:S02]  /*1a170*/  STL.64 [R1+0x1f0], R8 ;  /* 0x0001f00801007387 */ /* 0x000fe40000100a00 */
[----:B------:R0:W-:Y:S02]  /*1a180*/  STL.64 [R1+0x1f8], R10 ;  /* 0x0001f80a01007387 */ /* 0x0001e40000100a00 */
[----:B0-----:R-:W3:Y:S01]  /*1a190*/  LDL.LU.64 R10, [R1+0x1218] ;  /* 0x00121800010a7983 */ /* 0x001ee20000300a00 */
[----:B------:R-:W-:Y:S02]  /*1a1a0*/  IMAD.MOV.U32 R9, RZ, RZ, R14 ;  /* 0x000000ffff097224 */ /* 0x000fe400078e000e */
[----:B------:R-:W-:Y:S02]  /*1a1b0*/  IMAD.MOV.U32 R8, RZ, RZ, R15 ;  /* 0x000000ffff087224 */ /* 0x000fe400078e000f */
[----:B------:R-:W2:Y:S01]  /*1a1c0*/  LDL.LU.64 R14, [R1+0x1210] ;  /* 0x00121000010e7983 */ /* 0x000ea20000300a00 */
[----:B------:R-:W2:Y:S03]  /*1a1d0*/  LDL.LU.64 R12, [R1+0x1208] ;  /* 0x00120800010c7983 */ /* 0x000ea60000300a00 */
[----:B---3--:R0:W-:Y:S01]  /*1a1e0*/  STL.64 [R1+0x11d0], R10 ;  /* 0x0011d00a01007387 */ /* 0x0081e20000100a00 */
[----:B------:R-:W-:Y:S03]  /*1a1f0*/  STL.64 [R1+0x11c8], R8 ;  /* 0x0011c80801007387 */ /* 0x000fe60000100a00 */
[----:B0-----:R-:W3:Y:S04]  /*1a200*/  LDL.LU.64 R10, [R1+0x28] ;  /* 0x00002800010a7983 */ /* 0x001ee80000300a00 */
[----:B---3--:R4:W-:Y:S02]  /*1a210*/  STL.64 [R1+0x11e8], R10 ;  /* 0x0011e80a01007387 */ /* 0x0089e40000100a00 */
[----:B----4-:R-:W-:-:S02]  /*1a220*/  IMAD.MOV.U32 R10, RZ, RZ, R25 ;  /* 0x000000ffff0a7224 */ /* 0x010fc400078e0019 */
[----:B------:R-:W-:-:S07]  /*1a230*/  IMAD.MOV.U32 R11, RZ, RZ, R2 ;  /* 0x000000ffff0b7224 */ /* 0x000fce00078e0002 */
[C---:B--2---:R-:W-:Y:S01]  /*1a240*/  HMMA.16816.F32.BF16 R8, R16.reuse, R10, R12 ;  /* 0x0000000a1008723c */ /* 0x044fe2000004180c */
[----:B------:R-:W2:Y:S01]  /*1a250*/  LDL.LU.64 R14, [R1+0x1200] ;  /* 0x00120000010e7983 */ /* 0x000ea20000300a00 */
[----:B------:R-:W2:Y:S11]  /*1a260*/  LDL.LU.64 R12, [R1+0x11f8] ;  /* 0x0011f800010c7983 */ /* 0x000eb60000300a00 */
[----:B------:R-:W-:Y:S10]  /*1a270*/  @!UPT UIADD3 URZ, URZ, URZ, URZ ;  /* 0x0000003f3f3ff290 */ /* 0x000ff4000fffe03f */
[----:B------:R-:W-:Y:S01]  /*1a280*/  STL.64 [R1+0x1e0], R8 ;  /* 0x0001e00801007387 */ /* 0x000fe20000100a00 */
[----:B------:R0:W-:Y:S03]  /*1a290*/  STL.64 [R1+0x1e8], R10 ;  /* 0x0001e80a01007387 */ /* 0x0001e60000100a00 */
[----:B0-----:R-:W3:Y:S01]  /*1a2a0*/  LDL.LU.64 R10, [R1+0x38] ;  /* 0x00003800010a7983 */ /* 0x001ee20000300a00 */
[C---:B--2---:R-:W-:Y:S11]  /*1a2b0*/  HMMA.16816.F32.BF16 R12, R16.reuse, R26, R12 ;  /* 0x0000001a100c723c */ /* 0x044ff6000004180c */
[----:B------:R-:W-:Y:S11]  /*1a2c0*/  @!UPT UIADD3 URZ, URZ, URZ, URZ ;  /* 0x0000003f3f3ff290 */ /* 0x000ff6000fffe03f */
[----:B------:R-:W-:Y:S01]  /*1a2d0*/  @!UPT UIADD3 URZ, URZ, URZ, URZ ;  /* 0x0000003f3f3ff290 */ /* 0x000fe2000fffe03f */
[----:B------:R-:W-:Y:S01]  /*1a2e0*/  STL.64 [R1+0x1d0], R12 ;  /* 0x0001d00c01007387 */ /* 0x000fe20000100a00 */
[----:B------:R0:W-:Y:S02]  /*1a2f0*/  STL.64 [R1+0x1d8], R14 ;  /* 0x0001d80e01007387 */ /* 0x0001e40000100a00 */
[----:B------:R-:W2:Y:S02]  /*1a300*/  LDL.LU R24, [R1+0x190] ;  /* 0x0001900001187983 */ /* 0x000ea40000300800 */
[----:B------:R-:W2:Y:S02]  /*1a310*/  LDL.LU R25, [R1+0x194] ;  /* 0x0001940001197983 */ /* 0x000ea40000300800 */
[----:B0-----:R-:W-:Y:S02]  /*1a320*/  IMAD.MOV.U32 R15, RZ, RZ, R26 ;  /* 0x000000ffff0f7224 */ /* 0x001fe400078e001a */
[----:B------:R-:W-:Y:S01]  /*1a330*/  IMAD.MOV.U32 R14, RZ, RZ, R27 ;  /* 0x000000ffff0e7224 */ /* 0x000fe200078e001b */
[----:B------:R-:W4:Y:S01]  /*1a340*/  LDL.LU R26, [R1+0x198] ;  /* 0x00019800011a7983 */ /* 0x000f220000300800 */
[----:B------:R-:W4:Y:S01]  /*1a350*/  LDL.LU R27, [R1+0x19c] ;  /* 0x00019c00011b7983 */ /* 0x000f220000300800 */
[C---:B------:R-:W-:Y:S02]  /*1a360*/  HMMA.16816.F32.BF16 R20, R16.reuse, R22, R4 ;  /* 0x000000161014723c */ /* 0x040fe40000041804 */
[----:B----4-:R-:W-:Y:S01]  /*1a370*/  STL.64 [R1+0x11e0], R26 ;  /* 0x0011e01a01007387 */ /* 0x010fe20000100a00 */
[----:B--2---:R0:W-:Y:S03]  /*1a380*/  STL.64 [R1+0x11d8], R24 ;  /* 0x0011d81801007387 */ /* 0x0041e60000100a00 */
[----:B0-----:R-:W2:Y:S01]  /*1a390*/  LDL.LU R24, [R1+0x1a0] ;  /* 0x0001a00001187983 */ /* 0x001ea20000300800 */
[----:B------:R-:W2:Y:S02]  /*1a3a0*/  LDL.LU R25, [R1+0x1a4] ;  /* 0x0001a40001197983 */ /* 0x000ea40000300800 */
[----:B------:R-:W2:Y:S02]  /*1a3b0*/  LDL.LU R26, [R1+0x1a8] ;  /* 0x0001a800011a7983 */ /* 0x000ea40000300800 */
[----:B------:R-:W2:Y:S01]  /*1a3c0*/  LDL.LU R27, [R1+0x1ac] ;  /* 0x0001ac00011b7983 */ /* 0x000ea20000300800 */
[----:B------:R0:W-:Y:S01]  /*1a3d0*/  STL [R1+0x10cc], R14 ;  /* 0x0010cc0e01007387 */ /* 0x0001e20000100800 */
[----:B------:R1:W-:Y:S02]  /*1a3e0*/  STL [R1+0x10c8], R15 ;  /* 0x0010c80f01007387 */ /* 0x0003e40000100800 */
[----:B------:R-:W3:Y:S02]  /*1a3f0*/  LDL.LU R12, [R1+0x1b0] ;  /* 0x0001b000010c7983 */ /* 0x000ee40000300800 */
[----:B------:R-:W3:Y:S01]  /*1a400*/  LDL.LU R13, [R1+0x1b4] ;  /* 0x0001b400010d7983 */ /* 0x000ee20000300800 */
[----:B0-----:R-:W3:Y:S01]  /*1a410*/  LDL.LU R14, [R1+0x1b8] ;  /* 0x0001b800010e7983 */ /* 0x001ee20000300800 */
[----:B-1----:R-:W3:Y:S02]  /*1a420*/  LDL.LU R15, [R1+0x1bc] ;  /* 0x0001bc00010f7983 */ /* 0x002ee40000300800 */
[----:B------:R-:W4:Y:S02]  /*1a430*/  LDL.LU.64 R6, [R1+0x11f0] ;  /* 0x0011f00001067983 */ /* 0x000f240000300a00 */
[----:B------:R0:W-:Y:S01]  /*1a440*/  STL.64 [R1+0x1c0], R20 ;  /* 0x0001c01401007387 */ /* 0x0001e20000100a00 */
[----:B------:R1:W-:Y:S04]  /*1a450*/  STL.64 [R1+0x1c8], R22 ;  /* 0x0001c81601007387 */ /* 0x0003e80000100a00 */
[----:B0-----:R-:W2:Y:S01]  /*1a460*/  LDL.LU R20, [R1+0x170] ;  /* 0x0001700001147983 */ /* 0x001ea20000300800 */
[----:B------:R-:W2:Y:S02]  /*1a470*/  LDL.LU R21, [R1+0x174] ;  /* 0x0001740001157983 */ /* 0x000ea40000300800 */
[----:B-1----:R-:W2:Y:S02]  /*1a480*/  LDL.LU R22, [R1+0x178] ;  /* 0x0001780001167983 */ /* 0x002ea40000300800 */
[----:B------:R-:W2:Y:S02]  /*1a490*/  LDL.LU R23, [R1+0x17c] ;  /* 0x00017c0001177983 */ /* 0x000ea40000300800 */
[----:B--2---:R0:W-:Y:S01]  /*1a4a0*/  STL.64 [R1+0x11a0], R22 ;  /* 0x0011a01601007387 */ /* 0x0041e20000100a00 */
[----:B------:R-:W-:Y:S03]  /*1a4b0*/  STL.64 [R1+0x1198], R20 ;  /* 0x0011981401007387 */ /* 0x000fe60000100a00 */
[----:B0-----:R-:W2:Y:S01]  /*1a4c0*/  LDL.LU.64 R22, [R1+0x8] ;  /* 0x0000080001167983 */ /* 0x001ea20000300a00 */
[----:B------:R-:W2:Y:S01]  /*1a4d0*/  LDL.LU.64 R4, [R1+0x918] ;  /* 0x0009180001047983 */ /* 0x000ea20000300a00 */
[C---:B---3--:R-:W-:Y:S01]  /*1a4e0*/  HMMA.16816.F32.BF16 R12, R16.reuse, R10, R12 ;  /* 0x0000000a100c723c */ /* 0x048fe2000004180c */
[----:B----4-:R-:W-:Y:S01]  /*1a4f0*/  STL.64 [R1+0x11b0], R6 ;  /* 0x0011b00601007387 */ /* 0x010fe20000100a00 */
[----:B--2---:R0:W-:Y:S04]  /*1a500*/  STL.64 [R1+0x11a8], R4 ;  /* 0x0011a80401007387 */ /* 0x0041e80000100a00 */
[----:B0-----:R-:W2:Y:S01]  /*1a510*/  LDL.LU R4, [R1+0x180] ;  /* 0x0001800001047983 */ /* 0x001ea20000300800 */
[----:B------:R-:W2:Y:S02]  /*1a520*/  LDL.LU R5, [R1+0x184] ;  /* 0x0001840001057983 */ /* 0x000ea40000300800 */
[----:B------:R-:W2:Y:S02]  /*1a530*/  LDL.LU R6, [R1+0x188] ;  /* 0x0001880001067983 */ /* 0x000ea40000300800 */
[----:B------:R-:W2:Y:S11]  /*1a540*/  LDL.LU R7, [R1+0x18c] ;  /* 0x00018c0001077983 */ /* 0x000eb60000300800 */
[----:B------:R-:W-:Y:S01]  /*1a550*/  @!UPT UIADD3 URZ, URZ, URZ, URZ ;  /* 0x0000003f3f3ff290 */ /* 0x000fe2000fffe03f */
[----:B------:R-:W-:Y:S01]  /*1a560*/  STL.64 [R1+0x1b0], R12 ;  /* 0x0001b00c01007387 */ /* 0x000fe20000100a00 */
[----:B------:R0:W-:Y:S02]  /*1a570*/  STL.64 [R1+0x1b8], R14 ;  /* 0x0001b80e01007387 */ /* 0x0001e40000100a00 */
[----:B0-----:R-:W-:Y:S02]  /*1a580*/  IMAD.MOV.U32 R14, RZ, RZ, R10 ;  /* 0x000000ffff0e7224 */ /* 0x001fe400078e000a */
[----:B------:R-:W-:Y:S02]  /*1a590*/  IMAD.MOV.U32 R15, RZ, RZ, R11 ;  /* 0x000000ffff0f7224 */ /* 0x000fe400078e000b */
[----:B------:R-:W3:Y:S02]  /*1a5a0*/  LDL.LU.64 R10, [R1+0x11e8] ;  /* 0x0011e800010a7983 */ /* 0x000ee40000300a00 */
[----:B---3--:R-:W-:Y:S01]  /*1a5b0*/  HMMA.16816.F32.BF16 R24, R16, R10, R24 ;  /* 0x0000000a1018723c */ /* 0x008fe20000041818 */
[----:B------:R-:W-:-:S02]  /*1a5c0*/  IMAD.MOV.U32 R2, RZ, RZ, R10 ;  /* 0x000000ffff027224 */ /* 0x000fc400078e000a */
[----:B------:R-:W-:Y:S11]  /*1a5d0*/  IMAD.MOV.U32 R28, RZ, RZ, R11 ;  /* 0x000000ffff1c7224 */ /* 0x000ff600078e000b */
[----:B------:R-:W-:Y:S09]  /*1a5e0*/  @!UPT UIADD3 URZ, URZ, URZ, URZ ;  /* 0x0000003f3f3ff290 */ /* 0x000ff2000fffe03f */
[----:B------:R-:W-:Y:S01]  /*1a5f0*/  STL.64 [R1+0x1a0], R24 ;  /* 0x0001a01801007387 */ /* 0x000fe20000100a00 */
[----:B------:R0:W-:Y:S03]  /*1a600*/  STL.64 [R1+0x1a8], R26 ;  /* 0x0001a81a01007387 */ /* 0x0001e60000100a00 */
[----:B0-----:R-:W3:Y:S01]  /*1a610*/  LDL.LU.64 R26, [R1+0x11e0] ;  /* 0x0011e000011a7983 */ /* 0x001ee20000300a00 */
[----:B------:R-:W3:Y:S02]  /*1a620*/  LDL.LU.64 R24, [R1+0x11d8] ;  /* 0x0011d80001187983 */ /* 0x000ee40000300a00 */
[----:B------:R-:W4:Y:S02]  /*1a630*/  LDL.LU.64 R10, [R1+0x11d0] ;  /* 0x0011d000010a7983 */ /* 0x000f240000300a00 */
[----:B------:R-:W2:Y:S01]  /*1a640*/  LDL.LU.64 R8, [R1+0x11c8] ;  /* 0x0011c80001087983 */ /* 0x000ea20000300a00 */
[----:B------:R-:W3:Y:S01]  /*1a650*/  LDL.LU.64 R12, [R1+0x908] ;  /* 0x00090800010c7983 */ /* 0x000ee20000300a00 */
[----:B------:R2:W-:Y:S02]  /*1a660*/  STL.64 [R1+0x10e8], R14 ;  /* 0x0010e80e01007387 */ /* 0x0005e40000100a00 */
[----:B--2---:R-:W-:-:S02]  /*1a670*/  IMAD.MOV.U32 R14, RZ, RZ, R9 ;  /* 0x000000ffff0e7224 */ /* 0x004fc400078e0009 */
[----:B------:R-:W-:Y:S01]  /*1a680*/  IMAD.MOV.U32 R15, RZ, RZ, R8 ;  /* 0x000000ffff0f7224 */ /* 0x000fe200078e0008 */
[----:B---3--:R-:W-:Y:S04]  /*1a690*/  STL.64 [R1+0x10e0], R12 ;  /* 0x0010e00c01007387 */ /* 0x008fe80000100a00 */
[----:B------:R0:W-:Y:S04]  /*1a6a0*/  STL.64 [R1+0x1100], R14 ;  /* 0x0011000e01007387 */ /* 0x0001e80000100a00 */
[----:B0-----:R-:W2:Y:S01]  /*1a6b0*/  LDL.LU.64 R14, [R1+0x18] ;  /* 0x00001800010e7983 */ /* 0x001ea20000300a00 */
[----:B------:R-:W3:Y:S01]  /*1a6c0*/  LDL.LU.64 R8, [R1+0x910] ;  /* 0x0009100001087983 */ /* 0x000ee20000300a00 */
[C---:B--2---:R-:W-:Y:S11]  /*1a6d0*/  HMMA.16816.F32.BF16 R24, R16.reuse, R14, R24 ;  /* 0x0000000e1018723c */ /* 0x044ff60000041818 */
[----:B------:R-:W-:Y:S11]  /*1a6e0*/  @!UPT UIADD3 URZ, URZ, URZ, URZ ;  /* 0x0000003f3f3ff290 */ /* 0x000ff6000fffe03f */
[----:B------:R-:W-:Y:S01]  /*1a6f0*/  @!UPT UIADD3 URZ, URZ, URZ, URZ ;  /* 0x0000003f3f3ff290 */ /* 0x000fe2000fffe03f */
[----:B------:R-:W-:Y:S01]  /*1a700*/  STL.64 [R1+0x190], R24 ;  /* 0x0001901801007387 */ /* 0x000fe20000100a00 */
[----:B------:R0:W-:Y:S03]  /*1a710*/  STL.64 [R1+0x198], R26 ;  /* 0x0001981a01007387 */ /* 0x0001e60000100a00 */
[----:B0-----:R-:W2:Y:S01]  /*1a720*/  LDL.LU.64 R26, [R1+0x11c0] ;  /* 0x0011c000011a7983 */ /* 0x001ea20000300a00 */
[----:B------:R-:W3:Y:S01]  /*1a730*/  LDL.LU R24, [R1+0x11bc] ;  /* 0x0011bc0001187983 */ /* 0x000ee20000300800 */
[----:B------:R-:W-:Y:S01]  /*1a740*/  HMMA.16816.F32.BF16 R4, R16, R22, R4 ;  /* 0x000000161004723c */ /* 0x000fe20000041804 */
[----:B------:R-:W-:Y:S02]  /*1a750*/  IMAD.MOV.U32 R29, RZ, RZ, R14 ;  /* 0x000000ffff1d7224 */ /* 0x000fe400078e000e */
[----:B------:R-:W-:Y:S02]  /*1a760*/  IMAD.MOV.U32 R25, RZ, RZ, R15 ;  /* 0x000000ffff197224 */ /* 0x000fe400078e000f */
[----:B--2---:R-:W-:-:S02]  /*1a770*/  IMAD.MOV.U32 R14, RZ, RZ, R27 ;  /* 0x000000ffff0e7224 */ /* 0x004fc400078e001b */
[----:B---3--:R-:W-:Y:S01]  /*1a780*/  IMAD.MOV.U32 R15, RZ, RZ, R24 ;  /* 0x000000ffff0f7224 */ /* 0x008fe200078e0018 */
[----:B------:R-:W2:Y:S04]  /*1a790*/  LDL.LU R27, [R1+0x11b8] ;  /* 0x0011b800011b7983 */ /* 0x000ea80000300800 */
[----:B------:R0:W-:Y:S02]  /*1a7a0*/  STL.64 [R1+0x1118], R14 ;  /* 0x0011180e01007387 */ /* 0x0001e40000100a00 */
[----:B0-----:R-:W-:Y:S02]  /*1a7b0*/  IMAD.MOV.U32 R14, RZ, RZ, R3 ;  /* 0x000000ffff0e7224 */ /* 0x001fe400078e0003 */
[----:B------:R-:W-:-:S05]  /*1a7c0*/  IMAD.MOV.U32 R15, RZ, RZ, R0 ;  /* 0x000000ffff0f7224 */ /* 0x000fca00078e0000 */
[----:B------:R0:W-:Y:S01]  /*1a7d0*/  STL.64 [R1+0x1130], R14 ;  /* 0x0011300e01007387 */ /* 0x0001e20000100a00 */
[----:B------:R-:W4:Y:S02]  /*1a7e0*/  LDL.LU R12, [R1+0x160] ;  /* 0x00016000010c7983 */ /* 0x000f240000300800 */
[----:B------:R-:W4:Y:S02]  /*1a7f0*/  LDL.LU R13, [R1+0x164] ;  /* 0x00016400010d7983 */ /* 0x000f240000300800 */
[----:B------:R-:W-:Y:S02]  /*1a800*/  IMAD.MOV.U32 R3, RZ, RZ, R22 ;  /* 0x000000ffff037224 */ /* 0x000fe400078e0016 */
[----:B------:R-:W-:Y:S01]  /*1a810*/  IMAD.MOV.U32 R0, RZ, RZ, R23 ;  /* 0x000000ffff007224 */ /* 0x000fe200078e0017 */
[----:B0-----:R-:W4:Y:S01]  /*1a820*/  LDL.LU R14, [R1+0x168] ;  /* 0x00016800010e7983 */ /* 0x001f220000300800 */
[----:B------:R-:W4:Y:S02]  /*1a830*/  LDL.LU R15, [R1+0x16c] ;  /* 0x00016c00010f7983 */ /* 0x000f240000300800 */
[----:B------:R-:W-:Y:S02]  /*1a840*/  STL.64 [R1+0x180], R4 ;  /* 0x0001800401007387 */ /* 0x000fe40000100a00 */
[----:B------:R0:W-:Y:S02]  /*1a850*/  STL.64 [R1+0x188], R6 ;  /* 0x0001880601007387 */ /* 0x0001e40000100a00 */
[----:B0-----:R-:W3:Y:S01]  /*1a860*/  LDL.LU.64 R6, [R1+0x11b0] ;  /* 0x0011b00001067983 */ /* 0x001ee20000300a00 */
[----:B------:R-:W2:Y:S02]  /*1a870*/  LDL.LU.64 R4, [R1+0x11a8] ;  /* 0x0011a80001047983 */ /* 0x000ea40000300a00 */
[----:B------:R-:W2:Y:S02]  /*1a880*/  LDL.LU.64 R22, [R1+0x11a0] ;  /* 0x0011a00001167983 */ /* 0x000ea40000300a00 */
[----:B------:R-:W2:Y:S02]  /*1a890*/  LDL.LU.64 R20, [R1+0x1198] ;  /* 0x0011980001147983 */ /* 0x000ea40000300a00 */
[C---:B--2---:R-:W-:Y:S11]  /*1a8a0*/  HMMA.16816.F32.BF16 R20, R16.reuse, R26, R20 ;  /* 0x0000001a1014723c */ /* 0x044ff60000041814 */
[----:B------:R-:W-:Y:S11]  /*1a8b0*/  @!UPT UIADD3 URZ, URZ, URZ, URZ ;  /* 0x0000003f3f3ff290 */ /* 0x000ff6000fffe03f */
[----:B------:R-:W-:Y:S01]  /*1a8c0*/  @!UPT UIADD3 URZ, URZ, URZ, URZ ;  /* 0x0000003f3f3ff290 */ /* 0x000fe2000fffe03f */
[----:B------:R-:W-:Y:S01]  /*1a8d0*/  STL.64 [R1+0x170], R20 ;  /* 0x0001701401007387 */ /* 0x000fe20000100a00 */
[----:B------:R0:W-:Y:S03]  /*1a8e0*/  STL.64 [R1+0x178], R22 ;  /* 0x0001781601007387 */ /* 0x0001e60000100a00 */
[----:B0-----:R-:W2:Y:S01]  /*1a8f0*/  LDL.LU.64 R22, [R1+0x1190] ;  /* 0x0011900001167983 */ /* 0x001ea20000300a00 */
[----:B------:R-:W3:Y:S02]  /*1a900*/  LDL.LU.64 R20, [R1+0x1188] ;  /* 0x0011880001147983 */ /* 0x000ee40000300a00 */
[----:B------:R-:W-:Y:S02]  /*1a910*/  STL.64 [R1+0x1168], R26 ;  /* 0x0011681a01007387 */ /* 0x000fe40000100a00 */
[----:B------:R4:W-:Y:S02]  /*1a920*/  STL [R1+0x1160], R25 ;  /* 0x0011601901007387 */ /* 0x0009e40000100800 */
[----:B----4-:R-:W-:Y:S11]  /*1a930*/  HMMA.16816.F32.BF16 R24, R16, R10, R12 ;  /* 0x0000000a1018723c */ /* 0x010ff6000004180c */
[----:B------:R-:W-:Y:S11]  /*1a940*/  @!UPT UIADD3 URZ, URZ, URZ, URZ ;  /* 0x0000003f3f3ff290 */ /* 0x000ff6000fffe03f */
[----:B------:R-:W-:Y:S01]  /*1a950*/  @!UPT UIADD3 URZ, URZ, URZ, URZ ;  /* 0x0000003f3f3ff290 */ /* 0x000fe2000fffe03f */
[----:B------:R-:W-:Y:S01]  /*1a960*/  STL.64 [R1+0x160], R24 ;  /* 0x0001601801007387 */ /* 0x000fe20000100a00 */
[----:B------:R-:W-:Y:S02]  /*1a970*/  STL.64 [R1+0x168], R26 ;  /* 0x0001681a01007387 */ /* 0x000fe40000100a00 */
[----:B--2---:R-:W-:Y:S02]  /*1a980*/  IMAD.MOV.U32 R14, RZ, RZ, R23 ;  /* 0x000000ffff0e7224 */ /* 0x004fe400078e0017 */
[----:B------:R-:W-:-:S05]  /*1a990*/  IMAD.MOV.U32 R15, RZ, RZ, R22 ;  /* 0x000000ffff0f7224 */ /* 0x000fca00078e0016 */
[----:B------:R3:W-:Y:S02]  /*1a9a0*/  STL.64 [R1+0x1148], R14 ;  /* 0x0011480e01007387 */ /* 0x0007e40000100a00 */
[----:B---3--:R-:W-:Y:S02]  /*1a9b0*/  IMAD.MOV.U32 R15, RZ, RZ, R20 ;  /* 0x000000ffff0f7224 */ /* 0x008fe400078e0014 */
[----:B------:R-:W-:Y:S01]  /*1a9c0*/  IMAD.MOV.U32 R14, RZ, RZ, R21 ;  /* 0x000000ffff0e7224 */ /* 0x000fe200078e0015 */
[----:B------:R-:W2:Y:S01]  /*1a9d0*/  LDL.LU R20, [R1+0x150] ;  /* 0x0001500001147983 */ /* 0x000ea20000300800 */
[----:B------:R-:W2:Y:S02]  /*1a9e0*/  LDL.LU R21, [R1+0x154] ;  /* 0x0001540001157983 */ /* 0x000ea40000300800 */
[----:B------:R-:W2:Y:S02]  /*1a9f0*/  LDL.LU R22, [R1+0x158] ;  /* 0x0001580001167983 */ /* 0x000ea40000300800 */
[----:B------:R-:W2:Y:S01]  /*1aa00*/  LDL.LU R23, [R1+0x15c] ;  /* 0x00015c0001177983 */ /* 0x000ea20000300800 */
[----:B------:R-:W-:Y:S01]  /*1aa10*/  STL.64 [R1+0x10f8], R10 ;  /* 0x0010f80a01007387 */ /* 0x000fe20000100a00 */
[----:B------:R0:W-:Y:S03]  /*1aa20*/  STL.64 [R1+0x10f0], R8 ;  /* 0x0010f00801007387 */ /* 0x0001e60000100a00 */
[----:B0-----:R-:W3:Y:S01]  /*1aa30*/  LDL.LU R8, [R1+0xe0] ;  /* 0x0000e00001087983 */ /* 0x001ee20000300800 */
[----:B------:R-:W3:Y:S02]  /*1aa40*/  LDL.LU R9, [R1+0xe4] ;  /* 0x0000e40001097983 */ /* 0x000ee40000300800 */
[----:B------:R-:W4:Y:S02]  /*1aa50*/  LDL.LU R10, [R1+0xe8] ;  /* 0x0000e800010a7983 */ /* 0x000f240000300800 */
[----:B------:R-:W4:Y:S01]  /*1aa60*/  LDL.LU R11, [R1+0xec] ;  /* 0x0000ec00010b7983 */ /* 0x000f220000300800 */
[----:B------:R-:W2:Y:S01]  /*1aa70*/  LDL.LU R24, [R1+0x140] ;  /* 0x0001400001187983 */ /* 0x000ea20000300800 */
[----:B------:R-:W2:Y:S02]  /*1aa80*/  LDL.LU R25, [R1+0x144] ;  /* 0x0001440001197983 */ /* 0x000ea40000300800 */
[----:B------:R-:W2:Y:S02]  /*1aa90*/  LDL.LU R26, [R1+0x148] ;  /* 0x00014800011a7983 */ /* 0x000ea40000300800 */
[----:B------:R-:W2:Y:S01]  /*1aaa0*/  LDL.LU R27, [R1+0x14c] ;  /* 0x00014c00011b7983 */ /* 0x000ea20000300800 */
        /* <DEDUP_REMOVED lines=25> */
[----:B------:R-:W3:Y:S01]  /*1ac40*/  LDL.LU.64 R22, [R1+0x1180] ;  /* 0x0011800001167983 */ /* 0x000ee20000300a00 */
[----:B------:R-:W4:Y:S11]  /*1ac50*/  LDL.LU.64 R20, [R1+0x1178] ;  /* 0x0011780001147983 */ /* 0x000f360000300a00 */
[----:B------:R-:W-:Y:S02]  /*1ac60*/  STL.64 [R1+0x150], R16 ;  /* 0x0001501001007387 */ /* 0x000fe40000100a00 */
[----:B------:R3:W-:Y:S02]  /*1ac70*/  STL.64 [R1+0x158], R18 ;  /* 0x0001581201007387 */ /* 0x0007e40000100a00 */
[----:B---3--:R-:W-:-:S02]  /*1ac80*/  IMAD.MOV.U32 R18, RZ, RZ, R22 ;  /* 0x000000ffff127224 */ /* 0x008fc400078e0016 */
[----:B------:R-:W-:Y:S01]  /*1ac90*/  IMAD.MOV.U32 R19, RZ, RZ, R23 ;  /* 0x000000ffff137224 */ /* 0x000fe200078e0017 */
[----:B------:R-:W4:Y:S01]  /*1aca0*/  LDL.LU R22, [R1+0x1174] ;  /* 0x0011740001167983 */ /* 0x000f220000300800 */
[----:B------:R-:W4:Y:S02]  /*1acb0*/  LDL.LU R23, [R1+0x1170] ;  /* 0x0011700001177983 */ /* 0x000f240000300800 */
[----:B------:R-:W-:Y:S02]  /*1acc0*/  STL.64 [R1+0x10d8], R6 ;  /* 0x0010d80601007387 */ /* 0x000fe40000100a00 */
[----:B------:R0:W-:Y:S02]  /*1acd0*/  STL.64 [R1+0x10d0], R4 ;  /* 0x0010d00401007387 */ /* 0x0001e40000100a00 */
[----:B0-----:R-:W3:Y:S01]  /*1ace0*/  LDL.LU R4, [R1+0x520] ;  /* 0x0005200001047983 */ /* 0x001ee20000300800 */
[----:B------:R-:W3:Y:S02]  /*1acf0*/  LDL.LU R5, [R1+0x524] ;  /* 0x0005240001057983 */ /* 0x000ee40000300800 */
[----:B------:R-:W3:Y:S02]  /*1ad00*/  LDL.LU R6, [R1+0x528] ;  /* 0x0005280001067983 */ /* 0x000ee40000300800 */
[----:B------:R-:W3:Y:S01]  /*1ad10*/  LDL.LU R7, [R1+0x52c] ;  /* 0x00052c0001077983 */ /* 0x000ee20000300800 */
[C---:B----4-:R-:W-:Y:S08]  /*1ad20*/  HMMA.16816.F32.BF16 R16, R20.reuse, R18, R24 ;  /* 0x000000121410723c */ /* 0x050ff00000041818 */
[----:B--2---:R-:W-:Y:S01]  /*1ad30*/  HMMA.16816.F32.BF16 R12, R20, R14, R8 ;  /* 0x0000000e140c723c */ /* 0x004fe20000041808 */
[----:B------:R-:W2:Y:S01]  /*1ad40*/  LDL.LU.64 R26, [R1+0x1168] ;  /* 0x00116800011a7983 */ /* 0x000ea20000300a00 */
[----:B------:R-:W4:Y:S11]  /*1ad50*/  LDL.LU R25, [R1+0x1160] ;  /* 0x0011600001197983 */ /* 0x000f360000300800 */
[----:B------:R-:W-:Y:S02]  /*1ad60*/  @!UPT UIADD3 URZ, URZ, URZ, URZ ;  /* 0x0000003f3f3ff290 */ /* 0x000fe4000fffe03f */
[----:B------:R-:W-:Y:S01]  /*1ad70*/  STL.64 [R1+0x140], R16 ;  /* 0x0001401001007387 */ /* 0x000fe20000100a00 */
[----:B------:R-:W-:Y:S02]  /*1ad80*/  STL.64 [R1+0x148], R18 ;  /* 0x0001481201007387 */ /* 0x000fe40000100a00 */
[----:B------:R-:W2:Y:S02]  /*1ad90*/  LDL.LU.64 R10, [R1+0x1158] ;  /* 0x00115800010a7983 */ /* 0x000ea40000300a00 */
[----:B------:R-:W2:Y:S03]  /*1ada0*/  LDL.LU.64 R8, [R1+0x1150] ;  /* 0x0011500001087983 */ /* 0x000ea60000300a00 */
[----:B------:R-:W-:Y:S01]  /*1adb0*/  STL.64 [R1+0x130], R12 ;  /* 0x0001300c01007387 */ /* 0x000fe20000100a00 */
[----:B------:R0:W-:Y:S03]  /*1adc0*/  STL.64 [R1+0x138], R14 ;  /* 0x0001380e01007387 */ /* 0x0001e60000100a00 */
[----:B0-----:R-:W2:Y:S01]  /*1add0*/  LDL.LU.64 R14, [R1+0x1148] ;  /* 0x00114800010e7983 */ /* 0x001ea20000300a00 */
[----:B------:R-:W-:-:S02]  /*1ade0*/  IMAD.MOV.U32 R17, RZ, RZ, R12 ;  /* 0x000000ffff117224 */ /* 0x000fc400078e000c */
[C---:B--2---:R-:W-:Y:S01]  /*1adf0*/  HMMA.16816.F32.BF16 R12, R20.reuse, R14, R8 ;  /* 0x0000000e140c723c */ /* 0x044fe20000041808 */
[----:B------:R-:W2:Y:S01]  /*1ae00*/  LDL.LU.64 R10, [R1+0x1140] ;  /* 0x00114000010a7983 */ /* 0x000ea20000300a00 */
[----:B------:R-:W2:Y:S11]  /*1ae10*/  LDL.LU.64 R8, [R1+0x1138] ;  /* 0x0011380001087983 */ /* 0x000eb60000300a00 */
[----:B------:R-:W-:Y:S10]  /*1ae20*/  @!UPT UIADD3 URZ, URZ, URZ, URZ ;  /* 0x0000003f3f3ff290 */ /* 0x000ff4000fffe03f */
[----:B------:R-:W-:Y:S01]  /*1ae30*/  STL.64 [R1+0x120], R12 ;  /* 0x0001200c01007387 */ /* 0x000fe20000100a00 */
[----:B------:R0:W-:Y:S03]  /*1ae40*/  STL.64 [R1+0x128], R14 ;  /* 0x0001280e01007387 */ /* 0x0001e60000100a00 */
[----:B0-----:R-:W2:Y:S01]  /*1ae50*/  LDL.LU.64 R14, [R1+0x1130] ;  /* 0x00113000010e7983 */ /* 0x001ea20000300a00 */
[----:B------:R-:W-:Y:S02]  /*1ae60*/  IMAD.MOV.U32 R18, RZ, RZ, R12 ;  /* 0x000000ffff127224 */ /* 0x000fe400078e000c */
[----:B--2---:R-:W-:Y:S01]  /*1ae70*/  HMMA.16816.F32.BF16 R12, R20, R14, R8 ;  /* 0x0000000e140c723c */ /* 0x004fe20000041808 */
[----:B------:R-:W2:Y:S01]  /*1ae80*/  LDL.LU.64 R10, [R1+0x1128] ;  /* 0x00112800010a7983 */ /* 0x000ea20000300a00 */
[----:B------:R-:W2:Y:S11]  /*1ae90*/  LDL.LU.64 R8, [R1+0x1120] ;  /* 0x0011200001087983 */ /* 0x000eb60000300a00 */
[----:B------:R-:W-:Y:S10]  /*1aea0*/  @!UPT UIADD3 URZ, URZ, URZ, URZ ;  /* 0x0000003f3f3ff290 */ /* 0x000ff4000fffe03f */
[----:B------:R-:W-:Y:S01]  /*1aeb0*/  STL.64 [R1+0x100], R12 ;  /* 0x0001000c01007387 */ /* 0x000fe20000100a00 */
[----:B------:R0:W-:Y:S03]  /*1aec0*/  STL.64 [R1+0x108], R14 ;  /* 0x0001080e01007387 */ /* 0x0001e60000100a00 */
[----:B0-----:R-:W2:Y:S01]  /*1aed0*/  LDL.LU.64 R14, [R1+0x1118] ;  /* 0x00111800010e7983 */ /* 0x001ea20000300a00 */
[----:B------:R-:W-:-:S05]  /*1aee0*/  IMAD.MOV.U32 R19, RZ, RZ, R12 ;  /* 0x000000ffff137224 */ /* 0x000fca00078e000c */
[----:B------:R0:W-:Y:S01]  /*1aef0*/  STL.64 [R1+0xf90], R18 ;  /* 0x000f901201007387 */ /* 0x0001e20000100a00 */
[----:B------:R-:W-:Y:S03]  /*1af00*/  STL.64 [R1+0xf88], R16 ;  /* 0x000f881001007387 */ /* 0x000fe60000100a00 */
[----:B0-----:R-:W3:Y:S01]  /*1af10*/  LDL.LU R18, [R1+0x68] ;  /* 0x0000680001127983 */ /* 0x001ee20000300800 */
[----:B------:R-:W3:Y:S01]  /*1af20*/  LDL.LU R19, [R1+0x6c] ;  /* 0x00006c0001137983 */ /* 0x000ee20000300800 */
        /* <DEDUP_REMOVED lines=13> */
[----:B0-----:R-:W4:Y:S01]  /*1b000*/  LDL.LU.64 R14, [R1+0x10e8] ;  /* 0x0010e800010e7983 */ /* 0x001f220000300a00 */
[----:B------:R-:W4:Y:S01]  /*1b010*/  LDL.LU.64 R12, [R1+0x10e0] ;  /* 0x0010e000010c7983 */ /* 0x000f220000300a00 */
[----:B---3--:R-:W-:Y:S01]  /*1b020*/  HMMA.16816.F32.BF16 R16, R20, R18, R4 ;  /* 0x000000121410723c */ /* 0x008fe20000041804 */
[----:B------:R-:W-:Y:S01]  /*1b030*/  IMAD.MOV.U32 R24, RZ, RZ, c[0x0][0x18c] ;  /* 0x00006300ff187624 */ /* 0x000fe200078e00ff */
[----:B------:R-:W3:Y:S01]  /*1b040*/  LDL.LU.64 R6, [R1+0x10d8] ;  /* 0x0010d80001067983 */ /* 0x000ee20000300a00 */
[----:B------:R-:W3:Y:S02]  /*1b050*/  LDL.LU.64 R4, [R1+0x10d0] ;  /* 0x0010d00001047983 */ /* 0x000ee40000300a00 */
[----:B------:R-:W-:Y:S11]  /*1b060*/  IMAD.SHL.U32 R24, R24, 0x20, RZ ;  /* 0x0000002018187824 */ /* 0x000ff600078e00ff */
[----:B------:R-:W-:Y:S07]  /*1b070*/  @!UPT UIADD3 URZ, URZ, URZ, URZ ;  /* 0x0000003f3f3ff290 */ /* 0x000fee000fffe03f */
[----:B------:R-:W-:Y:S01]  /*1b080*/  STL.64 [R1+0x520], R16 ;  /* 0x0005201001007387 */ /* 0x000fe20000100a00 */
[----:B------:R-:W-:Y:S02]  /*1b090*/  STL.64 [R1+0x528], R18 ;  /* 0x0005281201007387 */ /* 0x000fe40000100a00 */
[----:B--2---:R-:W-:-:S04]  /*1b0a0*/  IMAD.WIDE R8, R24, 0x2, R8 ;  /* 0x0000000218087825 */ /* 0x004fc800078e0208 */
[----:B----4-:R-:W-:-:S05]  /*1b0b0*/  IMAD.WIDE R12, R24, 0x2, R12 ;  /* 0x00000002180c7825 */ /* 0x010fca00078e020c */
[----:B------:R-:W-:Y:S01]  /*1b0c0*/  STL [R1+0xf58], R12 ;  /* 0x000f580c01007387 */ /* 0x000fe20000100800 */
[----:B------:R0:W-:Y:S03]  /*1b0d0*/  STL [R1+0xf54], R13 ;  /* 0x000f540d01007387 */ /* 0x0001e60000100800 */
[----:B0-----:R-:W2:Y:S01]  /*1b0e0*/  LDL.LU.64 R12, [R1+0x920] ;  /* 0x00092000010c7983 */ /* 0x001ea20000300a00 */
[----:B------:R-:W-:Y:S02]  /*1b0f0*/  STL [R1+0xf50], R8 ;  /* 0x000f500801007387 */ /* 0x000fe40000100800 */
[----:B------:R-:W4:Y:S02]  /*1b100*/  LDL.LU.64 R16, [R1+0x960] ;  /* 0x0009600001107983 */ /* 0x000f240000300a00 */
[----:B------:R-:W-:Y:S02]  /*1b110*/  IMAD.MOV.U32 R18, RZ, RZ, R14 ;  /* 0x000000ffff127224 */ /* 0x000fe400078e000e */
[----:B------:R-:W-:Y:S01]  /*1b120*/  IMAD.MOV.U32 R19, RZ, RZ, R15 ;  /* 0x000000ffff137224 */ /* 0x000fe200078e000f */
[----:B----4-:R0:W-:Y:S01]  /*1b130*/  STL.64 [R1+0x1068], R16 ;  /* 0x0010681001007387 */ /* 0x0101e20000100a00 */
[----:B------:R-:W4:Y:S02]  /*1b140*/  LDL.LU R14, [R1+0x10cc] ;  /* 0x0010cc00010e7983 */ /* 0x000f240000300800 */
[----:B------:R-:W2:Y:S01]  /*1b150*/  LDL.LU R15, [R1+0x10c8] ;  /* 0x0010c800010f7983 */ /* 0x000ea20000300800 */
[----:B0-----:R-:W2:Y:S01]  /*1b160*/  LDL.LU.64 R16, [R1+0x958] ;  /* 0x0009580001107983 */ /* 0x001ea20000300a00 */
[----:B------:R-:W-:Y:S03]  /*1b170*/  STL.64 [R1+0x1088], R18 ;  /* 0x0010881201007387 */ /* 0x000fe60000100a00 */
[----:B--2---:R0:W-:Y:S04]  /*1b180*/  STL.64 [R1+0x1080], R16 ;  /* 0x0010801001007387 */ /* 0x0041e80000100a00 */
[----:B0-----:R-:W2:Y:S01]  /*1b190*/  LDL.LU.64 R16, [R1+0x940] ;  /* 0x0009400001107983 */ /* 0x001ea20000300a00 */
[----:B------:R-:W2:Y:S02]  /*1b1a0*/  LDL.LU R18, [R1+0x48] ;  /* 0x0000480001127983 */ /* 0x000ea40000300800 */
[----:B------:R-:W2:Y:S02]  /*1b1b0*/  LDL.LU R19, [R1+0x4c] ;  /* 0x00004c0001137983 */ /* 0x000ea40000300800 */
[----:B--2---:R0:W-:Y:S01]  /*1b1c0*/  STL.64 [R1+0x10a8], R18 ;  /* 0x0010a81201007387 */ /* 0x0041e20000100a00 */
[----:B------:R1:W-:Y:S02]  /*1b1d0*/  STL.64 [R1+0x10a0], R16 ;  /* 0x0010a01001007387 */ /* 0x0003e40000100a00 */
[----:B0-----:R-:W-:Y:S01]  /*1b1e0*/  IMAD.MOV.U32 R18, RZ, RZ, R15 ;  /* 0x000000ffff127224 */ /* 0x001fe200078e000f */
[----:B-1----:R-:W2:Y:S01]  /*1b1f0*/  LDL.LU.64 R16, [R1+0x928] ;  /* 0x0009280001107983 */ /* 0x002ea20000300a00 */
[----:B------:R-:W2:Y:S02]  /*1b200*/  LDL.LU R15, [R1+0x10c4] ;  /* 0x0010c400010f7983 */ /* 0x000ea40000300800 */
[----:B----4-:R-:W-:-:S02]  /*1b210*/  IMAD.MOV.U32 R19, RZ, RZ, R14 ;  /* 0x000000ffff137224 */ /* 0x010fc400078e000e */
[----:B------:R-:W4:Y:S01]  /*1b220*/  LDL.LU R14, [R1+0x10c0] ;  /* 0x0010c000010e7983 */ /* 0x000f220000300800 */
[----:B------:R0:W-:Y:S03]  /*1b230*/  STL [R1+0xf4c], R9 ;  /* 0x000f4c0901007387 */ /* 0x0001e60000100800 */
[----:B0-----:R-:W2:Y:S01]  /*1b240*/  LDL.LU.64 R8, [R1+0x930] ;  /* 0x0009300001087983 */ /* 0x001ea20000300a00 */
[----:B------:R-:W-:Y:S02]  /*1b250*/  STL.64 [R1+0x10b8], R10 ;  /* 0x0010b80a01007387 */ /* 0x000fe40000100a00 */
[C---:B---3--:R-:W-:Y:S01]  /*1b260*/  IMAD.WIDE R4, R24.reuse, 0x2, R4 ;  /* 0x0000000218047825 */ /* 0x048fe200078e0204 */
[----:B--2---:R0:W-:Y:S04]  /*1b270*/  STL.64 [R1+0x10b0], R8 ;  /* 0x0010b00801007387 */ /* 0x0041e80000100a00 */
[----:B0-----:R-:W2:Y:S01]  /*1b280*/  LDL.LU R8, [R1+0x860] ;  /* 0x0008600001087983 */ /* 0x001ea20000300800 */
[----:B------:R-:W2:Y:S02]  /*1b290*/  LDL.LU R9, [R1+0x864] ;  /* 0x0008640001097983 */ /* 0x000ea40000300800 */
[----:B------:R-:W2:Y:S02]  /*1b2a0*/  LDL.LU R10, [R1+0x868] ;  /* 0x00086800010a7983 */ /* 0x000ea40000300800 */
[----:B------:R-:W2:Y:S01]  /*1b2b0*/  LDL.LU R11, [R1+0x86c] ;  /* 0x00086c00010b7983 */ /* 0x000ea20000300800 */
[----:B------:R-:W-:Y:S01]  /*1b2c0*/  STL [R1+0xf48], R4 ;  /* 0x000f480401007387 */ /* 0x000fe20000100800 */
[----:B------:R0:W-:Y:S02]  /*1b2d0*/  STL [R1+0xf44], R5 ;  /* 0x000f440501007387 */ /* 0x0001e40000100800 */
[----:B0-----:R-:W-:-:S04]  /*1b2e0*/  IMAD.WIDE R4, R24, 0x2, R16 ;  /* 0x0000000218047825 */ /* 0x001fc800078e0210 */
[C---:B------:R-:W-:Y:S01]  /*1b2f0*/  IMAD.WIDE R12, R24.reuse, 0x2, R12 ;  /* 0x00000002180c7825 */ /* 0x040fe200078e020c */
[----:B--2---:R-:W-:Y:S01]  /*1b300*/  HMMA.16816.F32.BF16 R16, R20, R18, R8 ;  /* 0x000000121410723c */ /* 0x004fe20000041808 */
[----:B------:R-:W2:Y:S02]  /*1b310*/  LDL.LU.64 R10, [R1+0x10b8] ;  /* 0x0010b800010a7983 */ /* 0x000ea40000300a00 */
[----:B------:R-:W3:Y:S11]  /*1b320*/  LDL.LU.64 R8, [R1+0x10b0] ;  /* 0x0010b00001087983 */ /* 0x000ef60000300a00 */
[----:B------:R-:W-:Y:S09]  /*1b330*/  @!UPT UIADD3 URZ, URZ, URZ, URZ ;  /* 0x0000003f3f3ff290 */ /* 0x000ff2000fffe03f */
[----:B------:R-:W-:Y:S01]  /*1b340*/  STL.64 [R1+0x860], R16 ;  /* 0x0008601001007387 */ /* 0x000fe20000100a00 */
[----:B------:R0:W-:Y:S03]  /*1b350*/  STL.64 [R1+0x868], R18 ;  /* 0x0008681201007387 */ /* 0x0001e60000100a00 */
[----:B0-----:R-:W2:Y:S01]  /*1b360*/  LDL.LU.64 R18, [R1+0x10a8] ;  /* 0x0010a80001127983 */ /* 0x001ea20000300a00 */
[----:B------:R-:W2:Y:S02]  /*1b370*/  LDL.LU.64 R16, [R1+0x10a0] ;  /* 0x0010a00001107983 */ /* 0x000ea40000300a00 */
[----:B------:R-:W-:Y:S02]  /*1b380*/  STL [R1+0xf40], R12 ;  /* 0x000f400c01007387 */ /* 0x000fe40000100800 */
[----:B------:R0:W-:Y:S02]  /*1b390*/  STL [R1+0xf3c], R13 ;  /* 0x000f3c0d01007387 */ /* 0x0001e40000100800 */
[----:B0-----:R-:W2:Y:S01]  /*1b3a0*/  LDL.LU.64 R12, [R1+0x948] ;  /* 0x00094800010c7983 */ /* 0x001ea20000300a00 */
[----:B----4-:R-:W-:Y:S03]  /*1b3b0*/  STL.64 [R1+0x1098], R14 ;  /* 0x0010980e01007387 */ /* 0x010fe60000100a00 */
[----:B--2---:R0:W-:Y:S04]  /*1b3c0*/  STL.64 [R1+0x1090], R12 ;  /* 0x0010900c01007387 */ /* 0x0041e80000100a00 */
[----:B0-----:R-:W2:Y:S01]  /*1b3d0*/  LDL.LU R12, [R1+0x870] ;  /* 0x00087000010c7983 */ /* 0x001ea20000300800 */
[----:B------:R-:W2:Y:S02]  /*1b3e0*/  LDL.LU R13, [R1+0x874] ;  /* 0x00087400010d7983 */ /* 0x000ea40000300800 */
[----:B------:R-:W2:Y:S02]  /*1b3f0*/  LDL.LU R14, [R1+0x878] ;  /* 0x00087800010e7983 */ /* 0x000ea40000300800 */
[----:B------:R-:W2:Y:S01]  /*1b400*/  LDL.LU R15, [R1+0x87c] ;  /* 0x00087c00010f7983 */ /* 0x000ea20000300800 */
[----:B------:R-:W-:Y:S01]  /*1b410*/  STL [R1+0xf38], R4 ;  /* 0x000f380401007387 */ /* 0x000fe20000100800 */
[----:B------:R0:W-:Y:S03]  /*1b420*/  STL [R1+0xf34], R5 ;  /* 0x000f340501007387 */ /* 0x0001e60000100800 */
[----:B0-----:R-:W4:Y:S01]  /*1b430*/  LDL.LU.64 R4, [R1+0x938] ;  /* 0x0009380001047983 */ /* 0x001f220000300a00 */
[----:B---3--:R-:W-:-:S05]  /*1b440*/  IMAD.WIDE R8, R24, 0x2, R8 ;  /* 0x0000000218087825 */ /* 0x008fca00078e0208 */
[----:B------:R-:W-:Y:S01]  /*1b450*/  STL [R1+0xf30], R8 ;  /* 0x000f300801007387 */ /* 0x000fe20000100800 */
[----:B------:R0:W-:Y:S02]  /*1b460*/  STL [R1+0xf2c], R9 ;  /* 0x000f2c0901007387 */ /* 0x0001e40000100800 */
[C---:B0-----:R-:W-:Y:S02]  /*1b470*/  IMAD.WIDE R8, R24.reuse, 0x2, R16 ;  /* 0x0000000218087825 */ /* 0x041fe400078e0210 */
[----:B--2---:R-:W-:Y:S01]  /*1b480*/  HMMA.16816.F32.BF16 R16, R20, R18, R12 ;  /* 0x000000121410723c */ /* 0x004fe2000004180c */
[----:B------:R0:W5:Y:S01]  /*1b490*/  LDL.LU.64 R14, [R1+0x1098] ;  /* 0x00109800010e7983 */ /* 0x0001620000300a00 */
[----:B------:R-:W2:Y:S02]  /*1b4a0*/  LDL.LU.64 R12, [R1+0x1090] ;  /* 0x00109000010c7983 */ /* 0x000ea40000300a00 */
[C---:B----4-:R-:W-:Y:S11]  /*1b4b0*/  IMAD.WIDE R4, R24.reuse, 0x2, R4 ;  /* 0x0000000218047825 */ /* 0x050ff600078e0204 */
[----:B------:R-:W-:Y:S08]  /*1b4c0*/  @!UPT UIADD3 URZ, URZ, URZ, URZ ;  /* 0x0000003f3f3ff290 */ /* 0x000ff0000fffe03f */
[----:B------:R-:W-:Y:S01]  /*1b4d0*/  STL.64 [R1+0x870], R16 ;  /* 0x0008701001007387 */ /* 0x000fe20000100a00 */
[----:B------:R1:W-:Y:S03]  /*1b4e0*/  STL.64 [R1+0x878], R18 ;  /* 0x0008781201007387 */ /* 0x0003e60000100a00 */
[----:B-1----:R-:W3:Y:S01]  /*1b4f0*/  LDL.LU.64 R18, [R1+0x1088] ;  /* 0x0010880001127983 */ /* 0x002ee20000300a00 */
[----:B------:R-:W4:Y:S02]  /*1b500*/  LDL.LU.64 R16, [R1+0x1080] ;  /* 0x0010800001107983 */ /* 0x000f240000300a00 */
[----:B------:R-:W-:Y:S02]  /*1b510*/  STL [R1+0xf28], R4 ;  /* 0x000f280401007387 */ /* 0x000fe40000100800 */
[----:B------:R1:W-:Y:S02]  /*1b520*/  STL [R1+0xf24], R5 ;  /* 0x000f240501007387 */ /* 0x0003e40000100800 */
[----:B-1----:R-:W2:Y:S01]  /*1b530*/  LDL.LU.64 R4, [R1+0x950] ;  /* 0x0009500001047983 */ /* 0x002ea20000300a00 */
[----:B------:R-:W-:Y:S02]  /*1b540*/  STL [R1+0xf20], R8 ;  /* 0x000f200801007387 */ /* 0x000fe40000100800 */
[----:B------:R-:W-:Y:S02]  /*1b550*/  STL [R1+0xf1c], R9 ;  /* 0x000f1c0901007387 */ /* 0x000fe40000100800 */
[----:B------:R-:W-:Y:S02]  /*1b560*/  STL.64 [R1+0x1078], R6 ;  /* 0x0010780601007387 */ /* 0x000fe40000100a00 */
[----:B--2---:R-:W-:-:S05]  /*1b570*/  IMAD.WIDE R4, R24, 0x2, R4 ;  /* 0x0000000218047825 */ /* 0x004fca00078e0204 */
[----:B------:R1:W-:Y:S04]  /*1b580*/  STL.64 [R1+0x1070], R4 ;  /* 0x0010700401007387 */ /* 0x0003e80000100a00 */
[----:B-1----:R-:W3:Y:S01]  /*1b590*/  LDL.LU R4, [R1+0x880] ;  /* 0x0008800001047983 */ /* 0x002ee20000300800 */
[----:B------:R-:W3:Y:S02]  /*1b5a0*/  LDL.LU R5, [R1+0x884] ;  /* 0x0008840001057983 */ /* 0x000ee40000300800 */
[----:B------:R-:W3:Y:S02]  /*1b5b0*/  LDL.LU R6, [R1+0x888] ;  /* 0x0008880001067983 */ /* 0x000ee40000300800 */
[----:B------:R-:W3:Y:S02]  /*1b5c0*/  LDL.LU R7, [R1+0x88c] ;  /* 0x00088c0001077983 */ /* 0x000ee40000300800 */
[----:B----4-:R-:W-:-:S04]  /*1b5d0*/  IMAD.WIDE R8, R24, 0x2, R16 ;  /* 0x0000000218087825 */ /* 0x010fc800078e0210 */
[----:B------:R-:W-:-:S05]  /*1b5e0*/  IMAD.WIDE R12, R24, 0x2, R12 ;  /* 0x00000002180c7825 */ /* 0x000fca00078e020c */
[----:B------:R-:W-:Y:S01]  /*1b5f0*/  STL [R1+0xf18], R12 ;  /* 0x000f180c01007387 */ /* 0x000fe20000100800 */
[----:B------:R-:W-:Y:S01]  /*1b600*/  STL [R1+0xf14], R13 ;  /* 0x000f140d01007387 */ /* 0x000fe20000100800 */
[----:B---3--:R-:W-:Y:S02]  /*1b610*/  HMMA.16816.F32.BF16 R16, R20, R18, R4 ;  /* 0x000000121410723c */ /* 0x008fe40000041804 */
[----:B------:R-:W2:Y:S01]  /*1b620*/  LDL.LU.64 R6, [R1+0x1078] ;  /* 0x0010780001067983 */ /* 0x000ea20000300a00 */
[----:B------:R-:W3:Y:S11]  /*1b630*/  LDL.LU.64 R4, [R1+0x1070] ;  /* 0x0010700001047983 */ /* 0x000ef60000300a00 */
[----:B------:R-:W-:Y:S09]  /*1b640*/  @!UPT UIADD3 URZ, URZ, URZ, URZ ;  /* 0x0000003f3f3ff290 */ /* 0x000ff2000fffe03f */
[----:B------:R1:W-:Y:S01]  /*1b650*/  STL.64 [R1+0x880], R16 ;  /* 0x0008801001007387 */ /* 0x0003e20000100a00 */
[----:B------:R4:W-:Y:S03]  /*1b660*/  STL.64 [R1+0x888], R18 ;  /* 0x0008881201007387 */ /* 0x0009e60000100a00 */
[----:B-1----:R-:W2:Y:S01]  /*1b670*/  LDL.LU.64 R16, [R1+0x1068] ;  /* 0x0010680001107983 */ /* 0x002ea20000300a00 */
[----:B----4-:R-:W4:Y:S03]  /*1b680*/  LDL.LU.64 R18, [R1+0x9a8] ;  /* 0x0009a80001127983 */ /* 0x010f260000300a00 */
[----:B----4-:R1:W-:Y:S01]  /*1b690*/  STL.64 [R1+0xff8], R18 ;  /* 0x000ff81201007387 */ /* 0x0103e20000100a00 */
[----:B--2---:R-:W-:-:S04]  /*1b6a0*/  IMAD.WIDE R12, R24, 0x2, R16 ;  /* 0x00000002180c7825 */ /* 0x004fc800078e0210 */
[----:B-1----:R-:W-:Y:S02]  /*1b6b0*/  IMAD.MOV.U32 R18, RZ, RZ, R3 ;  /* 0x000000ffff127224 */ /* 0x002fe400078e0003 */
[----:B------:R-:W-:Y:S01]  /*1b6c0*/  IMAD.MOV.U32 R19, RZ, RZ, R0 ;  /* 0x000000ffff137224 */ /* 0x000fe200078e0000 */
[----:B------:R-:W2:Y:S01]  /*1b6d0*/  LDL.LU R3, [R1+0x1064] ;  /* 0x0010640001037983 */ /* 0x000ea20000300800 */
[----:B------:R-:W4:Y:S02]  /*1b6e0*/  LDL.LU R0, [R1+0x1060] ;  /* 0x0010600001007983 */ /* 0x000f240000300800 */
[----:B---3--:R-:W-:Y:S02]  /*1b6f0*/  STL [R1+0xf10], R4 ;  /* 0x000f100401007387 */ /* 0x008fe40000100800 */
[----:B------:R1:W-:Y:S02]  /*1b700*/  STL [R1+0xf0c], R5 ;  /* 0x000f0c0501007387 */ /* 0x0003e40000100800 */
[----:B-1----:R-:W3:Y:S01]  /*1b710*/  LDL.LU.64 R4, [R1+0x968] ;  /* 0x0009680001047983 */ /* 0x002ee20000300a00 */
[----:B------:R-:W-:Y:S02]  /*1b720*/  STL [R1+0xf08], R8 ;  /* 0x000f080801007387 */ /* 0x000fe40000100800 */
[----:B------:R-:W2:Y:S02]  /*1b730*/  LDL.LU.64 R16, [R1+0x9a0] ;  /* 0x0009a00001107983 */ /* 0x000ea40000300a00 */
[----:B------:R-:W-:Y:S01]  /*1b740*/  STL.64 [R1+0x1018], R18 ;  /* 0x0010181201007387 */ /* 0x000fe20000100a00 */
[----:B--2---:R1:W-:Y:S04]  /*1b750*/  STL.64 [R1+0x1010], R16 ;  /* 0x0010101001007387 */ /* 0x0043e80000100a00 */
[----:B-1----:R-:W2:Y:S01]  /*1b760*/  LDL.LU.64 R16, [R1+0x988] ;  /* 0x0009880001107983 */ /* 0x002ea20000300a00 */
[----:B------:R-:W-:-:S02]  /*1b770*/  IMAD.MOV.U32 R18, RZ, RZ, R29 ;  /* 0x000000ffff127224 */ /* 0x000fc400078e001d */
[----:B------:R-:W-:Y:S02]  /*1b780*/  IMAD.MOV.U32 R19, RZ, RZ, R25 ;  /* 0x000000ffff137224 */ /* 0x000fe400078e0019 */
[----:B------:R-:W4:Y:S01]  /*1b790*/  LDL.LU R29, [R1+0x105c] ;  /* 0x00105c00011d7983 */ /* 0x000f220000300800 */
[----:B------:R-:W4:Y:S02]  /*1b7a0*/  LDL.LU R25, [R1+0x1058] ;  /* 0x0010580001197983 */ /* 0x000f240000300800 */
[----:B------:R1:W-:Y:S02]  /*1b7b0*/  STL.64 [R1+0x1038], R18 ;  /* 0x0010381201007387 */ /* 0x0003e40000100a00 */
[----:B---3--:R-:W-:-:S04]  /*1b7c0*/  IMAD.WIDE R4, R24, 0x2, R4 ;  /* 0x0000000218047825 */ /* 0x008fc800078e0204 */
[----:B-1----:R-:W-:Y:S02]  /*1b7d0*/  IMAD.MOV.U32 R18, RZ, RZ, R2 ;  /* 0x000000ffff127224 */ /* 0x002fe400078e0002 */
[----:B------:R-:W-:Y:S01]  /*1b7e0*/  IMAD.MOV.U32 R19, RZ, RZ, R28 ;  /* 0x000000ffff137224 */ /* 0x000fe200078e001c */
[----:B--2---:R1:W-:Y:S04]  /*1b7f0*/  STL.64 [R1+0x1030], R16 ;  /* 0x0010301001007387 */ /* 0x0043e80000100a00 */
[----:B-1----:R-:W2:Y:S01]  /*1b800*/  LDL.LU.64 R16, [R1+0x970] ;  /* 0x0009700001107983 */ /* 0x002ea20000300a00 */
[----:B------:R-:W3:Y:S02]  /*1b810*/  LDL.LU R2, [R1+0x1054] ;  /* 0x0010540001027983 */ /* 0x000ee40000300800 */
[----:B------:R-:W3:Y:S02]  /*1b820*/  LDL.LU R28, [R1+0x1050] ;  /* 0x00105000011c7983 */ /* 0x000ee40000300800 */
[----:B------:R-:W-:Y:S01]  /*1b830*/  STL [R1+0xf04], R9 ;  /* 0x000f040901007387 */ /* 0x000fe20000100800 */
[----:B------:R-:W-:Y:S01]  /*1b840*/  STL.64 [R1+0x1048], R6 ;  /* 0x0010480601007387 */ /* 0x000fe20000100a00 */
[----:B------:R1:W-:Y:S03]  /*1b850*/  STL.64 [R1+0x1040], R4 ;  /* 0x0010400401007387 */ /* 0x0003e60000100a00 */
[----:B-1----:R-:W3:Y:S01]  /*1b860*/  LDL.LU R4, [R1+0x8a0] ;  /* 0x0008a00001047983 */ /* 0x002ee20000300800 */
[----:B------:R-:W3:Y:S02]  /*1b870*/  LDL.LU R5, [R1+0x8a4] ;  /* 0x0008a40001057983 */ /* 0x000ee40000300800 */
[----:B------:R-:W3:Y:S02]  /*1b880*/  LDL.LU R6, [R1+0x8a8] ;  /* 0x0008a80001067983 */ /* 0x000ee40000300800 */
[----:B------:R-:W3:Y:S01]  /*1b890*/  LDL.LU R7, [R1+0x8ac] ;  /* 0x0008ac0001077983 */ /* 0x000ee20000300800 */
[----:B------:R-:W-:Y:S01]  /*1b8a0*/  STL [R1+0xf00], R12 ;  /* 0x000f000c01007387 */ /* 0x000fe20000100800 */
[----:B------:R1:W-:Y:S03]  /*1b8b0*/  STL [R1+0xefc], R13 ;  /* 0x000efc0d01007387 */ /* 0x0003e60000100800 */
[----:B-1----:R-:W4:Y:S01]  /*1b8c0*/  LDL.LU.64 R12, [R1+0x978] ;  /* 0x00097800010c7983 */ /* 0x002f220000300a00 */
[----:B--2---:R-:W-:-:S02]  /*1b8d0*/  IMAD.WIDE R8, R24, 0x2, R16 ;  /* 0x0000000218087825 */ /* 0x004fc400078e0210 */
[----:B---3--:R-:W-:Y:S01]  /*1b8e0*/  HMMA.16816.F32.BF16 R16, R20, R18, R4 ;  /* 0x000000121410723c */ /* 0x008fe20000041804 */
[----:B------:R-:W2:Y:S01]  /*1b8f0*/  LDL.LU.64 R6, [R1+0x1048] ;  /* 0x0010480001067983 */ /* 0x000ea20000300a00 */
[----:B------:R-:W3:Y:S11]  /*1b900*/  LDL.LU.64 R4, [R1+0x1040] ;  /* 0x0010400001047983 */ /* 0x000ef60000300a00 */
[----:B------:R-:W-:Y:S10]  /*1b910*/  @!UPT UIADD3 URZ, URZ, URZ, URZ ;  /* 0x0000003f3f3ff290 */ /* 0x000ff4000fffe03f */
[----:B------:R-:W-:Y:S01]  /*1b920*/  STL.64 [R1+0x8a0], R16 ;  /* 0x0008a01001007387 */ /* 0x000fe20000100a00 */
[----:B------:R1:W-:Y:S03]  /*1b930*/  STL.64 [R1+0x8a8], R18 ;  /* 0x0008a81201007387 */ /* 0x0003e60000100a00 */
[----:B-1----:R-:W4:Y:S01]  /*1b940*/  LDL.LU.64 R18, [R1+0x1038] ;  /* 0x0010380001127983 */ /* 0x002f220000300a00 */
[----:B------:R-:W4:Y:S03]  /*1b950*/  LDL.LU.64 R16, [R1+0x1030] ;  /* 0x0010300001107983 */ /* 0x000f260000300a00 */
[----:B---3--:R-:W-:Y:S01]  /*1b960*/  STL [R1+0xef8], R4 ;  /* 0x000ef80401007387 */ /* 0x008fe20000100800 */
[----:B------:R1:W-:Y:S03]  /*1b970*/  STL [R1+0xef4], R5 ;  /* 0x000ef40501007387 */ /* 0x0003e60000100800 */
[----:B-1----:R-:W3:Y:S01]  /*1b980*/  LDL.LU.64 R4, [R1+0x980] ;  /* 0x0009800001047983 */ /* 0x002ee20000300a00 */
[----:B------:R-:W-:Y:S02]  /*1b990*/  STL [R1+0xef0], R8 ;  /* 0x000ef00801007387 */ /* 0x000fe40000100800 */
[----:B------:R-:W-:Y:S02]  /*1b9a0*/  STL [R1+0xeec], R9 ;  /* 0x000eec0901007387 */ /* 0x000fe40000100800 */
[----:B--2---:R-:W-:Y:S02]  /*1b9b0*/  STL.64 [R1+0x1028], R6 ;  /* 0x0010280601007387 */ /* 0x004fe40000100a00 */
[----:B---3--:R-:W-:-:S05]  /*1b9c0*/  IMAD.WIDE R4, R24, 0x2, R4 ;  /* 0x0000000218047825 */ /* 0x008fca00078e0204 */
[----:B------:R1:W-:Y:S04]  /*1b9d0*/  STL.64 [R1+0x1020], R4 ;  /* 0x0010200401007387 */ /* 0x0003e80000100a00 */
[----:B-1----:R-:W2:Y:S01]  /*1b9e0*/  LDL.LU R4, [R1+0x8b0] ;  /* 0x0008b00001047983 */ /* 0x002ea20000300800 */
[----:B------:R-:W2:Y:S02]  /*1b9f0*/  LDL.LU R5, [R1+0x8b4] ;  /* 0x0008b40001057983 */ /* 0x000ea40000300800 */
[----:B------:R-:W2:Y:S02]  /*1ba00*/  LDL.LU R6, [R1+0x8b8] ;  /* 0x0008b80001067983 */ /* 0x000ea40000300800 */
[----:B------:R-:W2:Y:S02]  /*1ba10*/  LDL.LU R7, [R1+0x8bc] ;  /* 0x0008bc0001077983 */ /* 0x000ea40000300800 */
[----:B----4-:R-:W-:-:S04]  /*1ba20*/  IMAD.WIDE R12, R24, 0x2, R12 ;  /* 0x00000002180c7825 */ /* 0x010fc800078e020c */
[C---:B------:R-:W-:Y:S01]  /*1ba30*/  IMAD.WIDE R8, R24.reuse, 0x2, R16 ;  /* 0x0000000218087825 */ /* 0x040fe200078e0210 */
[----:B------:R-:W-:Y:S03]  /*1ba40*/  STL [R1+0xee4], R12 ;  /* 0x000ee40c01007387 */ /* 0x000fe60000100800 */
[----:B------:R1:W-:Y:S02]  /*1ba50*/  STL [R1+0xa34], R13 ;  /* 0x000a340d01007387 */ /* 0x0003e40000100800 */
[----:B-1----:R-:W3:Y:S01]  /*1ba60*/  LDL.LU.64 R12, [R1+0x990] ;  /* 0x00099000010c7983 */ /* 0x002ee20000300a00 */
[----:B--2---:R-:W-:Y:S03]  /*1ba70*/  HMMA.16816.F32.BF16 R16, R20, R18, R4 ;  /* 0x000000121410723c */ /* 0x004fe60000041804 */
[----:B------:R-:W2:Y:S01]  /*1ba80*/  LDL.LU.64 R6, [R1+0x1028] ;  /* 0x0010280001067983 */ /* 0x000ea20000300a00 */
[----:B------:R-:W4:Y:S11]  /*1ba90*/  LDL.LU.64 R4, [R1+0x1020] ;  /* 0x0010200001047983 */ /* 0x000f360000300a00 */
[----:B------:R-:W-:Y:S08]  /*1baa0*/  @!UPT UIADD3 URZ, URZ, URZ, URZ ;  /* 0x0000003f3f3ff290 */ /* 0x000ff0000fffe03f */
[----:B------:R-:W-:Y:S01]  /*1bab0*/  STL.64 [R1+0x8b0], R16 ;  /* 0x0008b01001007387 */ /* 0x000fe20000100a00 */
[----:B------:R1:W-:Y:S03]  /*1bac0*/  STL.64 [R1+0x8b8], R18 ;  /* 0x0008b81201007387 */ /* 0x0003e60000100a00 */
[----:B-1----:R-:W3:Y:S01]  /*1bad0*/  LDL.LU.64 R18, [R1+0x1018] ;  /* 0x0010180001127983 */ /* 0x002ee20000300a00 */
[----:B------:R-:W3:Y:S03]  /*1bae0*/  LDL.LU.64 R16, [R1+0x1010] ;  /* 0x0010100001107983 */ /* 0x000ee60000300a00 */
[----:B----4-:R-:W-:Y:S01]  /*1baf0*/  STL [R1+0xa30], R4 ;  /* 0x000a300401007387 */ /* 0x010fe20000100800 */
[----:B------:R1:W-:Y:S03]  /*1bb00*/  STL [R1+0x984], R5 ;  /* 0x0009840501007387 */ /* 0x0003e60000100800 */
[----:B-1----:R-:W4:Y:S01]  /*1bb10*/  LDL.LU.64 R4, [R1+0x998] ;  /* 0x0009980001047983 */ /* 0x002f220000300a00 */
[----:B------:R-:W-:Y:S02]  /*1bb20*/  STL [R1+0x980], R8 ;  /* 0x0009800801007387 */ /* 0x000fe40000100800 */
[----:B------:R-:W-:Y:S02]  /*1bb30*/  STL [R1+0x97c], R9 ;  /* 0x00097c0901007387 */ /* 0x000fe40000100800 */
[----:B--2---:R-:W-:Y:S02]  /*1bb40*/  STL.64 [R1+0x1008], R6 ;  /* 0x0010080601007387 */ /* 0x004fe40000100a00 */
[----:B----4-:R-:W-:-:S05]  /*1bb50*/  IMAD.WIDE R4, R24, 0x2, R4 ;  /* 0x0000000218047825 */ /* 0x010fca00078e0204 */
[----:B------:R1:W-:Y:S04]  /*1bb60*/  STL.64 [R1+0x1000], R4 ;  /* 0x0010000401007387 */ /* 0x0003e80000100a00 */
[----:B-1----:R-:W2:Y:S01]  /*1bb70*/  LDL.LU R4, [R1+0x8c0] ;  /* 0x0008c00001047983 */ /* 0x002ea20000300800 */
[----:B------:R-:W2:Y:S02]  /*1bb80*/  LDL.LU R5, [R1+0x8c4] ;  /* 0x0008c40001057983 */ /* 0x000ea40000300800 */
[----:B------:R-:W2:Y:S02]  /*1bb90*/  LDL.LU R6, [R1+0x8c8] ;  /* 0x0008c80001067983 */ /* 0x000ea40000300800 */
[----:B------:R-:W2:Y:S02]  /*1bba0*/  LDL.LU R7, [R1+0x8cc] ;  /* 0x0008cc0001077983 */ /* 0x000ea40000300800 */
[----:B---3--:R-:W-:-:S04]  /*1bbb0*/  IMAD.WIDE R8, R24, 0x2, R16 ;  /* 0x0000000218087825 */ /* 0x008fc800078e0210 */
[----:B------:R-:W-:-:S05]  /*1bbc0*/  IMAD.WIDE R12, R24, 0x2, R12 ;  /* 0x00000002180c7825 */ /* 0x000fca00078e020c */
[----:B------:R-:W-:Y:S01]  /*1bbd0*/  STL [R1+0x978], R12 ;  /* 0x0009780c01007387 */ /* 0x000fe20000100800 */
[----:B------:R-:W-:Y:S01]  /*1bbe0*/  STL [R1+0x974], R13 ;  /* 0x0009740d01007387 */ /* 0x000fe20000100800 */
[----:B--2---:R-:W-:Y:S02]  /*1bbf0*/  HMMA.16816.F32.BF16 R16, R20, R18, R4 ;  /* 0x000000121410723c */ /* 0x004fe40000041804 */
[----:B------:R-:W2:Y:S01]  /*1bc00*/  LDL.LU.64 R6, [R1+0x1008] ;  /* 0x0010080001067983 */ /* 0x000ea20000300a00 */
[----:B------:R-:W3:Y:S11]  /*1bc10*/  LDL.LU.64 R4, [R1+0x1000] ;  /* 0x0010000001047983 */ /* 0x000ef60000300a00 */
[----:B------:R-:W-:Y:S09]  /*1bc20*/  @!UPT UIADD3 URZ, URZ, URZ, URZ ;  /* 0x0000003f3f3ff290 */ /* 0x000ff2000fffe03f */
[----:B------:R-:W-:Y:S01]  /*1bc30*/  STL.64 [R1+0x8c0], R16 ;  /* 0x0008c01001007387 */ /* 0x000fe20000100a00 */
[----:B------:R1:W-:Y:S03]  /*1bc40*/  STL.64 [R1+0x8c8], R18 ;  /* 0x0008c81201007387 */ /* 0x0003e60000100a00 */
[----:B-1----:R-:W4:Y:S01]  /*1bc50*/  LDL.LU.64 R18, [R1+0xff8] ;  /* 0x000ff80001127983 */ /* 0x002f220000300a00 */
[----:B------:R-:W-:Y:S02]  /*1bc60*/  IMAD.MOV.U32 R16, RZ, RZ, R25 ;  /* 0x000000ffff107224 */ /* 0x000fe400078e0019 */
[----:B------:R-:W2:Y:S02]  /*1bc70*/  LDL.LU R25, [R1+0xff4] ;  /* 0x000ff40001197983 */ /* 0x000ea40000300800 */
[----:B------:R-:W-:Y:S02]  /*1bc80*/  IMAD.MOV.U32 R17, RZ, RZ, R29 ;  /* 0x000000ffff117224 */ /* 0x000fe400078e001d */
[----:B------:R-:W2:Y:S01]  /*1bc90*/  LDL.LU R29, [R1+0xff0] ;  /* 0x000ff000011d7983 */ /* 0x000ea20000300800 */
[----:B----4-:R-:W-:-:S04]  /*1bca0*/  IMAD.WIDE R12, R24, 0x2, R18 ;  /* 0x00000002180c7825 */ /* 0x010fc800078e0212 */
[----:B------:R-:W-:Y:S02]  /*1bcb0*/  IMAD.MOV.U32 R18, RZ, RZ, R0 ;  /* 0x000000ffff127224 */ /* 0x000fe400078e0000 */
[----:B------:R-:W-:Y:S01]  /*1bcc0*/  IMAD.MOV.U32 R19, RZ, RZ, R3 ;  /* 0x000000ffff137224 */ /* 0x000fe200078e0003 */
[----:B------:R-:W4:Y:S01]  /*1bcd0*/  LDL.LU R0, [R1+0xfec] ;  /* 0x000fec0001007983 */ /* 0x000f220000300800 */
[----:B------:R-:W2:Y:S03]  /*1bce0*/  LDL.LU R3, [R1+0xfe8] ;  /* 0x000fe80001037983 */ /* 0x000ea60000300800 */
[----:B------:R-:W-:Y:S01]  /*1bcf0*/  STL.64 [R1+0xfb0], R18 ;  /* 0x000fb01201007387 */ /* 0x000fe20000100a00 */
[----:B------:R1:W-:Y:S03]  /*1bd00*/  STL.64 [R1+0xfa8], R16 ;  /* 0x000fa81001007387 */ /* 0x0003e60000100a00 */
[----:B-1----:R-:W2:Y:S01]  /*1bd10*/  LDL.LU R16, [R1+0x110] ;  /* 0x0001100001107983 */ /* 0x002ea20000300800 */
[----:B------:R-:W2:Y:S02]  /*1bd20*/  LDL.LU R17, [R1+0x114] ;  /* 0x0001140001117983 */ /* 0x000ea40000300800 */
[----:B------:R-:W-:-:S02]  /*1bd30*/  IMAD.MOV.U32 R18, RZ, RZ, R28 ;  /* 0x000000ffff127224 */ /* 0x000fc400078e001c */
[----:B------:R-:W-:Y:S01]  /*1bd40*/  IMAD.MOV.U32 R19, RZ, RZ, R2 ;  /* 0x000000ffff137224 */ /* 0x000fe200078e0002 */
[----:B------:R0:W5:Y:S01]  /*1bd50*/  LDL.LU R28, [R1+0xfe4] ;  /* 0x000fe400011c7983 */ /* 0x0001620000300800 */
[----:B------:R-:W3:Y:S03]  /*1bd60*/  LDL.LU R2, [R1+0xfe0] ;  /* 0x000fe00001027983 */ /* 0x000ee60000300800 */
[----:B------:R-:W-:Y:S04]  /*1bd70*/  STL.64 [R1+0xfc8], R18 ;  /* 0x000fc81201007387 */ /* 0x000fe80000100a00 */
[----:B--2---:R1:W-:Y:S02]  /*1bd80*/  STL.64 [R1+0xfc0], R16 ;  /* 0x000fc01001007387 */ /* 0x0043e40000100a00 */
[----:B-1----:R-:W-:-:S02]  /*1bd90*/  IMAD.MOV.U32 R16, RZ, RZ, R3 ;  /* 0x000000ffff107224 */ /* 0x002fc400078e0003 */
[----:B------:R-:W2:Y:S01]  /*1bda0*/  LDL.LU R3, [R1+0xfdc] ;  /* 0x000fdc0001037983 */ /* 0x000ea20000300800 */
[----:B----4-:R-:W-:Y:S02]  /*1bdb0*/  IMAD.MOV.U32 R17, RZ, RZ, R0 ;  /* 0x000000ffff117224 */ /* 0x010fe400078e0000 */
[----:B------:R-:W4:Y:S02]  /*1bdc0*/  LDL.LU R0, [R1+0xfd8] ;  /* 0x000fd80001007983 */ /* 0x000f240000300800 */
[----:B---3--:R-:W-:Y:S01]  /*1bdd0*/  STL [R1+0x970], R4 ;  /* 0x0009700401007387 */ /* 0x008fe20000100800 */
[----:B------:R1:W-:Y:S04]  /*1bde0*/  STL [R1+0x96c], R5 ;  /* 0x00096c0501007387 */ /* 0x0003e80000100800 */
[----:B-1----:R-:W3:Y:S01]  /*1bdf0*/  LDL.LU.64 R4, [R1+0x9b0] ;  /* 0x0009b00001047983 */ /* 0x002ee20000300a00 */
[----:B------:R-:W-:Y:S02]  /*1be00*/  STL [R1+0x968], R8 ;  /* 0x0009680801007387 */ /* 0x000fe40000100800 */
[----:B------:R-:W-:Y:S02]  /*1be10*/  STL [R1+0x964], R9 ;  /* 0x0009640901007387 */ /* 0x000fe40000100800 */
[----:B------:R-:W-:Y:S01]  /*1be20*/  STL [R1+0x960], R12 ;  /* 0x0009600c01007387 */ /* 0x000fe20000100800 */
[----:B------:R1:W-:Y:S04]  /*1be30*/  STL [R1+0x95c], R13 ;  /* 0x00095c0d01007387 */ /* 0x0003e80000100800 */
[----:B-1----:R-:W4:Y:S01]  /*1be40*/  LDL.LU.64 R12, [R1+0x9c0] ;  /* 0x0009c000010c7983 */ /* 0x002f220000300a00 */
[----:B------:R-:W-:-:S02]  /*1be50*/  IMAD.MOV.U32 R18, RZ, RZ, R29 ;  /* 0x000000ffff127224 */ /* 0x000fc400078e001d */
[----:B------:R-:W-:-:S07]  /*1be60*/  IMAD.MOV.U32 R19, RZ, RZ, R25 ;  /* 0x000000ffff137224 */ /* 0x000fce00078e0019 */
[----:B------:R-:W-:Y:S01]  /*1be70*/  HMMA.16816.F32.BF16 R16, R20, R26, R16 ;  /* 0x0000001a1410723c */ /* 0x000fe20000041810 */
[C---:B--2---:R-:W-:Y:S02]  /*1be80*/  IMAD.WIDE R8, R24.reuse, 0x2, R2 ;  /* 0x0000000218087825 */ /* 0x044fe400078e0202 */
[----:B------:R-:W2:Y:S11]  /*1be90*/  LDL.LU.64 R2, [R1+0xfd0] ;  /* 0x000fd00001027983 */ /* 0x000eb60000300a00 */
[----:B------:R-:W-:Y:S09]  /*1bea0*/  @!UPT UIADD3 URZ, URZ, URZ, URZ ;  /* 0x0000003f3f3ff290 */ /* 0x000ff2000fffe03f */
[----:B------:R-:W-:Y:S02]  /*1beb0*/  STL.64 [R1+0x8d0], R16 ;  /* 0x0008d01001007387 */ /* 0x000fe40000100a00 */
[----:B------:R1:W-:Y:S02]  /*1bec0*/  STL.64 [R1+0x8d8], R18 ;  /* 0x0008d81201007387 */ /* 0x0003e40000100a00 */
[----:B-1----:R-:W4:Y:S01]  /*1bed0*/  LDL.LU.64 R18, [R1+0xfc8] ;  /* 0x000fc80001127983 */ /* 0x002f220000300a00 */
[----:B------:R-:W4:Y:S02]  /*1bee0*/  LDL.LU.64 R16, [R1+0xfc0] ;  /* 0x000fc00001107983 */ /* 0x000f240000300a00 */
[----:B---3--:R-:W-:-:S04]  /*1bef0*/  IMAD.WIDE R4, R24, 0x2, R4 ;  /* 0x0000000218047825 */ /* 0x008fc800078e0204 */
[----:B------:R-:W3:Y:S01]  /*1bf00*/  LDL.LU.64 R26, [R1+0x9f8] ;  /* 0x0009f800011a7983 */ /* 0x000ee20000300a00 */
[----:B------:R-:W-:Y:S01]  /*1bf10*/  STL [R1+0x958], R4 ;  /* 0x0009580401007387 */ /* 0x000fe20000100800 */
[----:B------:R-:W-:Y:S02]  /*1bf20*/  STL [R1+0x954], R5 ;  /* 0x0009540501007387 */ /* 0x000fe40000100800 */
[----:B------:R-:W-:Y:S02]  /*1bf30*/  STL [R1+0x950], R8 ;  /* 0x0009500801007387 */ /* 0x000fe40000100800 */
[----:B------:R1:W-:Y:S02]  /*1bf40*/  STL [R1+0x94c], R9 ;  /* 0x00094c0901007387 */ /* 0x0003e40000100800 */
[----:B-1----:R-:W3:Y:S01]  /*1bf50*/  LDL.LU.64 R8, [R1+0x9d0] ;  /* 0x0009d00001087983 */ /* 0x002ee20000300a00 */
[----:B--2---:R-:W-:-:S03]  /*1bf60*/  IMAD.WIDE R4, R24, 0x2, R2 ;  /* 0x0000000218047825 */ /* 0x004fc600078e0202 */
[----:B------:R-:W2:Y:S01]  /*1bf70*/  LDL.LU.64 R2, [R1+0xfb8] ;  /* 0x000fb80001027983 */ /* 0x000ea20000300a00 */
[----:B----4-:R-:W-:Y:S01]  /*1bf80*/  HMMA.16816.F32.BF16 R16, R20, R10, R16 ;  /* 0x0000000a1410723c */ /* 0x010fe20000041810 */
[----:B------:R-:W-:-:S05]  /*1bf90*/  IMAD.WIDE R12, R24, 0x2, R12 ;  /* 0x00000002180c7825 */ /* 0x000fca00078e020c */
[----:B------:R-:W-:Y:S01]  /*1bfa0*/  STL [R1+0x948], R12 ;  /* 0x0009480c01007387 */ /* 0x000fe20000100800 */
[----:B------:R-:W-:Y:S11]  /*1bfb0*/  STL [R1+0x944], R13 ;  /* 0x0009440d01007387 */ /* 0x000ff60000100800 */
[----:B------:R-:W-:Y:S05]  /*1bfc0*/  @!UPT UIADD3 URZ, URZ, URZ, URZ ;  /* 0x0000003f3f3ff290 */ /* 0x000fea000fffe03f */
[----:B------:R-:W-:Y:S01]  /*1bfd0*/  STL.64 [R1+0x110], R16 ;  /* 0x0001101001007387 */ /* 0x000fe20000100a00 */
[----:B------:R1:W-:Y:S03]  /*1bfe0*/  STL.64 [R1+0x118], R18 ;  /* 0x0001181201007387 */ /* 0x0003e60000100a00 */
[----:B-1----:R-:W4:Y:S01]  /*1bff0*/  LDL.LU.64 R18, [R1+0xfb0] ;  /* 0x000fb00001127983 */ /* 0x002f220000300a00 */
[----:B------:R-:W4:Y:S02]  /*1c000*/  LDL.LU.64 R16, [R1+0xfa8] ;  /* 0x000fa80001107983 */ /* 0x000f240000300a00 */
[C---:B--2---:R-:W-:Y:S02]  /*1c010*/  IMAD.WIDE R10, R24.reuse, 0x2, R2 ;  /* 0x00000002180a7825 */ /* 0x044fe400078e0202 */
[----:B------:R-:W2:Y:S02]  /*1c020*/  LDL.LU.64 R2, [R1+0xfa0] ;  /* 0x000fa00001027983 */ /* 0x000ea40000300a00 */
[----:B------:R-:W-:Y:S02]  /*1c030*/  STL [R1+0x940], R4 ;  /* 0x0009400401007387 */ /* 0x000fe40000100800 */
[----:B------:R-:W4:Y:S02]  /*1c040*/  LDL.LU R12, [R1+0xee8] ;  /* 0x000ee800010c7983 */ /* 0x000f240000300800 */
[----:B------:R1:W-:Y:S02]  /*1c050*/  STL [R1+0x93c], R5 ;  /* 0x00093c0501007387 */ /* 0x0003e40000100800 */
[C---:B---3--:R-:W-:Y:S01]  /*1c060*/  IMAD.WIDE R8, R24.reuse, 0x2, R8 ;  /* 0x0000000218087825 */ /* 0x048fe200078e0208 */
[----:B-1----:R-:W3:Y:S04]  /*1c070*/  LDL.LU.64 R4, [R1+0x9e0] ;  /* 0x0009e00001047983 */ /* 0x002ee80000300a00 */
[----:B------:R-:W-:Y:S02]  /*1c080*/  STL [R1+0x938], R8 ;  /* 0x0009380801007387 */ /* 0x000fe40000100800 */
[----:B------:R2:W-:Y:S02]  /*1c090*/  STL [R1+0x934], R9 ;  /* 0x0009340901007387 */ /* 0x0005e40000100800 */
[----:B------:R-:W-:Y:S01]  /*1c0a0*/  STL [R1+0x930], R10 ;  /* 0x0009300a01007387 */ /* 0x000fe20000100800 */
[----:B------:R-:W-:Y:S01]  /*1c0b0*/  STL [R1+0x92c], R11 ;  /* 0x00092c0b01007387 */ /* 0x000fe20000100800 */
[----:B--2---:R-:W-:-:S03]  /*1c0c0*/  IMAD.WIDE R8, R24, 0x2, R2 ;  /* 0x0000000218087825 */ /* 0x004fc600078e0202 */
[----:B------:R-:W2:Y:S01]  /*1c0d0*/  LDL.LU.64 R2, [R1+0xf98] ;  /* 0x000f980001027983 */ /* 0x000ea20000300a00 */
[----:B----4-:R-:W-:Y:S01]  /*1c0e0*/  HMMA.16816.F32.BF16 R20, R20, R6, R16 ;  /* 0x000000061414723c */ /* 0x010fe20000041810 */
[----:B------:R0:W5:Y:S02]  /*1c0f0*/  LDL.LU.64 R18, [R1+0xf90] ;  /* 0x000f900001127983 */ /* 0x0001640000300a00 */
[----:B------:R0:W5:Y:S02]  /*1c100*/  LDL.LU.64 R16, [R1+0xf88] ;  /* 0x000f880001107983 */ /* 0x0001640000300a00 */
[C---:B---3--:R-:W-:Y:S11]  /*1c110*/  IMAD.WIDE R4, R24.reuse, 0x2, R4 ;  /* 0x0000000218047825 */ /* 0x048ff600078e0204 */
[----:B------:R-:W-:Y:S07]  /*1c120*/  @!UPT UIADD3 URZ, URZ, URZ, URZ ;  /* 0x0000003f3f3ff290 */ /* 0x000fee000fffe03f */
[----:B------:R-:W-:Y:S01]  /*1c130*/  STL.64 [R1+0xd0], R20 ;  /* 0x0000d01401007387 */ /* 0x000fe20000100a00 */
[----:B------:R-:W-:Y:S02]  /*1c140*/  STL.64 [R1+0xd8], R22 ;  /* 0x0000d81601007387 */ /* 0x000fe40000100a00 */
[----:B------:R-:W3:Y:S02]  /*1c150*/  LDL.LU.64 R6, [R1+0x9f0] ;  /* 0x0009f00001067983 */ /* 0x000ee40000300a00 */
[----:B------:R-:W-:Y:S01]  /*1c160*/  STL [R1+0xc], R4 ;  /* 0x00000c0401007387 */ /* 0x000fe20000100800 */
[----:B------:R-:W-:Y:S01]  /*1c170*/  STL [R1+0x8], R5 ;  /* 0x0000080501007387 */ /* 0x000fe20000100800 */
[----:B------:R-:W-:Y:S02]  /*1c180*/  STL [R1+0x4], R8 ;  /* 0x0000040801007387 */ /* 0x000fe40000100800 */
[----:B------:R2:W-:Y:S02]  /*1c190*/  STL [R1], R9 ;  /* 0x0000000901007387 */ /* 0x0005e40000100800 */
[----:B--2---:R-:W-:-:S02]  /*1c1a0*/  IMAD.WIDE R8, R24, 0x2, R2 ;  /* 0x0000000218087825 */ /* 0x004fc400078e0202 */
[----:B------:R-:W2:Y:S04]  /*1c1b0*/  LDL.LU.64 R2, [R1+0xf80] ;  /* 0x000f800001027983 */ /* 0x000ea80000300a00 */
[----:B------:R-:W1:Y:S01]  /*1c1c0*/  S2R R29, SR_TID.X ;  /* 0x00000000001d7919 */ /* 0x000e620000002100 */
[----:B------:R-:W-:-:S04]  /*1c1d0*/  IADD3 R12, R12, -0x1, RZ ;  /* 0xffffffff0c0c7810 */ /* 0x000fc80007ffe0ff */
[----:B------:R-:W-:Y:S01]  /*1c1e0*/  ISETP.NE.U32.AND P0, PT, R12, RZ, PT ;  /* 0x000000ff0c00720c */ /* 0x000fe20003f05070 */
[----:B------:R-:W-:Y:S01]  /*1c1f0*/  IMAD.MOV.U32 R13, RZ, RZ, c[0x0][0x188] ;  /* 0x00006200ff0d7624 */ /* 0x000fe200078e00ff */
[----:B------:R4:W-:Y:S01]  /*1c200*/  STL [R1+0xee8], R12 ;  /* 0x000ee80c01007387 */ /* 0x0009e20000100800 */
[----:B------:R-:W-:Y:S02]  /*1c210*/  IMAD.MOV.U32 R11, RZ, RZ, R22 ;  /* 0x000000ffff0b7224 */ /* 0x000fe400078e0016 */
[----:B------:R-:W-:Y:S02]  /*1c220*/  IMAD.MOV.U32 R10, RZ, RZ, R23 ;  /* 0x000000ffff0a7224 */ /* 0x000fe400078e0017 */
[----:B------:R-:W-:Y:S02]  /*1c230*/  IMAD.MOV.U32 R23, RZ, RZ, R8 ;  /* 0x000000ffff177224 */ /* 0x000fe400078e0008 */
[----:B------:R-:W-:Y:S01]  /*1c240*/  IMAD.MOV.U32 R22, RZ, RZ, R9 ;  /* 0x000000ffff167224 */ /* 0x000fe200078e0009 */
[----:B------:R-:W-:Y:S01]  /*1c250*/  IADD3 R0, R0, -0x20, RZ ;  /* 0xffffffe000007810 */ /* 0x000fe20007ffe0ff */
[----:B----4-:R-:W-:-:S02]  /*1c260*/  IMAD.SHL.U32 R12, R13, 0x20, RZ ;  /* 0x000000200d0c7824 */ /* 0x010fc400078e00ff */
[----:B---3--:R-:W-:Y:S01]  /*1c270*/  IMAD.WIDE R4, R24, 0x2, R6 ;  /* 0x0000000218047825 */ /* 0x008fe200078e0206 */
[----:B-1----:R-:W-:-:S03]  /*1c280*/  LOP3.LUT R29, R29, 0x7f, RZ, 0xc0, !PT ;  /* 0x0000007f1d1d7812 */ /* 0x002fc600078ec0ff */
[----:B------:R-:W-:-:S04]  /*1c290*/  IMAD.WIDE R6, R24, 0x2, R26 ;  /* 0x0000000218067825 */ /* 0x000fc800078e021a */
[----:B------:R-:W-:Y:S02]  /*1c2a0*/  IMAD.MOV.U32 R27, RZ, RZ, R4 ;  /* 0x000000ffff1b7224 */ /* 0x000fe400078e0004 */
[----:B------:R-:W-:Y:S02]  /*1c2b0*/  IMAD.MOV.U32 R26, RZ, RZ, R5 ;  /* 0x000000ffff1a7224 */ /* 0x000fe400078e0005 */
[----:B------:R-:W-:Y:S02]  /*1c2c0*/  IMAD.SHL.U32 R29, R29, 0x2, RZ ;  /* 0x000000021d1d7824 */ /* 0x000fe400078e00ff */
[----:B------:R-:W-:Y:S02]  /*1c2d0*/  IMAD.MOV.U32 R25, RZ, RZ, R6 ;  /* 0x000000ffff197224 */ /* 0x000fe400078e0006 */
[----:B------:R-:W-:Y:S02]  /*1c2e0*/  IMAD.MOV.U32 R24, RZ, RZ, R7 ;  /* 0x000000ffff187224 */ /* 0x000fe400078e0007 */
[----:B--2---:R-:W-:Y:S01]  /*1c2f0*/  IMAD.WIDE R2, R12, 0x2, R2 ;  /* 0x000000020c027825 */ /* 0x004fe200078e0202 */
[----:B0-----:R-:W-:Y:S01]  /*1c300*/  @!P0 CALL.REL.NOINC `(.L_x_1) ;  /* 0x0000001000008944 */ /* 0x001fe20003c00000 */
[----:B------:R-:W-:Y:S05]  /*1c310*/  BRA `(.L_x_2) ;  /* 0xfffeb34000007947 */ /* 0x000fea000383ffff */
.L_x_1:
[----:B-----5:R-:W2:Y:S04]  /*1c320*/  LDL.LU R28, [R1+0xd0] ;  /* 0x0000d000011c7983 */ /* 0x020ea80000300800 */
[----:B--2---:R0:W-:Y:S04]  /*1c330*/  STL [R1+0x139c], R28 ;  /* 0x00139c1c01007387 */ /* 0x0041e80000100800 */
[----:B0-----:R-:W2:Y:S04]  /*1c340*/  LDL.LU R28, [R1+0x11c] ;  /* 0x00011c00011c7983 */ /* 0x001ea80000300800 */
[----:B--2---:R0:W-:Y:S04]  /*1c350*/  STL [R1+0x13a0], R28 ;  /* 0x0013a01c01007387 */ /* 0x0041e80000100800 */
[----:B------:R-:W2:Y:S01]  /*1c360*/  LDL.LU R0, [R1+0x114] ;  /* 0x0001140001007983 */ /* 0x000ea20000300800 */
[----:B0-----:R-:W-:-:S03]  /*1c370*/  IMAD.MOV.U32 R28, RZ, RZ, R11 ;  /* 0x000000ffff1c7224 */ /* 0x001fc600078e000b */
[----:B--2---:R0:W-:Y:S04]  /*1c380*/  STL [R1+0x13a4], R0 ;  /* 0x0013a40001007387 */ /* 0x0041e80000100800 */
[----:B------:R-:W2:Y:S04]  /*1c390*/  LDL.LU R29, [R1+0x110] ;  /* 0x00011000011d7983 */ /* 0x000ea80000300800 */
[----:B------:R-:W3:Y:S04]  /*1c3a0*/  LDL.LU R27, [R1+0x8d4] ;  /* 0x0008d400011b7983 */ /* 0x000ee80000300800 */
[----:B------:R-:W3:Y:S04]  /*1c3b0*/  LDL.LU R25, [R1+0x8d0] ;  /* 0x0008d00001197983 */ /* 0x000ee80000300800 */
[----:B------:R-:W4:Y:S04]  /*1c3c0*/  LDL.LU R23, [R1+0x8c4] ;  /* 0x0008c40001177983 */ /* 0x000f280000300800 */
[----:B------:R-:W4:Y:S04]  /*1c3d0*/  LDL.LU R26, [R1+0x8c0] ;  /* 0x0008c000011a7983 */ /* 0x000f280000300800 */
[----:B------:R-:W2:Y:S04]  /*1c3e0*/  LDL.LU R24, [R1+0x15c] ;  /* 0x00015c0001187983 */ /* 0x000ea80000300800 */
[----:B------:R-:W2:Y:S04]  /*1c3f0*/  LDL.LU R22, [R1+0x158] ;  /* 0x0001580001167983 */ /* 0x000ea80000300800 */
[----:B------:R-:W2:Y:S04]  /*1c400*/  LDL.LU R2, [R1+0x16c] ;  /* 0x00016c0001027983 */ /* 0x000ea80000300800 */
[----:B------:R-:W2:Y:S04]  /*1c410*/  LDL.LU R3, [R1+0x168] ;  /* 0x0001680001037983 */ /* 0x000ea80000300800 */
[----:B------:R-:W2:Y:S04]  /*1c420*/  LDL.LU R8, [R1+0x17c] ;  /* 0x00017c0001087983 */ /* 0x000ea80000300800 */
[----:B------:R-:W2:Y:S04]  /*1c430*/  LDL.LU R9, [R1+0x178] ;  /* 0x0001780001097983 */ /* 0x000ea80000300800 */
[----:B------:R-:W2:Y:S04]  /*1c440*/  LDL.LU R6, [R1+0x18c] ;  /* 0x00018c0001067983 */ /* 0x000ea80000300800 */
[----:B------:R-:W2:Y:S01]  /*1c450*/  LDL.LU R7, [R1+0x188] ;  /* 0x0001880001077983 */ /* 0x000ea20000300800 */
[----:B0-----:R-:W-:-:S03]  /*1c460*/  IMAD.MOV.U32 R0, RZ, RZ, R10 ;  /* 0x000000ffff007224 */ /* 0x001fc600078e000a */
[----:B------:R-:W2:Y:S04]  /*1c470*/  LDL.LU R4, [R1+0x154] ;  /* 0x0001540001047983 */ /* 0x000ea80000300800 */
[----:B------:R-:W2:Y:S04]  /*1c480*/  LDL.LU R5, [R1+0x150] ;  /* 0x0001500001057983 */ /* 0x000ea80000300800 */
[----:B------:R-:W2:Y:S04]  /*1c490*/  LDL.LU R20, [R1+0x164] ;  /* 0x0001640001147983 */ /* 0x000ea80000300800 */
[----:B------:R-:W2:Y:S04]  /*1c4a0*/  LDL.LU R21, [R1+0x160] ;  /* 0x0001600001157983 */ /* 0x000ea80000300800 */
[----:B------:R-:W2:Y:S04]  /*1c4b0*/  LDL.LU R10, [R1+0x174] ;  /* 0x00017400010a7983 */ /* 0x000ea80000300800 */
[----:B------:R-:W2:Y:S04]  /*1c4c0*/  LDL.LU R11, [R1+0x170] ;  /* 0x00017000010b7983 */ /* 0x000ea80000300800 */
[----:B------:R-:W2:Y:S04]  /*1c4d0*/  LDL.LU R12, [R1+0x184] ;  /* 0x00018400010c7983 */ /* 0x000ea80000300800 */
[----:B------:R-:W2:Y:S04]  /*1c4e0*/  LDL.LU R13, [R1+0x180] ;  /* 0x00018000010d7983 */ /* 0x000ea80000300800 */
[----:B------:R0:W-:Y:S01]  /*1c4f0*/  STL [R1+0x10a4], R19 ;  /* 0x0010a41301007387 */ /* 0x0001e20000100800 */
[----:B------:R-:W-:-:S03]  /*1c500*/  F2FP.BF16.PACK_AB R28, R0, R28 ;  /* 0x0000001c001c723e */ /* 0x000fc600000010ff */
[----:B0-----:R-:W2:Y:S04]  /*1c510*/  LDL.LU R19, [R1+0xd4] ;  /* 0x0000d40001137983 */ /* 0x001ea80000300800 */
[----:B------:R0:W-:Y:S04]  /*1c520*/  STL [R1+0x10a0], R18 ;  /* 0x0010a01201007387 */ /* 0x0001e80000100800 */
        /* <DEDUP_REMOVED lines=9> */
[----:B------:R-:W2:Y:S04]  /*1c5c0*/  LDL.LU R0, [R1+0x13a4] ;  /* 0x0013a40001007983 */ /* 0x000ea80000300800 */
[----:B------:R0:W-:Y:S04]  /*1c5d0*/  STL [R1+0x98c], R28 ;  /* 0x00098c1c01007387 */ /* 0x0001e80000100800 */
[----:B0-----:R-:W2:Y:S02]  /*1c5e0*/  LDL.LU R28, [R1+0x13a0] ;  /* 0x0013a000011c7983 */ /* 0x001ea40000300800 */
[----:B--2---:R-:W-:-:S02]  /*1c5f0*/  F2FP.BF16.PACK_AB R14, R28, R14 ;  /* 0x0000000e1c0e723e */ /* 0x004fc400000010ff */
[----:B------:R-:W2:Y:S04]  /*1c600*/  LDL.LU R28, [R1+0x139c] ;  /* 0x00139c00011c7983 */ /* 0x000ea80000300800 */
[----:B------:R0:W-:Y:S02]  /*1c610*/  STL [R1+0x988], R14 ;  /* 0x0009880e01007387 */ /* 0x0001e40000100800 */
[----:B0-----:R-:W-:Y:S02]  /*1c620*/  F2FP.BF16.PACK_AB R14, R15, R16 ;  /* 0x000000100f0e723e */ /* 0x001fe400000010ff */
[----:B------:R-:W-:-:S03]  /*1c630*/  F2FP.BF16.PACK_AB R16, R17, R18 ;  /* 0x000000121110723e */ /* 0x000fc600000010ff */
[----:B------:R0:W-:Y:S04]  /*1c640*/  STL [R1+0x984], R14 ;  /* 0x0009840e01007387 */ /* 0x0001e80000100800 */
[----:B------:R-:W-:Y:S01]  /*1c650*/  STL [R1+0x980], R16 ;  /* 0x0009801001007387 */ /* 0x000fe20000100800 */
[----:B0-----:R-:W-:Y:S02]  /*1c660*/  F2FP.BF16.PACK_AB R14, R0, R29 ;  /* 0x0000001d000e723e */ /* 0x001fe400000010ff */
[----:B---3--:R-:W-:Y:S02]  /*1c670*/  F2FP.BF16.PACK_AB R0, R27, R25 ;  /* 0x000000191b00723e */ /* 0x008fe400000010ff */
[----:B--2---:R-:W-:-:S05]  /*1c680*/  F2FP.BF16.PACK_AB R15, R19, R28 ;  /* 0x0000001c130f723e */ /* 0x004fca00000010ff */
[----:B------:R4:W-:Y:S04]  /*1c690*/  STL [R1+0x97c], R15 ;  /* 0x00097c0f01007387 */ /* 0x0009e80000100800 */
[----:B------:R0:W-:Y:S04]  /*1c6a0*/  STL [R1+0x978], R14 ;  /* 0x0009780e01007387 */ /* 0x0001e80000100800 */
[----:B------:R1:W-:Y:S01]  /*1c6b0*/  STL [R1+0x974], R0 ;  /* 0x0009740001007387 */ /* 0x0003e20000100800 */
[----:B----4-:R-:W-:Y:S02]  /*1c6c0*/  F2FP.BF16.PACK_AB R15, R23, R26 ;  /* 0x0000001a170f723e */ /* 0x010fe400000010ff */
[----:B0-----:R-:W-:-:S03]  /*1c6d0*/  F2FP.BF16.PACK_AB R14, R24, R22 ;  /* 0x00000016180e723e */ /* 0x001fc600000010ff */
[----:B------:R-:W-:Y:S01]  /*1c6e0*/  STL [R1+0x970], R15 ;  /* 0x0009700f01007387 */ /* 0x000fe20000100800 */
[----:B-1----:R-:W-:Y:S02]  /*1c6f0*/  F2FP.BF16.PACK_AB R0, R2, R3 ;  /* 0x000000030200723e */ /* 0x002fe400000010ff */
[----:B------:R-:W-:Y:S01]  /*1c700*/  F2FP.BF16.PACK_AB R3, R8, R9 ;  /* 0x000000090803723e */ /* 0x000fe200000010ff */
[----:B------:R-:W-:Y:S01]  /*1c710*/  STL [R1+0x96c], R14 ;  /* 0x00096c0e01007387 */ /* 0x000fe20000100800 */
[----:B------:R-:W-:-:S03]  /*1c720*/  F2FP.BF16.PACK_AB R2, R6, R7 ;  /* 0x000000070602723e */ /* 0x000fc600000010ff */
[----:B------:R0:W-:Y:S04]  /*1c730*/  STL [R1+0x968], R0 ;  /* 0x0009680001007387 */ /* 0x0001e80000100800 */
[----:B------:R1:W-:Y:S01]  /*1c740*/  STL [R1+0x964], R3 ;  /* 0x0009640301007387 */ /* 0x0003e20000100800 */
[----:B0-----:R-:W-:-:S03]  /*1c750*/  F2FP.BF16.PACK_AB R0, R4, R5 ;  /* 0x000000050400723e */ /* 0x001fc600000010ff */
[----:B------:R0:W-:Y:S01]  /*1c760*/  STL [R1+0x960], R2 ;  /* 0x0009600201007387 */ /* 0x0001e20000100800 */
[----:B-1----:R-:W-:-:S03]  /*1c770*/  F2FP.BF16.PACK_AB R3, R20, R21 ;  /* 0x000000151403723e */ /* 0x002fc600000010ff */
[----:B------:R1:W-:Y:S04]  /*1c780*/  STL [R1+0x95c], R0 ;  /* 0x00095c0001007387 */ /* 0x0003e80000100800 */
[----:B------:R-:W-:Y:S04]  /*1c790*/  STL [R1+0x958], R3 ;  /* 0x0009580301007387 */ /* 0x000fe80000100800 */
[----:B------:R-:W2:Y:S01]  /*1c7a0*/  LDL.LU R14, [R1+0x6a8] ;  /* 0x0006a800010e7983 */ /* 0x000ea20000300800 */
[----:B0-----:R-:W-:Y:S02]  /*1c7b0*/  F2FP.BF16.PACK_AB R2, R10, R11 ;  /* 0x0000000b0a02723e */ /* 0x001fe400000010ff */
[----:B-1----:R-:W-:-:S03]  /*1c7c0*/  F2FP.BF16.PACK_AB R0, R12, R13 ;  /* 0x0000000d0c00723e */ /* 0x002fc600000010ff */
[----:B------:R-:W-:Y:S04]  /*1c7d0*/  STL [R1+0x954], R2 ;  /* 0x0009540201007387 */ /* 0x000fe80000100800 */
[----:B--2---:R0:W-:Y:S04]  /*1c7e0*/  STL [R1+0x1314], R14 ;  /* 0x0013140e01007387 */ /* 0x0041e80000100800 */
[----:B------:R-:W-:Y:S04]  /*1c7f0*/  STL [R1+0x950], R0 ;  /* 0x0009500001007387 */ /* 0x000fe80000100800 */
[----:B0-----:R-:W2:Y:S04]  /*1c800*/  LDL.LU R14, [R1+0x2e8] ;  /* 0x0002e800010e7983 */ /* 0x001ea80000300800 */
[----:B--2---:R0:W-:Y:S04]  /*1c810*/  STL [R1+0x131c], R14 ;  /* 0x00131c0e01007387 */ /* 0x0041e80000100800 */
        /* <DEDUP_REMOVED lines=31> */
[----:B------:R-:W3:Y:S04]  /*1ca10*/  LDL.LU R15, [R1+0x2fc] ;  /* 0x0002fc00010f7983 */ /* 0x000ee80000300800 */
[----:B---3--:R0:W-:Y:S04]  /*1ca20*/  STL [R1+0x1310], R15 ;  /* 0x0013100f01007387 */ /* 0x0081e80000100800 */
[----:B0-----:R-:W3:Y:S04]  /*1ca30*/  LDL.LU R15, [R1+0x6ac] ;  /* 0x0006ac00010f7983 */ /* 0x001ee80000300800 */
        /* <DEDUP_REMOVED lines=33> */
[----:B0-----:R-:W2:Y:S04]  /*1cc50*/  LDL.LU R15, [R1+0x25c] ;  /* 0x00025c00010f7983 */ /* 0x001ea80000300800 */
[----:B------:R-:W3:Y:S04]  /*1cc60*/  LDL.LU R16, [R1+0x2f8] ;  /* 0x0002f80001107983 */ /* 0x000ee80000300800 */
[----:B------:R-:W4:Y:S04]  /*1cc70*/  LDL.LU R17, [R1+0x30c] ;  /* 0x00030c0001117983 */ /* 0x000f280000300800 */
[----:B------:R-:W4:Y:S04]  /*1cc80*/  LDL.LU R18, [R1+0x308] ;  /* 0x0003080001127983 */ /* 0x000f280000300800 */
        /* <DEDUP_REMOVED lines=23> */
[----:B------:R-:W3:Y:S01]  /*1ce00*/  LDL.LU R13, [R1+0x6d0] ;  /* 0x0006d000010d7983 */ /* 0x000ee20000300800 */
[----:B--2---:R-:W-:-:S03]  /*1ce10*/  F2FP.BF16.PACK_AB R14, R15, R14 ;  /* 0x0000000e0f0e723e */ /* 0x004fc600000010ff */
[----:B------:R-:W2:Y:S04]  /*1ce20*/  LDL.LU R15, [R1+0x1398] ;  /* 0x00139800010f7983 */ /* 0x000ea80000300800 */
[----:B------:R0:W-:Y:S04]  /*1ce30*/  STL [R1+0x94c], R14 ;  /* 0x00094c0e01007387 */ /* 0x0001e80000100800 */
[----:B0-----:R-:W2:Y:S02]  /*1ce40*/  LDL.LU R14, [R1+0x1394] ;  /* 0x00139400010e7983 */ /* 0x001ea40000300800 */
[----:B--2---:R-:W-:-:S02]  /*1ce50*/  F2FP.BF16.PACK_AB R14, R15, R14 ;  /* 0x0000000e0f0e723e */ /* 0x004fc400000010ff */
        /* <DEDUP_REMOVED lines=64> */
[----:B------:R-:W3:Y:S04]  /*1d260*/  LDL.LU R15, [R1+0x1310] ;  /* 0x00131000010f7983 */ /* 0x000ee80000300800 */
[----:B------:R3:W-:Y:S02]  /*1d270*/  STL [R1+0x8f8], R14 ;  /* 0x0008f80e01007387 */ /* 0x0007e40000100800 */
[----:B---3--:R-:W-:Y:S02]  /*1d280*/  F2FP.BF16.PACK_AB R14, R15, R16 ;  /* 0x000000100f0e723e */ /* 0x008fe400000010ff */
[----:B----4-:R-:W-:Y:S02]  /*1d290*/  F2FP.BF16.PACK_AB R16, R17, R18 ;  /* 0x000000121110723e */ /* 0x010fe400000010ff */
[----:B------:R-:W-:Y:S01]  /*1d2a0*/  F2FP.BF16.PACK_AB R15, R19, R28 ;  /* 0x0000001c130f723e */ /* 0x000fe200000010ff */
[----:B------:R0:W-:Y:S04]  /*1d2b0*/  STL [R1+0x8f4], R14 ;  /* 0x0008f40e01007387 */ /* 0x0001e80000100800 */
[----:B------:R-:W-:Y:S01]  /*1d2c0*/  STL [R1+0x8f0], R16 ;  /* 0x0008f01001007387 */ /* 0x000fe20000100800 */
[----:B0-----:R-:W-:-:S02]  /*1d2d0*/  F2FP.BF16.PACK_AB R14, R0, R29 ;  /* 0x0000001d000e723e */ /* 0x001fc400000010ff */
[----:B------:R-:W-:Y:S01]  /*1d2e0*/  F2FP.BF16.PACK_AB R0, R27, R25 ;  /* 0x000000191b00723e */ /* 0x000fe200000010ff */
[----:B------:R0:W-:Y:S04]  /*1d2f0*/  STL [R1+0x8ec], R15 ;  /* 0x0008ec0f01007387 */ /* 0x0001e80000100800 */
[----:B------:R1:W-:Y:S04]  /*1d300*/  STL [R1+0x8e8], R14 ;  /* 0x0008e80e01007387 */ /* 0x0003e80000100800 */
[----:B------:R2:W-:Y:S01]  /*1d310*/  STL [R1+0x8e4], R0 ;  /* 0x0008e40001007387 */ /* 0x0005e20000100800 */
[----:B0-----:R-:W-:-:S02]  /*1d320*/  F2FP.BF16.PACK_AB R15, R23, R26 ;  /* 0x0000001a170f723e */ /* 0x001fc400000010ff */
[----:B-1----:R-:W-:-:S03]  /*1d330*/  F2FP.BF16.PACK_AB R14, R24, R22 ;  /* 0x00000016180e723e */ /* 0x002fc600000010ff */
[----:B------:R-:W-:Y:S01]  /*1d340*/  STL [R1+0x8e0], R15 ;  /* 0x0008e00f01007387 */ /* 0x000fe20000100800 */
[----:B--2---:R-:W-:Y:S02]  /*1d350*/  F2FP.BF16.PACK_AB R0, R2, R3 ;  /* 0x000000030200723e */ /* 0x004fe400000010ff */
        /* <DEDUP_REMOVED lines=798> */
[----:B------:R-:W-:Y:S01]  /*20540*/  STL [R1+0xf0], R2 ;  /* 0x0000f00201007387 */ /* 0x000fe20000100800 */
[----:B-1----:R-:W-:-:S03]  /*20550*/  F2FP.BF16.PACK_AB R3, R20, R21 ;  /* 0x000000151403723e */ /* 0x002fc600000010ff */
[----:B------:R0:W-:Y:S04]  /*20560*/  STL [R1+0xec], R0 ;  /* 0x0000ec0001007387 */ /* 0x0001e80000100800 */
[----:B------:R-:W-:Y:S01]  /*20570*/  STL [R1+0xe8], R3 ;  /* 0x0000e80301007387 */ /* 0x000fe20000100800 */
[----:B0-----:R-:W-:-:S03]  /*20580*/  F2FP.BF16.PACK_AB R0, R12, R13 ;  /* 0x0000000d0c00723e */ /* 0x001fc600000010ff */
[----:B------:R-:W2:Y:S01]  /*20590*/  LDL.LU R13, [R1+0x468] ;  /* 0x00046800010d7983 */ /* 0x000ea20000300800 */
[----:B------:R-:W-:-:S05]  /*205a0*/  F2FP.BF16.PACK_AB R2, R10, R11 ;  /* 0x0000000b0a02723e */ /* 0x000fca00000010ff */
        /* <DEDUP_REMOVED lines=24> */
[----:B---3--:R0:W-:Y:S04]  /*20730*/  STL [R1+0x10a8], R18 ;  /* 0x0010a81201007387 */ /* 0x0081e80000100800 */
[----:B0-----:R-:W3:Y:S04]  /*20740*/  LDL.LU R18, [R1+0x464] ;  /* 0x0004640001127983 */ /* 0x001ee80000300800 */
[----:B---3--:R0:W-:Y:S04]  /*20750*/  STL [R1+0x10b0], R18 ;  /* 0x0010b01201007387 */ /* 0x0081e80000100800 */
[----:B0-----:R-:W3:Y:S04]  /*20760*/  LDL.LU R18, [R1+0x454] ;  /* 0x0004540001127983 */ /* 0x001ee80000300800 */
[----:B---3--:R0:W-:Y:S04]  /*20770*/  STL [R1+0x10b8], R18 ;  /* 0x0010b81201007387 */ /* 0x0081e80000100800 */
[----:B0-----:R-:W3:Y:S01]  /*20780*/  LDL.LU R18, [R1+0x7c4] ;  /* 0x0007c40001127983 */ /* 0x001ee20000300800 */
[----:B--2---:R-:W-:-:S03]  /*20790*/  F2FP.BF16.PACK_AB R13, R19, R13 ;  /* 0x0000000d130d723e */ /* 0x004fc600000010ff */
[----:B---3--:R0:W-:Y:S04]  /*207a0*/  STL [R1+0x10c0], R18 ;  /* 0x0010c01201007387 */ /* 0x0081e80000100800 */
[----:B0-----:R-:W2:Y:S04]  /*207b0*/  LDL.LU R18, [R1+0x7b4] ;  /* 0x0007b40001127983 */ /* 0x001ea80000300800 */
        /* <DEDUP_REMOVED lines=40> */
[----:B0-----:R-:W3:Y:S01]  /*20a40*/  LDL.LU R13, [R1+0x144] ;  /* 0x00014400010d7983 */ /* 0x001ee20000300800 */
        /* <DEDUP_REMOVED lines=14> */
[----:B------:R0:W-:Y:S01]  /*20b30*/  STL [R1+0xc0], R19 ;  /* 0x0000c01301007387 */ /* 0x0001e20000100800 */
[----:B----4-:R-:W-:-:S03]  /*20b40*/  F2FP.BF16.PACK_AB R15, R16, R15 ;  /* 0x0000000f100f723e */ /* 0x010fc600000010ff */
[----:B0-----:R-:W2:Y:S01]  /*20b50*/  LDL.LU R19, [R1+0x10a4] ;  /* 0x0010a40001137983 */ /* 0x001ea20000300800 */
[----:B---3--:R-:W-:-:S03]  /*20b60*/  F2FP.BF16.PACK_AB R17, R18, R17 ;  /* 0x000000111211723e */ /* 0x008fc600000010ff */
[----:B------:R-:W3:Y:S04]  /*20b70*/  LDL.LU R18, [R1+0x10a0] ;  /* 0x0010a00001127983 */ /* 0x000ee80000300800 */
[----:B------:R0:W-:Y:S04]  /*20b80*/  STL [R1+0xbc], R17 ;  /* 0x0000bc1101007387 */ /* 0x0001e80000100800 */
[----:B0-----:R-:W4:Y:S04]  /*20b90*/  LDL.LU R17, [R1+0x109c] ;  /* 0x00109c0001117983 */ /* 0x001f280000300800 */
[----:B------:R-:W4:Y:S01]  /*20ba0*/  LDL.LU R16, [R1+0x1098] ;  /* 0x0010980001107983 */ /* 0x000f220000300800 */
[----:B------:R-:W-:-:S02]  /*20bb0*/  F2FP.BF16.PACK_AB R14, R14, R28 ;  /* 0x0000001c0e0e723e */ /* 0x000fc400000010ff */
[----:B------:R-:W-:Y:S01]  /*20bc0*/  F2FP.BF16.PACK_AB R27, R27, R25 ;  /* 0x000000191b1b723e */ /* 0x000fe200000010ff */
[----:B------:R0:W-:Y:S01]  /*20bd0*/  STL [R1+0xb8], R15 ;  /* 0x0000b80f01007387 */ /* 0x0001e20000100800 */
[----:B------:R-:W-:Y:S02]  /*20be0*/  F2FP.BF16.PACK_AB R0, R0, R29 ;  /* 0x0000001d0000723e */ /* 0x000fe400000010ff */
[----:B------:R-:W-:Y:S02]  /*20bf0*/  F2FP.BF16.PACK_AB R26, R23, R26 ;  /* 0x0000001a171a723e */ /* 0x000fe400000010ff */
[----:B------:R-:W-:Y:S02]  /*20c00*/  F2FP.BF16.PACK_AB R25, R24, R22 ;  /* 0x000000161819723e */ /* 0x000fe400000010ff */
[----:B------:R-:W-:Y:S01]  /*20c10*/  F2FP.BF16.PACK_AB R24, R2, R3 ;  /* 0x000000030218723e */ /* 0x000fe200000010ff */
[----:B0-----:R-:W4:Y:S01]  /*20c20*/  LDL.LU R15, [R1+0x1094] ;  /* 0x00109400010f7983 */ /* 0x001f220000300800 */
[----:B------:R-:W-:-:S03]  /*20c30*/  F2FP.BF16.PACK_AB R23, R8, R9 ;  /* 0x000000090817723e */ /* 0x000fc600000010ff */
[----:B------:R0:W-:Y:S01]  /*20c40*/  STL [R1+0xb4], R14 ;  /* 0x0000b40e01007387 */ /* 0x0001e20000100800 */
[----:B------:R-:W-:-:S03]  /*20c50*/  F2FP.BF16.PACK_AB R22, R6, R7 ;  /* 0x000000070616723e */ /* 0x000fc600000010ff */
[----:B------:R-:W-:Y:S01]  /*20c60*/  STL [R1+0xf80], R27 ;  /* 0x000f801b01007387 */ /* 0x000fe20000100800 */
[----:B------:R-:W-:-:S03]  /*20c70*/  F2FP.BF16.PACK_AB R21, R4, R21 ;  /* 0x000000150415723e */ /* 0x000fc600000010ff */
[----:B------:R-:W-:Y:S01]  /*20c80*/  STL [R1+0xb0], R0 ;  /* 0x0000b00001007387 */ /* 0x000fe20000100800 */
[----:B------:R-:W-:-:S03]  /*20c90*/  F2FP.BF16.PACK_AB R20, R5, R20 ;  /* 0x000000140514723e */ /* 0x000fc600000010ff */
[----:B------:R-:W-:Y:S01]  /*20ca0*/  STL [R1+0xf84], R26 ;  /* 0x000f841a01007387 */ /* 0x000fe20000100800 */
[----:B--2---:R-:W-:-:S03]  /*20cb0*/  F2FP.BF16.PACK_AB R19, R10, R19 ;  /* 0x000000130a13723e */ /* 0x004fc600000010ff */
[----:B------:R-:W-:Y:S04]  /*20cc0*/  STL [R1+0xf88], R25 ;  /* 0x000f881901007387 */ /* 0x000fe80000100800 */
[----:B------:R-:W-:Y:S04]  /*20cd0*/  STL [R1+0xf8c], R24 ;  /* 0x000f8c1801007387 */ /* 0x000fe80000100800 */
[----:B------:R-:W-:Y:S04]  /*20ce0*/  STL [R1+0xf90], R23 ;  /* 0x000f901701007387 */ /* 0x000fe80000100800 */
[----:B------:R-:W-:Y:S04]  /*20cf0*/  STL [R1+0xf94], R22 ;  /* 0x000f941601007387 */ /* 0x000fe80000100800 */
[----:B------:R-:W-:Y:S04]  /*20d00*/  STL [R1+0xf98], R21 ;  /* 0x000f981501007387 */ /* 0x000fe80000100800 */
[----:B------:R-:W-:Y:S04]  /*20d10*/  STL [R1+0xf9c], R20 ;  /* 0x000f9c1401007387 */ /* 0x000fe80000100800 */
[----:B------:R-:W-:Y:S01]  /*20d20*/  STL [R1+0xfa0], R19 ;  /* 0x000fa01301007387 */ /* 0x000fe20000100800 */
[----:B---3--:R-:W-:-:S05]  /*20d30*/  F2FP.BF16.PACK_AB R18, R11, R18 ;  /* 0x000000120b12723e */ /* 0x008fca00000010ff */
[----:B------:R-:W-:Y:S01]  /*20d40*/  STL [R1+0xfa4], R18 ;  /* 0x000fa41201007387 */ /* 0x000fe20000100800 */
[----:B----4-:R-:W-:Y:S02]  /*20d50*/  F2FP.BF16.PACK_AB R17, R12, R17 ;  /* 0x000000110c11723e */ /* 0x010fe400000010ff */
[----:B------:R-:W-:-:S03]  /*20d60*/  F2FP.BF16.PACK_AB R16, R13, R16 ;  /* 0x000000100d10723e */ /* 0x000fc600000010ff */
[----:B------:R-:W-:Y:S04]  /*20d70*/  STL [R1+0xfa8], R17 ;  /* 0x000fa81101007387 */ /* 0x000fe80000100800 */
[----:B0-----:R-:W2:Y:S04]  /*20d80*/  LDL.LU R14, [R1+0x21c] ;  /* 0x00021c00010e7983 */ /* 0x001ea80000300800 */
[----:B------:R-:W3:Y:S04]  /*20d90*/  LDL.LU R13, [R1+0x238] ;  /* 0x00023800010d7983 */ /* 0x000ee80000300800 */
[----:B---3--:R0:W-:Y:S04]  /*20da0*/  STL [R1+0x108c], R13 ;  /* 0x00108c0d01007387 */ /* 0x0081e80000100800 */
[----:B0-----:R-:W3:Y:S04]  /*20db0*/  LDL.LU R13, [R1+0x22c] ;  /* 0x00022c00010d7983 */ /* 0x001ee80000300800 */
[----:B------:R-:W4:Y:S04]  /*20dc0*/  LDL.LU R12, [R1+0x248] ;  /* 0x00024800010c7983 */ /* 0x000f280000300800 */
[----:B----4-:R0:W-:Y:S04]  /*20dd0*/  STL [R1+0x1088], R12 ;  /* 0x0010880c01007387 */ /* 0x0101e80000100800 */
[----:B0-----:R-:W4:Y:S04]  /*20de0*/  LDL.LU R12, [R1+0x23c] ;  /* 0x00023c00010c7983 */ /* 0x001f280000300800 */
[----:B------:R-:W2:Y:S04]  /*20df0*/  LDL.LU R11, [R1+0x210] ;  /* 0x00021000010b7983 */ /* 0x000ea80000300800 */
[----:B--2---:R0:W-:Y:S04]  /*20e00*/  STL [R1+0x1084], R11 ;  /* 0x0010840b01007387 */ /* 0x0041e80000100800 */
[----:B0-----:R-:W2:Y:S04]  /*20e10*/  LDL.LU R11, [R1+0x24c] ;  /* 0x00024c00010b7983 */ /* 0x001ea80000300800 */
        /* <DEDUP_REMOVED lines=15> */
[----:B------:R-:W2:Y:S01]  /*20f10*/  LDL.LU R5, [R1+0x608] ;  /* 0x0006080001057983 */ /* 0x000ea20000300800 */
[----:B------:R-:W-:-:S03]  /*20f20*/  F2FP.BF16.PACK_AB R15, R14, R15 ;  /* 0x0000000f0e0f723e */ /* 0x000fc600000010ff */
[----:B--2---:R0:W-:Y:S04]  /*20f30*/  STL [R1+0x106c], R5 ;  /* 0x00106c0501007387 */ /* 0x0041e80000100800 */
[----:B0-----:R-:W2:Y:S04]  /*20f40*/  LDL.LU R5, [R1+0x5fc] ;  /* 0x0005fc0001057983 */ /* 0x001ea80000300800 */
        /* <DEDUP_REMOVED lines=18> */
[----:B0-----:R-:W2:Y:S04]  /*21070*/  LDL.LU R16, [R1+0x610] ;  /* 0x0006100001107983 */ /* 0x001ea80000300800 */
[----:B------:R-:W3:Y:S04]  /*21080*/  LDL.LU R14, [R1+0x1090] ;  /* 0x00109000010e7983 */ /* 0x000ee80000300800 */
[----:B------:R0:W-:Y:S04]  /*21090*/  STL [R1+0xfb0], R15 ;  /* 0x000fb00f01007387 */ /* 0x0001e80000100800 */
[----:B0-----:R-:W2:Y:S01]  /*210a0*/  LDL.LU R15, [R1+0x614] ;  /* 0x00061400010f7983 */ /* 0x001ea20000300800 */
[----:B---3--:R-:W-:-:S03]  /*210b0*/  F2FP.BF16.PACK_AB R14, R13, R14 ;  /* 0x0000000e0d0e723e */ /* 0x008fc600000010ff */
[----:B------:R-:W4:Y:S04]  /*210c0*/  LDL.LU R13, [R1+0x108c] ;  /* 0x00108c00010d7983 */ /* 0x000f280000300800 */
[----:B------:R0:W-:Y:S04]  /*210d0*/  STL [R1+0xfb4], R14 ;  /* 0x000fb40e01007387 */ /* 0x0001e80000100800 */
[----:B0-----:R-:W3:Y:S01]  /*210e0*/  LDL.LU R14, [R1+0x600] ;  /* 0x00060000010e7983 */ /* 0x001ee20000300800 */
[----:B----4-:R-:W-:-:S03]  /*210f0*/  F2FP.BF16.PACK_AB R13, R12, R13 ;  /* 0x0000000d0c0d723e */ /* 0x010fc600000010ff */
[----:B------:R-:W4:Y:S04]  /*21100*/  LDL.LU R12, [R1+0x1088] ;  /* 0x00108800010c7983 */ /* 0x000f280000300800 */
[----:B------:R0:W-:Y:S04]  /*21110*/  STL [R1+0xfb8], R13 ;  /* 0x000fb80d01007387 */ /* 0x0001e80000100800 */
[----:B0-----:R-:W3:Y:S01]  /*21120*/  LDL.LU R13, [R1+0x604] ;  /* 0x00060400010d7983 */ /* 0x001ee20000300800 */
[----:B----4-:R-:W-:-:S03]  /*21130*/  F2FP.BF16.PACK_AB R12, R11, R12 ;  /* 0x0000000c0b0c723e */ /* 0x010fc600000010ff */
[----:B------:R-:W4:Y:S04]  /*21140*/  LDL.LU R11, [R1+0x1084] ;  /* 0x00108400010b7983 */ /* 0x000f280000300800 */
[----:B------:R0:W-:Y:S04]  /*21150*/  STL [R1+0xfbc], R12 ;  /* 0x000fbc0c01007387 */ /* 0x0001e80000100800 */
[----:B0-----:R-:W2:Y:S01]  /*21160*/  LDL.LU R12, [R1+0x5f0] ;  /* 0x0005f000010c7983 */ /* 0x001ea20000300800 */
        /* <DEDUP_REMOVED lines=17> */
[----:B------:R-:W2:Y:S04]  /*21280*/  LDL.LU R6, [R1+0x1070] ;  /* 0x0010700001067983 */ /* 0x000ea80000300800 */
[----:B------:R0:W-:Y:S04]  /*21290*/  STL [R1+0xfd0], R7 ;  /* 0x000fd00701007387 */ /* 0x0001e80000100800 */
[----:B0-----:R-:W4:Y:S01]  /*212a0*/  LDL.LU R7, [R1+0x60c] ;  /* 0x00060c0001077983 */ /* 0x001f220000300800 */
[----:B--2---:R-:W-:-:S03]  /*212b0*/  F2FP.BF16.PACK_AB R6, R5, R6 ;  /* 0x000000060506723e */ /* 0x004fc600000010ff */
[----:B------:R-:W4:Y:S01]  /*212c0*/  LDL.LU R5, [R1+0x106c] ;  /* 0x00106c0001057983 */ /* 0x000f220000300800 */
[----:B------:R-:W-:-:S03]  /*212d0*/  F2FP.BF16.PACK_AB R4, R8, R4 ;  /* 0x000000040804723e */ /* 0x000fc600000010ff */
[----:B------:R3:W-:Y:S02]  /*212e0*/  STL [R1+0xfd4], R6 ;  /* 0x000fd40601007387 */ /* 0x0007e40000100800 */
[----:B---3--:R-:W-:Y:S02]  /*212f0*/  F2FP.BF16.PACK_AB R6, R13, R14 ;  /* 0x0000000e0d06723e */ /* 0x008fe400000010ff */
[----:B----4-:R-:W-:-:S05]  /*21300*/  F2FP.BF16.PACK_AB R5, R7, R5 ;  /* 0x000000050705723e */ /* 0x010fca00000010ff */
[----:B------:R0:W-:Y:S04]  /*21310*/  STL [R1+0xfd8], R5 ;  /* 0x000fd80501007387 */ /* 0x0001e80000100800 */
[----:B------:R1:W-:Y:S01]  /*21320*/  STL [R1+0xfdc], R4 ;  /* 0x000fdc0401007387 */ /* 0x0003e20000100800 */
[----:B0-----:R-:W-:Y:S02]  /*21330*/  F2FP.BF16.PACK_AB R5, R11, R12 ;  /* 0x0000000c0b05723e */ /* 0x001fe400000010ff */
[----:B-1----:R-:W-:-:S05]  /*21340*/  F2FP.BF16.PACK_AB R4, R9, R10 ;  /* 0x0000000a0904723e */ /* 0x002fca00000010ff */
[----:B------:R0:W-:Y:S04]  /*21350*/  STL [R1+0xc], R4 ;  /* 0x00000c0401007387 */ /* 0x0001e80000100800 */
[----:B------:R1:W-:Y:S01]  /*21360*/  STL [R1+0x8], R5 ;  /* 0x0000080501007387 */ /* 0x0003e20000100800 */
[----:B0-----:R-:W-:-:S03]  /*21370*/  F2FP.BF16.PACK_AB R4, R15, R16 ;  /* 0x000000100f04723e */ /* 0x001fc600000010ff */
[----:B------:R0:W-:Y:S01]  /*21380*/  STL [R1+0x4], R6 ;  /* 0x0000040601007387 */ /* 0x0001e20000100800 */
[----:B-1----:R-:W-:-:S03]  /*21390*/  F2FP.BF16.PACK_AB R5, R17, R18 ;  /* 0x000000121105723e */ /* 0x002fc600000010ff */
[----:B------:R1:W-:Y:S01]  /*213a0*/  STL [R1], R4 ;  /* 0x0000000401007387 */ /* 0x0003e20000100800 */
[----:B0-----:R-:W-:-:S03]  /*213b0*/  F2FP.BF16.PACK_AB R6, R19, R20 ;  /* 0x000000141306723e */ /* 0x001fc600000010ff */
[----:B------:R0:W-:Y:S01]  /*213c0*/  STL [R1+0x1c], R5 ;  /* 0x00001c0501007387 */ /* 0x0001e20000100800 */
[----:B-1----:R-:W-:-:S03]  /*213d0*/  F2FP.BF16.PACK_AB R4, R21, R22 ;  /* 0x000000161504723e */ /* 0x002fc600000010ff */
[----:B------:R1:W-:Y:S04]  /*213e0*/  STL [R1+0x18], R6 ;  /* 0x0000180601007387 */ /* 0x0003e80000100800 */
[----:B------:R2:W-:Y:S01]  /*213f0*/  STL [R1+0x14], R4 ;  /* 0x0000140401007387 */ /* 0x0005e20000100800 */
[----:B0-----:R-:W-:Y:S02]  /*21400*/  F2FP.BF16.PACK_AB R5, R23, R24 ;  /* 0x000000181705723e */ /* 0x001fe400000010ff */
[----:B-1----:R-:W-:-:S03]  /*21410*/  F2FP.BF16.PACK_AB R6, R25, R26 ;  /* 0x0000001a1906723e */ /* 0x002fc600000010ff */
[----:B------:R-:W-:Y:S01]  /*21420*/  STL [R1+0x10], R5 ;  /* 0x0000100501007387 */ /* 0x000fe20000100800 */
[----:B--2---:R-:W-:-:S03]  /*21430*/  F2FP.BF16.PACK_AB R4, R27, R28 ;  /* 0x0000001c1b04723e */ /* 0x004fc600000010ff */
[----:B------:R-:W-:Y:S04]  /*21440*/  STL [R1+0x2c], R6 ;  /* 0x00002c0601007387 */ /* 0x000fe80000100800 */
[----:B------:R0:W-:Y:S04]  /*21450*/  STL [R1+0x28], R4 ;  /* 0x0000280401007387 */ /* 0x0001e80000100800 */
[----:B0-----:R-:W2:Y:S01]  /*21460*/  LDL.LU R4, [R1+0x488] ;  /* 0x0004880001047983 */ /* 0x001ea20000300800 */
[----:B------:R-:W-:Y:S02]  /*21470*/  F2FP.BF16.PACK_AB R5, R0, R29 ;  /* 0x0000001d0005723e */ /* 0x000fe400000010ff */
[----:B------:R-:W-:-:S03]  /*21480*/  F2FP.BF16.PACK_AB R0, R2, R3 ;  /* 0x000000030200723e */ /* 0x000fc600000010ff */
        /* <DEDUP_REMOVED lines=35> */
[----:B0-----:R-:W2:Y:S01]  /*216c0*/  LDL.LU R4, [R1+0x398] ;  /* 0x0003980001047983 */ /* 0x001ea20000300800 */
[----:B------:R-:W3:Y:S03]  /*216d0*/  LDL.LU R5, [R1+0x49c] ;  /* 0x00049c0001057983 */ /* 0x000ee60000300800 */
        /* <DEDUP_REMOVED lines=35> */
[----:B0-----:R-:W2:Y:S01]  /*21910*/  LDL.LU R5, [R1+0x39c] ;  /* 0x00039c0001057983 */ /* 0x001ea20000300800 */
[----:B------:R-:W3:Y:S02]  /*21920*/  LDL.LU R6, [R1+0x498] ;  /* 0x0004980001067983 */ /* 0x000ee40000300800 */
[----:B------:R-:W4:Y:S02]  /*21930*/  LDL.LU R7, [R1+0x4ac] ;  /* 0x0004ac0001077983 */ /* 0x000f240000300800 */
[----:B------:R-:W4:Y:S01]  /*21940*/  LDL.LU R8, [R1+0x4a8] ;  /* 0x0004a80001087983 */ /* 0x000f220000300800 */
[----:B------:R-:W3:Y:S01]  /*21950*/  LDL.LU R9, [R1+0x474] ;  /* 0x0004740001097983 */ /* 0x000ee20000300800 */
[----:B------:R-:W3:Y:S02]  /*21960*/  LDL.LU R10, [R1+0x470] ;  /* 0x00047000010a7983 */ /* 0x000ee40000300800 */
[----:B------:R-:W3:Y:S02]  /*21970*/  LDL.LU R11, [R1+0x484] ;  /* 0x00048400010b7983 */ /* 0x000ee40000300800 */
[----:B------:R-:W3:Y:S01]  /*21980*/  LDL.LU R12, [R1+0x480] ;  /* 0x00048000010c7983 */ /* 0x000ee20000300800 */
        /* <DEDUP_REMOVED lines=20> */
[----:B--2---:R-:W-:-:S02]  /*21ad0*/  F2FP.BF16.PACK_AB R4, R5, R4 ;  /* 0x000000040504723e */ /* 0x004fc400000010ff */
[----:B------:R-:W2:Y:S03]  /*21ae0*/  LDL.LU R5, [R1+0x1068] ;  /* 0x0010680001057983 */ /* 0x000ea60000300800 */
[----:B------:R0:W-:Y:S02]  /*21af0*/  STL [R1+0x3c], R4 ;  /* 0x00003c0401007387 */ /* 0x0001e40000100800 */
[----:B0-----:R-:W2:Y:S02]  /*21b00*/  LDL.LU R4, [R1+0x1064] ;  /* 0x0010640001047983 */ /* 0x001ea40000300800 */
[----:B--2---:R-:W-:Y:S02]  /*21b10*/  F2FP.BF16.PACK_AB R4, R5, R4 ;  /* 0x000000040504723e */ /* 0x004fe400000010ff */
[----:B------:R-:W2:Y:S03]  /*21b20*/  LDL.LU R5, [R1+0x1060] ;  /* 0x0010600001057983 */ /* 0x000ea60000300800 */
[----:B------:R0:W-:Y:S02]  /*21b30*/  STL [R1+0x38], R4 ;  /* 0x0000380401007387 */ /* 0x0001e40000100800 */
[----:B0-----:R-:W2:Y:S02]  /*21b40*/  LDL.LU R4, [R1+0x105c] ;  /* 0x00105c0001047983 */ /* 0x001ea40000300800 */
        /* <DEDUP_REMOVED lines=62> */
[----:B------:R0:W-:Y:S01]  /*21f30*/  STL [R1+0x78], R4 ;  /* 0x0000780401007387 */ /* 0x0001e20000100800 */
[----:B----4-:R-:W-:-:S02]  /*21f40*/  F2FP.BF16.PACK_AB R8, R7, R8 ;  /* 0x000000080708723e */ /* 0x010fc400000010ff */
[----:B---3--:R-:W-:Y:S02]  /*21f50*/  F2FP.BF16.PACK_AB R10, R9, R10 ;  /* 0x0000000a090a723e */ /* 0x008fe400000010ff */
[----:B------:R-:W-:Y:S01]  /*21f60*/  F2FP.BF16.PACK_AB R12, R11, R12 ;  /* 0x0000000c0b0c723e */ /* 0x000fe200000010ff */
[----:B0-----:R0:W5:Y:S01]  /*21f70*/  LDL.LU R4, [R1+0xfdc] ;  /* 0x000fdc0001047983 */ /* 0x0011620000300800 */
[----:B------:R-:W-:Y:S02]  /*21f80*/  F2FP.BF16.PACK_AB R14, R13, R14 ;  /* 0x0000000e0d0e723e */ /* 0x000fe400000010ff */
[----:B------:R-:W-:Y:S02]  /*21f90*/  F2FP.BF16.PACK_AB R16, R15, R16 ;  /* 0x000000100f10723e */ /* 0x000fe400000010ff */
[----:B------:R-:W-:Y:S02]  /*21fa0*/  F2FP.BF16.PACK_AB R18, R17, R18 ;  /* 0x000000121112723e */ /* 0x000fe400000010ff */
[----:B------:R-:W-:-:S02]  /*21fb0*/  F2FP.BF16.PACK_AB R20, R19, R20 ;  /* 0x000000141314723e */ /* 0x000fc400000010ff */
[----:B------:R-:W-:Y:S02]  /*21fc0*/  F2FP.BF16.PACK_AB R22, R21, R22 ;  /* 0x000000161516723e */ /* 0x000fe400000010ff */
[----:B------:R-:W-:Y:S02]  /*21fd0*/  F2FP.BF16.PACK_AB R24, R23, R24 ;  /* 0x000000181718723e */ /* 0x000fe400000010ff */
[----:B------:R-:W-:Y:S02]  /*21fe0*/  F2FP.BF16.PACK_AB R26, R25, R26 ;  /* 0x0000001a191a723e */ /* 0x000fe400000010ff */
[----:B------:R-:W-:Y:S02]  /*21ff0*/  F2FP.BF16.PACK_AB R28, R27, R28 ;  /* 0x0000001c1b1c723e */ /* 0x000fe400000010ff */
[----:B--2---:R-:W-:Y:S02]  /*22000*/  F2FP.BF16.PACK_AB R6, R5, R6 ;  /* 0x000000060506723e */ /* 0x004fe400000010ff */
[----:B------:R0:W5:Y:S03]  /*22010*/  LDL.LU R5, [R1+0xfd8] ;  /* 0x000fd80001057983 */ /* 0x0001660000300800 */
[----:B------:R1:W-:Y:S02]  /*22020*/  STL [R1+0x74], R6 ;  /* 0x0000740601007387 */ /* 0x0003e40000100800 */
[----:B-1----:R0:W5:Y:S01]  /*22030*/  LDL.LU R6, [R1+0xfd4] ;  /* 0x000fd40001067983 */ /* 0x0021620000300800 */
[----:B------:R0:W5:Y:S02]  /*22040*/  LDL.LU R7, [R1+0xfd0] ;  /* 0x000fd00001077983 */ /* 0x0001640000300800 */
        /* <DEDUP_REMOVED lines=31> */
[----:B-1----:R-:W-:Y:S01]  /*22240*/  F2FP.BF16.PACK_AB R28, R0, R29 ;  /* 0x0000001d001c723e */ /* 0x002fe200000010ff */
[----:B------:R-:W-:-:S05]  /*22250*/  F2FP.BF16.PACK_AB R0, R2, R3 ;  /* 0x000000030200723e */ /* 0x000fca00000010ff */
[----:B------:R0:W-:Y:S01]  /*22260*/  STL [R1+0xa0], R0 ;  /* 0x0000a00001007387 */ /* 0x0001e20000100800 */
[----:B------:R0:W-:Y:S02]  /*22270*/  STL [R1+0xa4], R28 ;  /* 0x0000a41c01007387 */ /* 0x0001e40000100800 */
.L_x_0:
[----:B-----5:R-:W-:Y:S04]  /*22280*/  STL.64 [R1+0x11c8], R6 ;  /* 0x0011c80601007387 */ /* 0x020fe80000100a00 */
[----:B------:R-:W-:Y:S04]  /*22290*/  STL.64 [R1+0x11c0], R4 ;  /* 0x0011c00401007387 */ /* 0x000fe80000100a00 */
        /* <DEDUP_REMOVED lines=9> */
[----:B------:R2:W-:Y:S04]  /*22330*/  STL.64 [R1+0x1170], R24 ;  /* 0x0011701801007387 */ /* 0x0005e80000100a00 */
[----:B-1----:R-:W1:Y:S04]  /*22340*/  S2R R29, SR_TID.X ;  /* 0x00000000001d7919 */ /* 0x002e680000002100 */
[----:B0-----:R-:W0:Y:S04]  /*22350*/  S2R R0, SR_TID.X ;  /* 0x0000000000007919 */ /* 0x001e280000002100 */
[----:B--2---:R-:W2:Y:S04]  /*22360*/  LDL.LU R24, [R1] ;  /* 0x0000000001187983 */ /* 0x004ea80000300800 */
[----:B------:R-:W2:Y:S04]  /*22370*/  LDL.LU R25, [R1+0x4] ;  /* 0x0000040001197983 */ /* 0x000ea80000300800 */
[----:B------:R-:W3:Y:S04]  /*22380*/  LDL.LU R26, [R1+0x8] ;  /* 0x00000800011a7983 */ /* 0x000ee80000300800 */
[----:B------:R-:W3:Y:S01]  /*22390*/  LDL.LU R27, [R1+0xc] ;  /* 0x00000c00011b7983 */ /* 0x000ee20000300800 */
[----:B-1----:R-:W-:-:S02]  /*223a0*/  IMAD.SHL.U32 R2, R29, 0x400, RZ ;  /* 0x000004001d027824 */ /* 0x002fc400078e00ff */
[----:B------:R-:W-:Y:S01]  /*223b0*/  IMAD.SHL.U32 R3, R29, 0x100, RZ ;  /* 0x000001001d037824 */ /* 0x000fe200078e00ff */
[----:B0-----:R-:W-:Y:S02]  /*223c0*/  LOP3.LUT R0, R0, 0x7f, RZ, 0xc0, !PT ;  /* 0x0000007f00007812 */ /* 0x001fe400078ec0ff */
[----:B------:R-:W-:Y:S01]  /*223d0*/  LOP3.LUT R2, R2, 0x1800, RZ, 0xc0, !PT ;  /* 0x0000180002027812 */ /* 0x000fe200078ec0ff */
[----:B------:R-:W-:Y:S06]  /*223e0*/  BAR.SYNC.DEFER_BLOCKING 0x0 ;  /* 0x0000000000007b1d */ /* 0x000fec0000010000 */
[----:B---3--:R-:W-:Y:S01]  /*223f0*/  STL.64 [R1+0x11d8], R26 ;  /* 0x0011d81a01007387 */ /* 0x008fe20000100a00 */
[----:B------:R-:W-:-:S03]  /*22400*/  IMAD R2, R0, 0x10, R2 ;  /* 0x0000001000027824 */ /* 0x000fc600078e0202 */
[----:B--2---:R-:W-:Y:S04]  /*22410*/  STL.64 [R1+0x11d0], R24 ;  /* 0x0011d01801007387 */ /* 0x004fe80000100a00 */
[----:B------:R-:W2:Y:S04]  /*22420*/  LDL.LU R12, [R1+0x30] ;  /* 0x00003000010c7983 */ /* 0x000ea80000300800 */
[----:B------:R-:W2:Y:S04]  /*22430*/  LDL.LU R13, [R1+0x34] ;  /* 0x00003400010d7983 */ /* 0x000ea80000300800 */
[----:B------:R-:W3:Y:S04]  /*22440*/  LDL.LU R14, [R1+0x38] ;  /* 0x00003800010e7983 */ /* 0x000ee80000300800 */
[----:B------:R-:W3:Y:S04]  /*22450*/  LDL.LU R15, [R1+0x3c] ;  /* 0x00003c00010f7983 */ /* 0x000ee80000300800 */
[----:B---3--:R-:W-:Y:S04]  /*22460*/  STL.64 [R1+0x11e8], R14 ;  /* 0x0011e80e01007387 */ /* 0x008fe80000100a00 */
[----:B--2---:R0:W-:Y:S04]  /*22470*/  STL.64 [R1+0x11e0], R12 ;  /* 0x0011e00c01007387 */ /* 0x0041e80000100a00 */
[----:B0-----:R-:W2:Y:S04]  /*22480*/  LDL.LU R12, [R1+0x70] ;  /* 0x00007000010c7983 */ /* 0x001ea80000300800 */
        /* <DEDUP_REMOVED lines=14> */
[----:B------:R-:W3:Y:S01]  /*22570*/  LDL.LU R15, [R1+0x9c] ;  /* 0x00009c00010f7983 */ /* 0x000ee20000300800 */
[----:B------:R-:W-:Y:S01]  /*22580*/  IMAD.SHL.U32 R0, R29, 0x20, RZ ;  /* 0x000000201d007824 */ /* 0x000fe200078e00ff */
[----:B------:R-:W-:-:S04]  /*22590*/  LOP3.LUT R3, R3, 0x1800, RZ, 0xc0, !PT ;  /* 0x0000180003037812 */ /* 0x000fc800078ec0ff */
[----:B------:R-:W-:Y:S01]  /*225a0*/  LOP3.LUT R3, R3, 0x60, R0, 0xf8, !PT ;  /* 0x0000006003037812 */ /* 0x000fe200078ef800 */
[C---:B------:R-:W-:Y:S01]  /*225b0*/  IMAD.SHL.U32 R0, R29.reuse, 0x4, RZ ;  /* 0x000000041d007824 */ /* 0x040fe200078e00ff */
[----:B------:R-:W-:Y:S01]  /*225c0*/  LOP3.LUT R28, R29, 0x60, RZ, 0xc0, !PT ;  /* 0x000000601d1c7812 */ /* 0x000fe200078ec0ff */
[----:B---3--:R-:W-:Y:S04]  /*225d0*/  STL.64 [R1+0x1218], R14 ;  /* 0x0012180e01007387 */ /* 0x008fe80000100a00 */
[----:B--2---:R0:W-:Y:S04]  /*225e0*/  STL.64 [R1+0x1210], R12 ;  /* 0x0012100c01007387 */ /* 0x0041e80000100a00 */
[----:B0-----:R-:W2:Y:S04]  /*225f0*/  LDL.LU R12, [R1+0xa0] ;  /* 0x0000a000010c7983 */ /* 0x001ea80000300800 */
[----:B------:R-:W2:Y:S04]  /*22600*/  LDL.LU R13, [R1+0xa4] ;  /* 0x0000a400010d7983 */ /* 0x000ea80000300800 */
[----:B------:R-:W2:Y:S04]  /*22610*/  LDL.LU R14, [R1+0xa8] ;  /* 0x0000a800010e7983 */ /* 0x000ea80000300800 */
[----:B------:R-:W2:Y:S04]  /*22620*/  LDL.LU R15, [R1+0xac] ;  /* 0x0000ac00010f7983 */ /* 0x000ea80000300800 */
[----:B------:R-:W3:Y:S01]  /*22630*/  LDL.LU R8, [R1+0x40] ;  /* 0x0000400001087983 */ /* 0x000ee20000300800 */
[----:B------:R-:W-:-:S03]  /*22640*/  LOP3.LUT R0, R0, 0x70, RZ, 0xc0, !PT ;  /* 0x0000007000007812 */ /* 0x000fc600078ec0ff */
[----:B------:R-:W3:Y:S04]  /*22650*/  LDL.LU R9, [R1+0x44] ;  /* 0x0000440001097983 */ /* 0x000ee80000300800 */
[----:B------:R-:W3:Y:S04]  /*22660*/  LDL.LU R10, [R1+0x48] ;  /* 0x00004800010a7983 */ /* 0x000ee80000300800 */
[----:B------:R-:W3:Y:S04]  /*22670*/  LDL.LU R11, [R1+0x4c] ;  /* 0x00004c00010b7983 */ /* 0x000ee80000300800 */
[----:B------:R-:W4:Y:S04]  /*22680*/  LDL.LU R4, [R1+0x50] ;  /* 0x0000500001047983 */ /* 0x000f280000300800 */
[----:B------:R-:W4:Y:S01]  /*22690*/  LDL.LU R5, [R1+0x54] ;  /* 0x0000540001057983 */ /* 0x000f220000300800 */
[----:B------:R-:W-:-:S03]  /*226a0*/  IMAD R0, R28, 0x8, R0 ;  /* 0x000000081c007824 */ /* 0x000fc600078e0200 */
[----:B------:R-:W4:Y:S04]  /*226b0*/  LDL.LU R6, [R1+0x58] ;  /* 0x0000580001067983 */ /* 0x000f280000300800 */
[----:B------:R-:W4:Y:S04]  /*226c0*/  LDL.LU R7, [R1+0x5c] ;  /* 0x00005c0001077983 */ /* 0x000f280000300800 */
[----:B------:R-:W3:Y:S04]  /*226d0*/  LDL.LU R24, [R1+0x60] ;  /* 0x0000600001187983 */ /* 0x000ee80000300800 */
[----:B------:R-:W3:Y:S04]  /*226e0*/  LDL.LU R25, [R1+0x64] ;  /* 0x0000640001197983 */ /* 0x000ee80000300800 */
[----:B------:R-:W3:Y:S01]  /*226f0*/  LDL.LU R26, [R1+0x68] ;  /* 0x00006800011a7983 */ /* 0x000ee20000300800 */
[----:B------:R-:W-:-:S03]  /*22700*/  LOP3.LUT R0, R3, R0, RZ, 0x3c, !PT ;  /* 0x0000000003007212 */ /* 0x000fc600078e3cff */
        /* <DEDUP_REMOVED lines=9> */
[----:B--2---:R0:W-:Y:S04]  /*227a0*/  STS.128 [R0], R12 ;  /* 0x0000000c00007388 */ /* 0x0041e80000000c00 */
[----:B0-----:R-:W2:Y:S04]  /*227b0*/  LDL.LU.64 R14, [R1+0x1218] ;  /* 0x00121800010e7983 */ /* 0x001ea80000300a00 */
[----:B------:R-:W2:Y:S04]  /*227c0*/  LDL.LU.64 R12, [R1+0x1210] ;  /* 0x00121000010c7983 */ /* 0x000ea80000300a00 */
[----:B--2---:R0:W-:Y:S04]  /*227d0*/  STS.128 [R0+0x80], R12 ;  /* 0x0000800c00007388 */ /* 0x0041e80000000c00 */
[----:B0-----:R-:W2:Y:S04]  /*227e0*/  LDL.LU.64 R14, [R1+0x1208] ;  /* 0x00120800010e7983 */ /* 0x001ea80000300a00 */
[----:B------:R-:W2:Y:S04]  /*227f0*/  LDL.LU.64 R12, [R1+0x1200] ;  /* 0x00120000010c7983 */ /* 0x000ea80000300a00 */
[----:B--2---:R0:W-:Y:S04]  /*22800*/  STS.128 [R0+0x400], R12 ;  /* 0x0004000c00007388 */ /* 0x0041e80000000c00 */
[----:B0-----:R-:W2:Y:S04]  /*22810*/  LDL.LU.64 R14, [R1+0x11f8] ;  /* 0x0011f800010e7983 */ /* 0x001ea80000300a00 */
[----:B------:R-:W2:Y:S01]  /*22820*/  LDL.LU.64 R12, [R1+0x11f0] ;  /* 0x0011f000010c7983 */ /* 0x000ea20000300a00 */
[----:B------:R-:W-:-:S02]  /*22830*/  LOP3.LUT R28, R2, 0x20, RZ, 0x3c, !PT ;  /* 0x00000020021c7812 */ /* 0x000fc400078e3cff */
[C---:B------:R-:W-:Y:S02]  /*22840*/  LOP3.LUT R29, R2.reuse, 0x40, RZ, 0x3c, !PT ;  /* 0x00000040021d7812 */ /* 0x040fe400078e3cff */
[----:B------:R-:W-:Y:S01]  /*22850*/  LOP3.LUT R3, R2, 0x60, RZ, 0x3c, !PT ;  /* 0x0000006002037812 */ /* 0x000fe200078e3cff */
[----:B--2---:R-:W-:Y:S04]  /*22860*/  STS.128 [R0+0x480], R12 ;  /* 0x0004800c00007388 */ /* 0x004fe80000000c00 */
[----:B------:R-:W-:Y:S06]  /*22870*/  BAR.SYNC.DEFER_BLOCKING 0x0 ;  /* 0x0000000000007b1d */ /* 0x000fec0000010000 */
[----:B------:R-:W0:Y:S04]  /*22880*/  LDS.128 R12, [R2] ;  /* 0x00000000020c7984 */ /* 0x000e280000000c00 */
[----:B0-----:R-:W-:Y:S04]  /*22890*/  STL.64 [R1+0x70], R12 ;  /* 0x0000700c01007387 */ /* 0x001fe80000100a00 */
[----:B------:R-:W-:Y:S04]  /*228a0*/  STL.64 [R1+0x78], R14 ;  /* 0x0000780e01007387 */ /* 0x000fe80000100a00 */
[----:B------:R-:W0:Y:S04]  /*228b0*/  LDS.128 R12, [R28] ;  /* 0x000000001c0c7984 */ /* 0x000e280000000c00 */
[----:B0-----:R-:W-:Y:S04]  /*228c0*/  STL.64 [R1+0x80], R12 ;  /* 0x0000800c01007387 */ /* 0x001fe80000100a00 */
[----:B------:R-:W-:Y:S04]  /*228d0*/  STL.64 [R1+0x88], R14 ;  /* 0x0000880e01007387 */ /* 0x000fe80000100a00 */
[----:B------:R-:W0:Y:S04]  /*228e0*/  LDS.128 R12, [R29] ;  /* 0x000000001d0c7984 */ /* 0x000e280000000c00 */
[----:B0-----:R-:W-:Y:S04]  /*228f0*/  STL.64 [R1+0x100], R12 ;  /* 0x0001000c01007387 */ /* 0x001fe80000100a00 */
[----:B------:R-:W-:Y:S04]  /*22900*/  STL.64 [R1+0x108], R14 ;  /* 0x0001080e01007387 */ /* 0x000fe80000100a00 */
[----:B------:R-:W0:Y:S04]  /*22910*/  LDS.128 R12, [R3] ;  /* 0x00000000030c7984 */ /* 0x000e280000000c00 */
[----:B------:R-:W-:Y:S06]  /*22920*/  BAR.SYNC.DEFER_BLOCKING 0x0 ;  /* 0x0000000000007b1d */ /* 0x000fec0000010000 */
[----:B0-----:R-:W-:Y:S04]  /*22930*/  STL.64 [R1+0x140], R12 ;  /* 0x0001400c01007387 */ /* 0x001fe80000100a00 */
[----:B------:R0:W-:Y:S04]  /*22940*/  STL.64 [R1+0x148], R14 ;  /* 0x0001480e01007387 */ /* 0x0001e80000100a00 */
[----:B0-----:R-:W2:Y:S04]  /*22950*/  LDL.LU.64 R14, [R1+0x11e8] ;  /* 0x0011e800010e7983 */ /* 0x001ea80000300a00 */
[----:B------:R-:W2:Y:S04]  /*22960*/  LDL.LU.64 R12, [R1+0x11e0] ;  /* 0x0011e000010c7983 */ /* 0x000ea80000300a00 */
[----:B---3--:R0:W-:Y:S04]  /*22970*/  STS.128 [R0], R24 ;  /* 0x0000001800007388 */ /* 0x0081e80000000c00 */
[----:B----4-:R1:W-:Y:S04]  /*22980*/  STS.128 [R0+0x80], R4 ;  /* 0x0000800400007388 */ /* 0x0103e80000000c00 */
[----:B------:R3:W-:Y:S04]  /*22990*/  STS.128 [R0+0x400], R8 ;  /* 0x0004000800007388 */ /* 0x0007e80000000c00 */
[----:B0-----:R-:W4:Y:S04]  /*229a0*/  LDL.LU.64 R26, [R1+0x11d8] ;  /* 0x0011d800011a7983 */ /* 0x001f280000300a00 */
[----:B------:R-:W4:Y:S04]  /*229b0*/  LDL.LU.64 R24, [R1+0x11d0] ;  /* 0x0011d00001187983 */ /* 0x000f280000300a00 */
[----:B-1----:R-:W4:Y:S04]  /*229c0*/  LDL.LU.64 R6, [R1+0x11c8] ;  /* 0x0011c80001067983 */ /* 0x002f280000300a00 */
[----:B------:R-:W4:Y:S04]  /*229d0*/  LDL.LU.64 R4, [R1+0x11c0] ;  /* 0x0011c00001047983 */ /* 0x000f280000300a00 */
[----:B---3--:R-:W3:Y:S04]  /*229e0*/  LDL.LU.64 R10, [R1+0x11b8] ;  /* 0x0011b800010a7983 */ /* 0x008ee80000300a00 */
[----:B------:R-:W3:Y:S04]  /*229f0*/  LDL.LU.64 R8, [R1+0x11b0] ;  /* 0x0011b00001087983 */ /* 0x000ee80000300a00 */
        /* <DEDUP_REMOVED lines=13> */
[----:B------:R-:W-:Y:S04]  /*22ad0*/  STS.128 [R0], R16 ;  /* 0x0000001000007388 */ /* 0x000fe80000000c00 */
[----:B------:R-:W-:Y:S04]  /*22ae0*/  STS.128 [R0+0x80], R20 ;  /* 0x0000801400007388 */ /* 0x000fe80000000c00 */
[----:B0-----:R-:W-:Y:S04]  /*22af0*/  STL.64 [R1+0x130], R12 ;  /* 0x0001300c01007387 */ /* 0x001fe80000100a00 */
[----:B------:R0:W-:Y:S04]  /*22b00*/  STL.64 [R1+0x138], R14 ;  /* 0x0001380e01007387 */ /* 0x0001e80000100a00 */
[----:B0-----:R-:W2:Y:S04]  /*22b10*/  LDL.LU.64 R14, [R1+0x11a8] ;  /* 0x0011a800010e7983 */ /* 0x001ea80000300a00 */
[----:B------:R-:W2:Y:S04]  /*22b20*/  LDL.LU.64 R12, [R1+0x11a0] ;  /* 0x0011a000010c7983 */ /* 0x000ea80000300a00 */
[----:B------:R-:W2:Y:S04]  /*22b30*/  LDL.LU.64 R18, [R1+0x1198] ;  /* 0x0011980001127983 */ /* 0x000ea80000300a00 */
[----:B------:R-:W2:Y:S04]  /*22b40*/  LDL.LU.64 R16, [R1+0x1190] ;  /* 0x0011900001107983 */ /* 0x000ea80000300a00 */
[----:B------:R-:W2:Y:S04]  /*22b50*/  LDL.LU.64 R22, [R1+0x1188] ;  /* 0x0011880001167983 */ /* 0x000ea80000300a00 */
[----:B------:R-:W2:Y:S04]  /*22b60*/  LDL.LU.64 R20, [R1+0x1180] ;  /* 0x0011800001147983 */ /* 0x000ea80000300a00 */
[----:B----4-:R-:W-:Y:S04]  /*22b70*/  STS.128 [R0+0x400], R24 ;  /* 0x0004001800007388 */ /* 0x010fe80000000c00 */
[----:B------:R-:W-:Y:S04]  /*22b80*/  STS.128 [R0+0x480], R4 ;  /* 0x0004800400007388 */ /* 0x000fe80000000c00 */
[----:B------:R-:W-:Y:S06]  /*22b90*/  BAR.SYNC.DEFER_BLOCKING 0x0 ;  /* 0x0000000000007b1d */ /* 0x000fec0000010000 */
[----:B------:R-:W0:Y:S04]  /*22ba0*/  LDS.128 R24, [R2] ;  /* 0x0000000002187984 */ /* 0x000e280000000c00 */
[----:B------:R-:W1:Y:S04]  /*22bb0*/  LDS.128 R4, [R28] ;  /* 0x000000001c047984 */ /* 0x000e680000000c00 */
[----:B0-----:R-:W-:Y:S04]  /*22bc0*/  STL.64 [R1+0x10], R24 ;  /* 0x0000101801007387 */ /* 0x001fe80000100a00 */
[----:B------:R-:W-:Y:S04]  /*22bd0*/  STL.64 [R1+0x18], R26 ;  /* 0x0000181a01007387 */ /* 0x000fe80000100a00 */
[----:B-1----:R-:W-:Y:S04]  /*22be0*/  STL.64 [R1+0x40], R4 ;  /* 0x0000400401007387 */ /* 0x002fe80000100a00 */
[----:B------:R-:W-:Y:S04]  /*22bf0*/  STL.64 [R1+0x48], R6 ;  /* 0x0000480601007387 */ /* 0x000fe80000100a00 */
[----:B------:R-:W0:Y:S04]  /*22c00*/  LDS.128 R24, [R29] ;  /* 0x000000001d187984 */ /* 0x000e280000000c00 */
[----:B------:R-:W1:Y:S04]  /*22c10*/  LDS.128 R4, [R3] ;  /* 0x0000000003047984 */ /* 0x000e680000000c00 */
[----:B------:R-:W-:Y:S06]  /*22c20*/  BAR.SYNC.DEFER_BLOCKING 0x0 ;  /* 0x0000000000007b1d */ /* 0x000fec0000010000 */
[----:B---3--:R-:W-:Y:S04]  /*22c30*/  STS.128 [R0], R8 ;  /* 0x0000000800007388 */ /* 0x008fe80000000c00 */
[----:B0-----:R-:W-:Y:S04]  /*22c40*/  STL.64 [R1+0x60], R24 ;  /* 0x0000601801007387 */ /* 0x001fe80000100a00 */
[----:B------:R-:W-:Y:S04]  /*22c50*/  STL.64 [R1+0x68], R26 ;  /* 0x0000681a01007387 */ /* 0x000fe80000100a00 */
[----:B-1----:R-:W-:Y:S04]  /*22c60*/  STL.64 [R1+0x120], R4 ;  /* 0x0001200401007387 */ /* 0x002fe80000100a00 */
[----:B------:R-:W-:Y:S04]  /*22c70*/  STL.64 [R1+0x128], R6 ;  /* 0x0001280601007387 */ /* 0x000fe80000100a00 */
[----:B--2---:R-:W-:Y:S04]  /*22c80*/  STS.128 [R0+0x80], R12 ;  /* 0x0000800c00007388 */ /* 0x004fe80000000c00 */
[----:B------:R-:W-:Y:S04]  /*22c90*/  STS.128 [R0+0x400], R16 ;  /* 0x0004001000007388 */ /* 0x000fe80000000c00 */
[----:B------:R-:W-:Y:S04]  /*22ca0*/  STS.128 [R0+0x480], R20 ;  /* 0x0004801400007388 */ /* 0x000fe80000000c00 */
[----:B------:R-:W-:Y:S06]  /*22cb0*/  BAR.SYNC.DEFER_BLOCKING 0x0 ;  /* 0x0000000000007b1d */ /* 0x000fec0000010000 */
[----:B------:R-:W0:Y:S04]  /*22cc0*/  LDS.128 R4, [R2] ;  /* 0x0000000002047984 */ /* 0x000e280000000c00 */
[----:B------:R-:W-:Y:S01]  /*22cd0*/  LDS.128 R24, [R3] ;  /* 0x0000000003187984 */ /* 0x000fe20000000c00 */
[----:B0-----:R-:W-:-:S03]  /*22ce0*/  IMAD.MOV.U32 R20, RZ, RZ, R4 ;  /* 0x000000ffff147224 */ /* 0x001fc600078e0004 */
[----:B------:R-:W-:Y:S01]  /*22cf0*/  STL.64 [R1+0x8], R6 ;  /* 0x0000080601007387 */ /* 0x000fe20000100a00 */
[----:B------:R-:W-:-:S03]  /*22d00*/  IMAD.MOV.U32 R21, RZ, RZ, R5 ;  /* 0x000000ffff157224 */ /* 0x000fc600078e0005 */
[----:B------:R-:W0:Y:S04]  /*22d10*/  LDS.128 R4, [R28] ;  /* 0x000000001c047984 */ /* 0x000e280000000c00 */
[----:B------:R-:W-:Y:S04]  /*22d20*/  STL [R1+0x1010], R22 ;  /* 0x0010101601007387 */ /* 0x000fe80000100800 */
[----:B------:R1:W-:Y:S04]  /*22d30*/  STL.64 [R1+0x1008], R20 ;  /* 0x0010081401007387 */ /* 0x0003e80000100a00 */
[----:B0-----:R-:W-:Y:S04]  /*22d40*/  STL [R1+0x24], R5 ;  /* 0x0000240501007387 */ /* 0x001fe80000100800 */
[----:B------:R-:W-:Y:S04]  /*22d50*/  STL.64 [R1+0x28], R6 ;  /* 0x0000280601007387 */ /* 0x000fe80000100a00 */
[----:B------:R-:W2:Y:S04]  /*22d60*/  LDL.LU R8, [R1+0x190] ;  /* 0x0001900001087983 */ /* 0x000ea80000300800 */
[----:B------:R-:W2:Y:S04]  /*22d70*/  LDL.LU R9, [R1+0x194] ;  /* 0x0001940001097983 */ /* 0x000ea80000300800 */
[----:B------:R-:W3:Y:S04]  /*22d80*/  LDL.LU R10, [R1+0x198] ;  /* 0x00019800010a7983 */ /* 0x000ee80000300800 */
[----:B------:R-:W3:Y:S04]  /*22d90*/  LDL.LU R11, [R1+0x19c] ;  /* 0x00019c00010b7983 */ /* 0x000ee80000300800 */
[----:B---3--:R-:W-:Y:S04]  /*22da0*/  STL.64 [R1+0x1128], R10 ;  /* 0x0011280a01007387 */ /* 0x008fe80000100a00 */
[----:B--2---:R-:W-:Y:S04]  /*22db0*/  STL.64 [R1+0x1120], R8 ;  /* 0x0011200801007387 */ /* 0x004fe80000100a00 */
[----:B------:R-:W2:Y:S04]  /*22dc0*/  LDL.LU R12, [R1+0x180] ;  /* 0x00018000010c7983 */ /* 0x000ea80000300800 */
[----:B------:R-:W2:Y:S04]  /*22dd0*/  LDL.LU R13, [R1+0x184] ;  /* 0x00018400010d7983 */ /* 0x000ea80000300800 */
[----:B------:R-:W3:Y:S04]  /*22de0*/  LDL.LU R14, [R1+0x188] ;  /* 0x00018800010e7983 */ /* 0x000ee80000300800 */
[----:B------:R-:W3:Y:S04]  /*22df0*/  LDL.LU R15, [R1+0x18c] ;  /* 0x00018c00010f7983 */ /* 0x000ee80000300800 */
[----:B---3--:R-:W-:Y:S04]  /*22e00*/  STL.64 [R1+0x1138], R14 ;  /* 0x0011380e01007387 */ /* 0x008fe80000100a00 */
[----:B--2---:R-:W-:Y:S04]  /*22e10*/  STL.64 [R1+0x1130], R12 ;  /* 0x0011300c01007387 */ /* 0x004fe80000100a00 */
[----:B-1----:R-:W2:Y:S04]  /*22e20*/  LDL.LU R20, [R1+0x170] ;  /* 0x0001700001147983 */ /* 0x002ea80000300800 */
        /* <DEDUP_REMOVED lines=9> */
[----:B------:R-:W-:-:S03]  /*22ec0*/  IMAD.MOV.U32 R18, RZ, RZ, R4 ;  /* 0x000000ffff127224 */ /* 0x000fc600078e0004 */
[----:B------:R-:W0:Y:S04]  /*22ed0*/  LDS.128 R4, [R29] ;  /* 0x000000001d047984 */ /* 0x000e280000000c00 */
[----:B------:R-:W-:Y:S06]  /*22ee0*/  BAR.SYNC.DEFER_BLOCKING 0x0 ;  /* 0x0000000000007b1d */ /* 0x000fec0000010000 */
[----:B---3--:R-:W-:Y:S04]  /*22ef0*/  STL.64 [R1+0x1158], R22 ;  /* 0x0011581601007387 */ /* 0x008fe80000100a00 */
[----:B--2---:R1:W-:Y:S04]  /*22f00*/  STL.64 [R1+0x1150], R20 ;  /* 0x0011501401007387 */ /* 0x0043e80000100a00 */
[----:B-1----:R-:W2:Y:S04]  /*22f10*/  LDL.LU R20, [R1+0xc0] ;  /* 0x0000c00001147983 */ /* 0x002ea80000300800 */
[----:B------:R-:W2:Y:S04]  /*22f20*/  LDL.LU R21, [R1+0xc4] ;  /* 0x0000c40001157983 */ /* 0x000ea80000300800 */
[----:B------:R-:W3:Y:S04]  /*22f30*/  LDL.LU R22, [R1+0xc8] ;  /* 0x0000c80001167983 */ /* 0x000ee80000300800 */
[----:B------:R-:W3:Y:S04]  /*22f40*/  LDL.LU R23, [R1+0xcc] ;  /* 0x0000cc0001177983 */ /* 0x000ee80000300800 */
[----:B---3--:R-:W-:Y:S04]  /*22f50*/  STL.64 [R1+0x1168], R22 ;  /* 0x0011681601007387 */ /* 0x008fe80000100a00 */
[----:B--2---:R1:W-:Y:S04]  /*22f60*/  STL.64 [R1+0x1160], R20 ;  /* 0x0011601401007387 */ /* 0x0043e80000100a00 */
[----:B-1----:R-:W2:Y:S04]  /*22f70*/  LDL.LU R20, [R1+0xb0] ;  /* 0x0000b00001147983 */ /* 0x002ea80000300800 */
[----:B------:R-:W2:Y:S04]  /*22f80*/  LDL.LU R21, [R1+0xb4] ;  /* 0x0000b40001157983 */ /* 0x000ea80000300800 */
[----:B------:R-:W2:Y:S04]  /*22f90*/  LDL.LU R22, [R1+0xb8] ;  /* 0x0000b80001167983 */ /* 0x000ea80000300800 */
[----:B------:R-:W2:Y:S04]  /*22fa0*/  LDL.LU R23, [R1+0xbc] ;  /* 0x0000bc0001177983 */ /* 0x000ea80000300800 */
[----:B------:R-:W3:Y:S04]  /*22fb0*/  LDL.LU R8, [R1+0xf0] ;  /* 0x0000f00001087983 */ /* 0x000ee80000300800 */
[----:B------:R-:W3:Y:S04]  /*22fc0*/  LDL.LU R9, [R1+0xf4] ;  /* 0x0000f40001097983 */ /* 0x000ee80000300800 */
[----:B------:R-:W3:Y:S04]  /*22fd0*/  LDL.LU R10, [R1+0xf8] ;  /* 0x0000f800010a7983 */ /* 0x000ee80000300800 */
[----:B------:R-:W3:Y:S04]  /*22fe0*/  LDL.LU R11, [R1+0xfc] ;  /* 0x0000fc00010b7983 */ /* 0x000ee80000300800 */
[----:B------:R-:W4:Y:S04]  /*22ff0*/  LDL.LU R12, [R1+0xe0] ;  /* 0x0000e000010c7983 */ /* 0x000f280000300800 */
[----:B------:R-:W4:Y:S04]  /*23000*/  LDL.LU R13, [R1+0xe4] ;  /* 0x0000e400010d7983 */ /* 0x000f280000300800 */
[----:B------:R-:W4:Y:S04]  /*23010*/  LDL.LU R14, [R1+0xe8] ;  /* 0x0000e800010e7983 */ /* 0x000f280000300800 */
[----:B------:R-:W4:Y:S04]  /*23020*/  LDL.LU R15, [R1+0xec] ;  /* 0x0000ec00010f7983 */ /* 0x000f280000300800 */
[----:B------:R1:W-:Y:S04]  /*23030*/  STL [R1+0x1014], R18 ;  /* 0x0010141201007387 */ /* 0x0003e80000100800 */
[----:B------:R-:W3:Y:S04]  /*23040*/  LDL.LU R16, [R1+0x160] ;  /* 0x0001600001107983 */ /* 0x000ee80000300800 */
[----:B------:R-:W3:Y:S04]  /*23050*/  LDL.LU R17, [R1+0x164] ;  /* 0x0001640001117983 */ /* 0x000ee80000300800 */
[----:B-1----:R-:W3:Y:S04]  /*23060*/  LDL.LU R18, [R1+0x168] ;  /* 0x0001680001127983 */ /* 0x002ee80000300800 */
[----:B------:R-:W3:Y:S04]  /*23070*/  LDL.LU R19, [R1+0x16c] ;  /* 0x00016c0001137983 */ /* 0x000ee80000300800 */
[----:B0-----:R-:W-:Y:S04]  /*23080*/  STL [R1+0x1004], R5 ;  /* 0x0010040501007387 */ /* 0x001fe80000100800 */
[----:B------:R0:W-:Y:S04]  /*23090*/  STL [R1+0x1000], R6 ;  /* 0x0010000601007387 */ /* 0x0001e80000100800 */
[----:B------:R-:W-:Y:S04]  /*230a0*/  STL [R1+0xffc], R7 ;  /* 0x000ffc0701007387 */ /* 0x000fe80000100800 */
[----:B------:R-:W-:Y:S01]  /*230b0*/  STL [R1+0x94], R25 ;  /* 0x0000941901007387 */ /* 0x000fe20000100800 */
[----:B0-----:R-:W-:-:S03]  /*230c0*/  IMAD.MOV.U32 R6, RZ, RZ, R24 ;  /* 0x000000ffff067224 */ /* 0x001fc600078e0018 */
[----:B------:R0:W-:Y:S04]  /*230d0*/  STL.64 [R1+0x98], R26 ;  /* 0x0000981a01007387 */ /* 0x0001e80000100a00 */
[----:B0-----:R-:W3:Y:S04]  /*230e0*/  LDL.LU.64 R26, [R1+0x1178] ;  /* 0x00117800011a7983 */ /* 0x001ee80000300a00 */
[----:B------:R-:W3:Y:S04]  /*230f0*/  LDL.LU.64 R24, [R1+0x1170] ;  /* 0x0011700001187983 */ /* 0x000ee80000300a00 */
[----:B------:R-:W-:Y:S04]  /*23100*/  STL [R1+0x102c], R6 ;  /* 0x00102c0601007387 */ /* 0x000fe80000100800 */
[----:B------:R0:W-:Y:S04]  /*23110*/  STL [R1+0x1028], R4 ;  /* 0x0010280401007387 */ /* 0x0001e80000100800 */
[----:B0-----:R-:W4:Y:S04]  /*23120*/  LDL.LU R4, [R1+0x150] ;  /* 0x0001500001047983 */ /* 0x001f280000300800 */
[----:B------:R-:W4:Y:S04]  /*23130*/  LDL.LU R5, [R1+0x154] ;  /* 0x0001540001057983 */ /* 0x000f280000300800 */
[----:B------:R-:W4:Y:S04]  /*23140*/  LDL.LU R6, [R1+0x158] ;  /* 0x0001580001067983 */ /* 0x000f280000300800 */
[----:B------:R-:W4:Y:S04]  /*23150*/  LDL.LU R7, [R1+0x15c] ;  /* 0x00015c0001077983 */ /* 0x000f280000300800 */
[----:B--2---:R-:W-:Y:S04]  /*23160*/  STS.128 [R0+0x80], R20 ;  /* 0x0000801400007388 */ /* 0x004fe80000000c00 */
[----:B---3--:R0:W-:Y:S04]  /*23170*/  STS.128 [R0], R24 ;  /* 0x0000001800007388 */ /* 0x0081e80000000c00 */
[----:B0-----:R-:W2:Y:S04]  /*23180*/  LDL.LU R24, [R1+0x110] ;  /* 0x0001100001187983 */ /* 0x001ea80000300800 */
[----:B------:R-:W2:Y:S04]  /*23190*/  LDL.LU R25, [R1+0x114] ;  /* 0x0001140001197983 */ /* 0x000ea80000300800 */
[----:B------:R-:W2:Y:S04]  /*231a0*/  LDL.LU R26, [R1+0x118] ;  /* 0x00011800011a7983 */ /* 0x000ea80000300800 */
[----:B------:R-:W2:Y:S04]  /*231b0*/  LDL.LU R27, [R1+0x11c] ;  /* 0x00011c00011b7983 */ /* 0x000ea80000300800 */
[----:B------:R-:W3:Y:S04]  /*231c0*/  LDL.LU.64 R22, [R1+0x1168] ;  /* 0x0011680001167983 */ /* 0x000ee80000300a00 */
[----:B------:R-:W3:Y:S04]  /*231d0*/  LDL.LU.64 R20, [R1+0x1160] ;  /* 0x0011600001147983 */ /* 0x000ee80000300a00 */
[----:B---3--:R0:W-:Y:S04]  /*231e0*/  STS.128 [R0+0x400], R20 ;  /* 0x0004001400007388 */ /* 0x0081e80000000c00 */
[----:B0-----:R-:W3:Y:S04]  /*231f0*/  LDL.LU.64 R22, [R1+0x1158] ;  /* 0x0011580001167983 */ /* 0x001ee80000300a00 */
[----:B------:R-:W3:Y:S04]  /*23200*/  LDL.LU.64 R20, [R1+0x1150] ;  /* 0x0011500001147983 */ /* 0x000ee80000300a00 */
[----:B---3--:R-:W-:Y:S04]  /*23210*/  STS.128 [R0+0x480], R20 ;  /* 0x0004801400007388 */ /* 0x008fe80000000c00 */
        /* <DEDUP_REMOVED lines=12> */
[----:B----4-:R-:W-:Y:S04]  /*232e0*/  STS.128 [R0], R12 ;  /* 0x0000000c00007388 */ /* 0x010fe80000000c00 */
[----:B------:R-:W-:Y:S04]  /*232f0*/  STS.128 [R0+0x80], R8 ;  /* 0x0000800800007388 */ /* 0x000fe80000000c00 */
[----:B0-----:R-:W-:Y:S04]  /*23300*/  STL.64 [R1+0x220], R20 ;  /* 0x0002201401007387 */ /* 0x001fe80000100a00 */
[----:B------:R0:W-:Y:S04]  /*23310*/  STL.64 [R1+0x228], R22 ;  /* 0x0002281601007387 */ /* 0x0001e80000100a00 */
[----:B0-----:R-:W3:Y:S04]  /*23320*/  LDL.LU.64 R22, [R1+0x1148] ;  /* 0x0011480001167983 */ /* 0x001ee80000300a00 */
[----:B------:R-:W3:Y:S04]  /*23330*/  LDL.LU.64 R20, [R1+0x1140] ;  /* 0x0011400001147983 */ /* 0x000ee80000300a00 */
[----:B------:R-:W4:Y:S04]  /*23340*/  LDL.LU.64 R14, [R1+0x1138] ;  /* 0x00113800010e7983 */ /* 0x000f280000300a00 */
[----:B------:R-:W4:Y:S04]  /*23350*/  LDL.LU.64 R12, [R1+0x1130] ;  /* 0x00113000010c7983 */ /* 0x000f280000300a00 */
[----:B------:R-:W4:Y:S04]  /*23360*/  LDL.LU.64 R10, [R1+0x1128] ;  /* 0x00112800010a7983 */ /* 0x000f280000300a00 */
[----:B------:R-:W4:Y:S04]  /*23370*/  LDL.LU.64 R8, [R1+0x1120] ;  /* 0x0011200001087983 */ /* 0x000f280000300a00 */
[----:B--2---:R-:W-:Y:S04]  /*23380*/  STS.128 [R0+0x400], R24 ;  /* 0x0004001800007388 */ /* 0x004fe80000000c00 */
        /* <DEDUP_REMOVED lines=11> */
[----:B------:R-:W-:Y:S04]  /*23440*/  STS.128 [R0], R16 ;  /* 0x0000001000007388 */ /* 0x000fe80000000c00 */
[----:B0-----:R-:W-:Y:S04]  /*23450*/  STL.64 [R1+0x1f0], R24 ;  /* 0x0001f01801007387 */ /* 0x001fe80000100a00 */
[----:B------:R-:W-:Y:S04]  /*23460*/  STL.64 [R1+0x1f8], R26 ;  /* 0x0001f81a01007387 */ /* 0x000fe80000100a00 */
[----:B-1----:R-:W-:Y:S04]  /*23470*/  STL.64 [R1+0x210], R4 ;  /* 0x0002100401007387 */ /* 0x002fe80000100a00 */
[----:B------:R-:W-:Y:S04]  /*23480*/  STL.64 [R1+0x218], R6 ;  /* 0x0002180601007387 */ /* 0x000fe80000100a00 */
[----:B---3--:R0:W-:Y:S04]  /*23490*/  STS.128 [R0+0x80], R20 ;  /* 0x0000801400007388 */ /* 0x0081e80000000c00 */
[----:B----4-:R-:W-:Y:S04]  /*234a0*/  STS.128 [R0+0x400], R12 ;  /* 0x0004000c00007388 */ /* 0x010fe80000000c00 */
[----:B------:R-:W-:Y:S04]  /*234b0*/  STS.128 [R0+0x480], R8 ;  /* 0x0004800800007388 */ /* 0x000fe80000000c00 */
[----:B------:R-:W-:Y:S06]  /*234c0*/  BAR.SYNC.DEFER_BLOCKING 0x0 ;  /* 0x0000000000007b1d */ /* 0x000fec0000010000 */
[----:B0-----:R-:W2:Y:S04]  /*234d0*/  LDL.LU R20, [R1+0x330] ;  /* 0x0003300001147983 */ /* 0x001ea80000300800 */
[----:B------:R-:W0:Y:S04]  /*234e0*/  LDS.128 R8, [R2] ;  /* 0x0000000002087984 */ /* 0x000e280000000c00 */
[----:B------:R-:W1:Y:S04]  /*234f0*/  LDS.128 R4, [R28] ;  /* 0x000000001c047984 */ /* 0x000e680000000c00 */
[----:B0-----:R-:W-:Y:S04]  /*23500*/  STL.64 [R1+0xd0], R8 ;  /* 0x0000d00801007387 */ /* 0x001fe80000100a00 */
[----:B------:R-:W-:Y:S04]  /*23510*/  STL.64 [R1+0xd8], R10 ;  /* 0x0000d80a01007387 */ /* 0x000fe80000100a00 */
[----:B-1----:R-:W-:Y:S04]  /*23520*/  STL.64 [R1+0x110], R4 ;  /* 0x0001100401007387 */ /* 0x002fe80000100a00 */
[----:B------:R-:W-:Y:S04]  /*23530*/  STL.64 [R1+0x118], R6 ;  /* 0x0001180601007387 */ /* 0x000fe80000100a00 */
[----:B------:R-:W2:Y:S04]  /*23540*/  LDL.LU R21, [R1+0x334] ;  /* 0x0003340001157983 */ /* 0x000ea80000300800 */
[----:B------:R-:W3:Y:S04]  /*23550*/  LDL.LU R22, [R1+0x338] ;  /* 0x0003380001167983 */ /* 0x000ee80000300800 */
[----:B------:R-:W3:Y:S04]  /*23560*/  LDL.LU R23, [R1+0x33c] ;  /* 0x00033c0001177983 */ /* 0x000ee80000300800 */
[----:B------:R-:W0:Y:S04]  /*23570*/  LDS.128 R8, [R29] ;  /* 0x000000001d087984 */ /* 0x000e280000000c00 */
[----:B---3--:R-:W-:Y:S04]  /*23580*/  STL.64 [R1+0x10b8], R22 ;  /* 0x0010b81601007387 */ /* 0x008fe80000100a00 */
[----:B--2---:R1:W-:Y:S04]  /*23590*/  STL.64 [R1+0x10b0], R20 ;  /* 0x0010b01401007387 */ /* 0x0043e80000100a00 */
        /* <DEDUP_REMOVED lines=56> */
[----:B0-----:R-:W-:Y:S04]  /*23920*/  STL.64 [R1+0x160], R8 ;  /* 0x0001600801007387 */ /* 0x001fe80000100a00 */
[----:B------:R-:W-:Y:S04]  /*23930*/  STL.64 [R1+0x168], R10 ;  /* 0x0001680a01007387 */ /* 0x000fe80000100a00 */
[----:B------:R-:W0:Y:S04]  /*23940*/  LDS.128 R8, [R3] ;  /* 0x0000000003087984 */ /* 0x000e280000000c00 */
[----:B------:R-:W-:Y:S06]  /*23950*/  BAR.SYNC.DEFER_BLOCKING 0x0 ;  /* 0x0000000000007b1d */ /* 0x000fec0000010000 */
[----:B0-----:R0:W-:Y:S04]  /*23960*/  STL.64 [R1+0x180], R8 ;  /* 0x0001800801007387 */ /* 0x0011e80000100a00 */
[----:B------:R1:W-:Y:S04]  /*23970*/  STL.64 [R1+0x188], R10 ;  /* 0x0001880a01007387 */ /* 0x0003e80000100a00 */
[----:B0-----:R-:W3:Y:S04]  /*23980*/  LDL.LU R8, [R1+0x440] ;  /* 0x0004400001087983 */ /* 0x001ee80000300800 */
[----:B------:R-:W3:Y:S04]  /*23990*/  LDL.LU R9, [R1+0x444] ;  /* 0x0004440001097983 */ /* 0x000ee80000300800 */
[----:B-1----:R-:W3:Y:S04]  /*239a0*/  LDL.LU R10, [R1+0x448] ;  /* 0x00044800010a7983 */ /* 0x002ee80000300800 */
        /* <DEDUP_REMOVED lines=9> */
[----:B------:R-:W2:Y:S04]  /*23a40*/  LDL.LU.64 R20, [R1+0x10f0] ;  /* 0x0010f00001147983 */ /* 0x000ea80000300a00 */
        /* <DEDUP_REMOVED lines=17> */
[----:B---3--:R-:W-:Y:S04]  /*23b60*/  STS.128 [R0+0x80], R24 ;  /* 0x0000801800007388 */ /* 0x008fe80000000c00 */
[----:B--2---:R0:W-:Y:S04]  /*23b70*/  STS.128 [R0], R20 ;  /* 0x0000001400007388 */ /* 0x0041e80000000c00 */
[----:B0-----:R-:W2:Y:S04]  /*23b80*/  LDL.LU.64 R22, [R1+0x10d8] ;  /* 0x0010d80001167983 */ /* 0x001ea80000300a00 */
[----:B------:R-:W2:Y:S04]  /*23b90*/  LDL.LU.64 R20, [R1+0x10d0] ;  /* 0x0010d00001147983 */ /* 0x000ea80000300a00 */
[----:B------:R-:W3:Y:S04]  /*23ba0*/  LDL.LU.64 R26, [R1+0x10c8] ;  /* 0x0010c800011a7983 */ /* 0x000ee80000300a00 */
[----:B------:R-:W3:Y:S04]  /*23bb0*/  LDL.LU.64 R24, [R1+0x10c0] ;  /* 0x0010c00001187983 */ /* 0x000ee80000300a00 */
[----:B--2---:R0:W-:Y:S04]  /*23bc0*/  STS.128 [R0+0x400], R20 ;  /* 0x0004001400007388 */ /* 0x0041e80000000c00 */
[----:B0-----:R-:W2:Y:S04]  /*23bd0*/  LDL.LU.64 R22, [R1+0x10b8] ;  /* 0x0010b80001167983 */ /* 0x001ea80000300a00 */
[----:B------:R-:W2:Y:S04]  /*23be0*/  LDL.LU.64 R20, [R1+0x10b0] ;  /* 0x0010b00001147983 */ /* 0x000ea80000300a00 */
        /* <DEDUP_REMOVED lines=14> */
[----:B----4-:R-:W-:Y:S04]  /*23cd0*/  STS.128 [R0+0x80], R16 ;  /* 0x0000801000007388 */ /* 0x010fe80000000c00 */
[----:B------:R-:W-:Y:S04]  /*23ce0*/  STS.128 [R0+0x480], R12 ;  /* 0x0004800c00007388 */ /* 0x000fe80000000c00 */
[----:B0-----:R-:W-:Y:S04]  /*23cf0*/  STL.64 [R1+0x2d0], R24 ;  /* 0x0002d01801007387 */ /* 0x001fe80000100a00 */
[----:B------:R-:W-:Y:S04]  /*23d00*/  STL.64 [R1+0x2d8], R26 ;  /* 0x0002d81a01007387 */ /* 0x000fe80000100a00 */
[----:B--2---:R-:W-:Y:S04]  /*23d10*/  STS.128 [R0+0x400], R20 ;  /* 0x0004001400007388 */ /* 0x004fe80000000c00 */
[----:B------:R-:W-:Y:S06]  /*23d20*/  BAR.SYNC.DEFER_BLOCKING 0x0 ;  /* 0x0000000000007b1d */ /* 0x000fec0000010000 */
[----:B------:R-:W0:Y:S04]  /*23d30*/  LDS.128 R4, [R2] ;  /* 0x0000000002047984 */ /* 0x000e280000000c00 */
[----:B------:R-:W1:Y:S04]  /*23d40*/  LDS.128 R16, [R28] ;  /* 0x000000001c107984 */ /* 0x000e680000000c00 */
[----:B------:R-:W2:Y:S04]  /*23d50*/  LDS.128 R12, [R29] ;  /* 0x000000001d0c7984 */ /* 0x000ea80000000c00 */
[----:B0-----:R-:W-:Y:S04]  /*23d60*/  STL.64 [R1+0x230], R4 ;  /* 0x0002300401007387 */ /* 0x001fe80000100a00 */
[----:B------:R-:W-:Y:S04]  /*23d70*/  STL.64 [R1+0x238], R6 ;  /* 0x0002380601007387 */ /* 0x000fe80000100a00 */
[----:B------:R-:W0:Y:S04]  /*23d80*/  LDS.128 R4, [R3] ;  /* 0x0000000003047984 */ /* 0x000e280000000c00 */
[----:B-1----:R1:W-:Y:S04]  /*23d90*/  STL.64 [R1+0x270], R16 ;  /* 0x0002701001007387 */ /* 0x0023e80000100a00 */
[----:B------:R3:W-:Y:S04]  /*23da0*/  STL.64 [R1+0x278], R18 ;  /* 0x0002781201007387 */ /* 0x0007e80000100a00 */
[----:B--2---:R-:W-:Y:S04]  /*23db0*/  STL.64 [R1+0x290], R12 ;  /* 0x0002900c01007387 */ /* 0x004fe80000100a00 */
[----:B------:R-:W-:Y:S04]  /*23dc0*/  STL.64 [R1+0x298], R14 ;  /* 0x0002980e01007387 */ /* 0x000fe80000100a00 */
[----:B------:R-:W-:Y:S06]  /*23dd0*/  BAR.SYNC.DEFER_BLOCKING 0x0 ;  /* 0x0000000000007b1d */ /* 0x000fec0000010000 */
[----:B0-----:R-:W-:Y:S04]  /*23de0*/  STL.64 [R1+0x2e0], R4 ;  /* 0x0002e00401007387 */ /* 0x001fe80000100a00 */
[----:B------:R-:W-:Y:S04]  /*23df0*/  STL.64 [R1+0x2e8], R6 ;  /* 0x0002e80601007387 */ /* 0x000fe80000100a00 */
[----:B-1----:R-:W2:Y:S04]  /*23e00*/  LDL.LU R16, [R1+0x6c0] ;  /* 0x0006c00001107983 */ /* 0x002ea80000300800 */
[----:B------:R-:W2:Y:S04]  /*23e10*/  LDL.LU R17, [R1+0x6c4] ;  /* 0x0006c40001117983 */ /* 0x000ea80000300800 */
[----:B---3--:R-:W3:Y:S04]  /*23e20*/  LDL.LU R18, [R1+0x6c8] ;  /* 0x0006c80001127983 */ /* 0x008ee80000300800 */
[----:B------:R-:W3:Y:S04]  /*23e30*/  LDL.LU R19, [R1+0x6cc] ;  /* 0x0006cc0001137983 */ /* 0x000ee80000300800 */
[----:B---3--:R-:W-:Y:S04]  /*23e40*/  STL.64 [R1+0x1068], R18 ;  /* 0x0010681201007387 */ /* 0x008fe80000100a00 */
[----:B--2---:R0:W-:Y:S04]  /*23e50*/  STL.64 [R1+0x1060], R16 ;  /* 0x0010601001007387 */ /* 0x0041e80000100a00 */
[----:B0-----:R-:W2:Y:S04]  /*23e60*/  LDL.LU R16, [R1+0x640] ;  /* 0x0006400001107983 */ /* 0x001ea80000300800 */
[----:B------:R-:W2:Y:S04]  /*23e70*/  LDL.LU R17, [R1+0x644] ;  /* 0x0006440001117983 */ /* 0x000ea80000300800 */
[----:B------:R-:W3:Y:S04]  /*23e80*/  LDL.LU R18, [R1+0x648] ;  /* 0x0006480001127983 */ /* 0x000ee80000300800 */
[----:B------:R-:W3:Y:S04]  /*23e90*/  LDL.LU R19, [R1+0x64c] ;  /* 0x00064c0001137983 */ /* 0x000ee80000300800 */
[----:B------:R-:W-:Y:S04]  /*23ea0*/  STS.128 [R0], R8 ;  /* 0x0000000800007388 */ /* 0x000fe80000000c00 */
[----:B---3--:R-:W-:Y:S04]  /*23eb0*/  STL.64 [R1+0x1078], R18 ;  /* 0x0010781201007387 */ /* 0x008fe80000100a00 */
[----:B--2---:R0:W-:Y:S04]  /*23ec0*/  STL.64 [R1+0x1070], R16 ;  /* 0x0010701001007387 */ /* 0x0041e80000100a00 */
[----:B0-----:R-:W2:Y:S04]  /*23ed0*/  LDL.LU R16, [R1+0x630] ;  /* 0x0006300001107983 */ /* 0x001ea80000300800 */
[----:B------:R-:W2:Y:S04]  /*23ee0*/  LDL.LU R17, [R1+0x634] ;  /* 0x0006340001117983 */ /* 0x000ea80000300800 */
[----:B------:R-:W3:Y:S04]  /*23ef0*/  LDL.LU R18, [R1+0x638] ;  /* 0x0006380001127983 */ /* 0x000ee80000300800 */
[----:B------:R-:W3:Y:S04]  /*23f00*/  LDL.LU R19, [R1+0x63c] ;  /* 0x00063c0001137983 */ /* 0x000ee80000300800 */
[----:B------:R-:W4:Y:S04]  /*23f10*/  LDL.LU R8, [R1+0x530] ;  /* 0x0005300001087983 */ /* 0x000f280000300800 */
[----:B------:R-:W4:Y:S04]  /*23f20*/  LDL.LU R9, [R1+0x534] ;  /* 0x0005340001097983 */ /* 0x000f280000300800 */
[----:B------:R-:W4:Y:S04]  /*23f30*/  LDL.LU R10, [R1+0x538] ;  /* 0x00053800010a7983 */ /* 0x000f280000300800 */
[----:B------:R-:W4:Y:S04]  /*23f40*/  LDL.LU R11, [R1+0x53c] ;  /* 0x00053c00010b7983 */ /* 0x000f280000300800 */
[----:B------:R-:W4:Y:S04]  /*23f50*/  LDL.LU R12, [R1+0x4b0] ;  /* 0x0004b000010c7983 */ /* 0x000f280000300800 */
[----:B------:R-:W4:Y:S04]  /*23f60*/  LDL.LU R13, [R1+0x4b4] ;  /* 0x0004b400010d7983 */ /* 0x000f280000300800 */
[----:B------:R-:W4:Y:S04]  /*23f70*/  LDL.LU R14, [R1+0x4b8] ;  /* 0x0004b800010e7983 */ /* 0x000f280000300800 */
[----:B------:R-:W4:Y:S04]  /*23f80*/  LDL.LU R15, [R1+0x4bc] ;  /* 0x0004bc00010f7983 */ /* 0x000f280000300800 */
        /* <DEDUP_REMOVED lines=16> */
[----:B------:R-:W2:Y:S04]  /*24090*/  LDL.LU R18, [R1+0x548] ;  /* 0x0005480001127983 */ /* 0x000ea80000300800 */
[----:B------:R-:W2:Y:S04]  /*240a0*/  LDL.LU R19, [R1+0x54c] ;  /* 0x00054c0001137983 */ /* 0x000ea80000300800 */
[----:B----4-:R0:W-:Y:S04]  /*240b0*/  STS.128 [R0+0x80], R12 ;  /* 0x0000800c00007388 */ /* 0x0101e80000000c00 */
[----:B------:R1:W-:Y:S04]  /*240c0*/  STS.128 [R0+0x400], R8 ;  /* 0x0004000800007388 */ /* 0x0003e80000000c00 */
        /* <DEDUP_REMOVED lines=12> */
[----:B0-----:R-:W3:Y:S04]  /*24190*/  LDL.LU R12, [R1+0x8c0] ;  /* 0x0008c000010c7983 */ /* 0x001ee80000300800 */
[----:B------:R-:W3:Y:S04]  /*241a0*/  LDL.LU R13, [R1+0x8c4] ;  /* 0x0008c400010d7983 */ /* 0x000ee80000300800 */
[----:B------:R-:W3:Y:S04]  /*241b0*/  LDL.LU R14, [R1+0x8c8] ;  /* 0x0008c800010e7983 */ /* 0x000ee80000300800 */
[----:B------:R-:W3:Y:S04]  /*241c0*/  LDL.LU R15, [R1+0x8cc] ;  /* 0x0008cc00010f7983 */ /* 0x000ee80000300800 */
[----:B-1----:R-:W3:Y:S04]  /*241d0*/  LDL.LU R8, [R1+0x8d0] ;  /* 0x0008d00001087983 */ /* 0x002ee80000300800 */
[----:B------:R-:W3:Y:S04]  /*241e0*/  LDL.LU R9, [R1+0x8d4] ;  /* 0x0008d40001097983 */ /* 0x000ee80000300800 */
[----:B------:R-:W3:Y:S04]  /*241f0*/  LDL.LU R10, [R1+0x8d8] ;  /* 0x0008d800010a7983 */ /* 0x000ee80000300800 */
[----:B------:R-:W3:Y:S04]  /*24200*/  LDL.LU R11, [R1+0x8dc] ;  /* 0x0008dc00010b7983 */ /* 0x000ee80000300800 */
        /* <DEDUP_REMOVED lines=13> */
[----:B------:R0:W-:Y:S04]  /*242e0*/  STL.64 [R1+0x2c8], R18 ;  /* 0x0002c81201007387 */ /* 0x0001e80000100a00 */
[----:B0-----:R-:W2:Y:S04]  /*242f0*/  LDL.LU.64 R18, [R1+0x10a8] ;  /* 0x0010a80001127983 */ /* 0x001ea80000300a00 */
[----:B------:R-:W2:Y:S04]  /*24300*/  LDL.LU.64 R16, [R1+0x10a0] ;  /* 0x0010a00001107983 */ /* 0x000ea80000300a00 */
[----:B------:R-:W-:Y:S06]  /*24310*/  BAR.SYNC.DEFER_BLOCKING 0x0 ;  /* 0x0000000000007b1d */ /* 0x000fec0000010000 */
        /* <DEDUP_REMOVED lines=26> */
[----:B----4-:R-:W-:Y:S04]  /*244c0*/  STS.128 [R0], R24 ;  /* 0x0000001800007388 */ /* 0x010fe80000000c00 */
[----:B---3--:R-:W-:Y:S04]  /*244d0*/  STS.128 [R0+0x80], R4 ;  /* 0x0000800400007388 */ /* 0x008fe80000000c00 */
[----:B------:R-:W-:Y:S04]  /*244e0*/  STS.128 [R0+0x480], R20 ;  /* 0x0004801400007388 */ /* 0x000fe80000000c00 */
[----:B--2---:R-:W-:Y:S04]  /*244f0*/  STS.128 [R0+0x400], R16 ;  /* 0x0004001000007388 */ /* 0x004fe80000000c00 */
[----:B------:R-:W-:Y:S06]  /*24500*/  BAR.SYNC.DEFER_BLOCKING 0x0 ;  /* 0x0000000000007b1d */ /* 0x000fec0000010000 */
[----:B------:R-:W0:Y:S04]  /*24510*/  LDS.128 R4, [R28] ;  /* 0x000000001c047984 */ /* 0x000e280000000c00 */
[----:B------:R-:W1:Y:S04]  /*24520*/  LDS.128 R16, [R2] ;  /* 0x0000000002107984 */ /* 0x000e680000000c00 */
[----:B0-----:R-:W-:Y:S01]  /*24530*/  STL [R1+0x344], R5 ;  /* 0x0003440501007387 */ /* 0x001fe20000100800 */
[----:B------:R-:W-:-:S03]  /*24540*/  IMAD.MOV.U32 R26, RZ, RZ, R4 ;  /* 0x000000ffff1a7224 */ /* 0x000fc600078e0004 */
[----:B-1----:R-:W-:Y:S04]  /*24550*/  STL.64 [R1+0x310], R16 ;  /* 0x0003101001007387 */ /* 0x002fe80000100a00 */
[----:B------:R-:W-:Y:S04]  /*24560*/  STL.64 [R1+0x318], R18 ;  /* 0x0003181201007387 */ /* 0x000fe80000100a00 */
[----:B------:R-:W0:Y:S04]  /*24570*/  LDS.128 R16, [R29] ;  /* 0x000000001d107984 */ /* 0x000e280000000c00 */
[----:B------:R-:W-:Y:S04]  /*24580*/  STL.64 [R1+0x348], R6 ;  /* 0x0003480601007387 */ /* 0x000fe80000100a00 */
[----:B------:R-:W1:Y:S04]  /*24590*/  LDS.128 R4, [R3] ;  /* 0x0000000003047984 */ /* 0x000e680000000c00 */
[----:B------:R-:W-:Y:S04]  /*245a0*/  STL [R1+0xfa4], R26 ;  /* 0x000fa41a01007387 */ /* 0x000fe80000100800 */
[----:B------:R-:W-:Y:S06]  /*245b0*/  BAR.SYNC.DEFER_BLOCKING 0x0 ;  /* 0x0000000000007b1d */ /* 0x000fec0000010000 */
[----:B0-----:R-:W-:Y:S04]  /*245c0*/  STL.64 [R1+0x390], R16 ;  /* 0x0003901001007387 */ /* 0x001fe80000100a00 */
[----:B------:R-:W-:Y:S04]  /*245d0*/  STL.64 [R1+0x398], R18 ;  /* 0x0003981201007387 */ /* 0x000fe80000100a00 */
[----:B-1----:R0:W-:Y:S04]  /*245e0*/  STL.64 [R1+0x3a0], R4 ;  /* 0x0003a00401007387 */ /* 0x0021e80000100a00 */
[----:B------:R1:W-:Y:S04]  /*245f0*/  STL.64 [R1+0x3a8], R6 ;  /* 0x0003a80601007387 */ /* 0x0003e80000100a00 */
[----:B0-----:R-:W2:Y:S04]  /*24600*/  LDL.LU R4, [R1+0x930] ;  /* 0x0009300001047983 */ /* 0x001ea80000300800 */
[----:B------:R-:W2:Y:S04]  /*24610*/  LDL.LU R5, [R1+0x934] ;  /* 0x0009340001057983 */ /* 0x000ea80000300800 */
[----:B-1----:R-:W3:Y:S04]  /*24620*/  LDL.LU R6, [R1+0x938] ;  /* 0x0009380001067983 */ /* 0x002ee80000300800 */
        /* <DEDUP_REMOVED lines=26> */
[----:B------:R-:W3:Y:S04]  /*247d0*/  LDL.LU R14, [R1+0x978] ;  /* 0x00097800010e7983 */ /* 0x000ee80000300800 */
[----:B------:R-:W3:Y:S04]  /*247e0*/  LDL.LU R15, [R1+0x97c] ;  /* 0x00097c00010f7983 */ /* 0x000ee80000300800 */
[----:B------:R-:W-:Y:S04]  /*247f0*/  STS.128 [R0+0x80], R8 ;  /* 0x0000800800007388 */ /* 0x000fe80000000c00 */
[----:B--2---:R-:W-:Y:S04]  /*24800*/  STS.128 [R0+0x400], R24 ;  /* 0x0004001800007388 */ /* 0x004fe80000000c00 */
[----:B---3--:R-:W-:Y:S04]  /*24810*/  STL.64 [R1+0x1020], R14 ;  /* 0x0010200e01007387 */ /* 0x008fe80000100a00 */
[----:B----4-:R0:W-:Y:S04]  /*24820*/  STL.64 [R1+0x1018], R12 ;  /* 0x0010180c01007387 */ /* 0x0101e80000100a00 */
        /* <DEDUP_REMOVED lines=12> */
[----:B------:R-:W2:Y:S04]  /*248f0*/  LDL.LU R8, [R1+0x980] ;  /* 0x0009800001087983 */ /* 0x000ea80000300800 */
[----:B------:R-:W2:Y:S04]  /*24900*/  LDL.LU R9, [R1+0x984] ;  /* 0x0009840001097983 */ /* 0x000ea80000300800 */
[----:B------:R-:W2:Y:S04]  /*24910*/  LDL.LU R10, [R1+0x988] ;  /* 0x00098800010a7983 */ /* 0x000ea80000300800 */
[----:B------:R-:W2:Y:S04]  /*24920*/  LDL.LU R11, [R1+0x98c] ;  /* 0x00098c00010b7983 */ /* 0x000ea80000300800 */
[----:B------:R-:W2:Y:S04]  /*24930*/  LDL.LU.64 R26, [R1+0x1058] ;  /* 0x00105800011a7983 */ /* 0x000ea80000300a00 */
        /* <DEDUP_REMOVED lines=15> */
[----:B0-----:R-:W-:Y:S04]  /*24a30*/  STL.64 [R1+0x370], R24 ;  /* 0x0003701801007387 */ /* 0x001fe80000100a00 */
[----:B------:R0:W-:Y:S04]  /*24a40*/  STL.64 [R1+0x378], R26 ;  /* 0x0003781a01007387 */ /* 0x0001e80000100a00 */
[----:B0-----:R-:W2:Y:S04]  /*24a50*/  LDL.LU.64 R26, [R1+0x1048] ;  /* 0x00104800011a7983 */ /* 0x001ea80000300a00 */
[----:B------:R-:W2:Y:S04]  /*24a60*/  LDL.LU.64 R24, [R1+0x1040] ;  /* 0x0010400001187983 */ /* 0x000ea80000300a00 */
[----:B------:R-:W3:Y:S04]  /*24a70*/  LDL.LU.64 R6, [R1+0x1038] ;  /* 0x0010380001067983 */ /* 0x000ee80000300a00 */
[----:B------:R-:W3:Y:S04]  /*24a80*/  LDL.LU.64 R4, [R1+0x1030] ;  /* 0x0010300001047983 */ /* 0x000ee80000300a00 */
[----:B------:R-:W-:Y:S04]  /*24a90*/  STS.128 [R0+0x480], R12 ;  /* 0x0004800c00007388 */ /* 0x000fe80000000c00 */
[----:B--2---:R0:W-:Y:S04]  /*24aa0*/  STS.128 [R0+0x80], R24 ;  /* 0x0000801800007388 */ /* 0x0041e80000000c00 */
[----:B---3--:R1:W-:Y:S04]  /*24ab0*/  STS.128 [R0+0x400], R4 ;  /* 0x0004000400007388 */ /* 0x0083e80000000c00 */
[----:B------:R-:W-:Y:S06]  /*24ac0*/  BAR.SYNC.DEFER_BLOCKING 0x0 ;  /* 0x0000000000007b1d */ /* 0x000fec0000010000 */
[----:B0-----:R-:W2:Y:S04]  /*24ad0*/  LDL R25, [R1+0x898] ;  /* 0x0008980001197983 */ /* 0x001ea80000100800 */
[----:B-1----:R-:W3:Y:S04]  /*24ae0*/  LDL.LU R6, [R1+0x102c] ;  /* 0x00102c0001067983 */ /* 0x002ee80000300800 */
[----:B------:R-:W2:Y:S04]  /*24af0*/  LDL.LU R4, [R1+0x1028] ;  /* 0x0010280001047983 */ /* 0x000ea80000300800 */
[----:B------:R-:W2:Y:S04]  /*24b00*/  LDL.LU R26, [R1+0x70] ;  /* 0x00007000011a7983 */ /* 0x000ea80000300800 */
[----:B------:R-:W0:Y:S04]  /*24b10*/  LDS.128 R12, [R2] ;  /* 0x00000000020c7984 */ /* 0x000e280000000c00 */
[----:B------:R-:W-:Y:S04]  /*24b20*/  STL [R1+0xfd0], R2 ;  /* 0x000fd00201007387 */ /* 0x000fe80000100800 */
[----:B0-----:R-:W-:Y:S04]  /*24b30*/  STL.64 [R1+0x2f0], R12 ;  /* 0x0002f00c01007387 */ /* 0x001fe80000100a00 */
[----:B------:R-:W-:Y:S04]  /*24b40*/  STL.64 [R1+0x2f8], R14 ;  /* 0x0002f80e01007387 */ /* 0x000fe80000100a00 */
[----:B------:R-:W0:Y:S04]  /*24b50*/  LDS.128 R12, [R28] ;  /* 0x000000001c0c7984 */ /* 0x000e280000000c00 */
[----:B------:R-:W-:Y:S04]  /*24b60*/  STL [R1+0xfd4], R28 ;  /* 0x000fd41c01007387 */ /* 0x000fe80000100800 */
[----:B0-----:R-:W-:Y:S04]  /*24b70*/  STL.64 [R1+0x320], R12 ;  /* 0x0003200c01007387 */ /* 0x001fe80000100a00 */
[----:B------:R-:W-:Y:S04]  /*24b80*/  STL.64 [R1+0x328], R14 ;  /* 0x0003280e01007387 */ /* 0x000fe80000100a00 */
[----:B------:R-:W0:Y:S04]  /*24b90*/  LDS.128 R12, [R29] ;  /* 0x000000001d0c7984 */ /* 0x000e280000000c00 */
[----:B------:R-:W2:Y:S04]  /*24ba0*/  LDL.LU R7, [R1+0x30] ;  /* 0x0000300001077983 */ /* 0x000ea80000300800 */
[----:B------:R1:W-:Y:S04]  /*24bb0*/  STL [R1+0xfb8], R29 ;  /* 0x000fb81d01007387 */ /* 0x0003e80000100800 */
[----:B0-----:R-:W-:Y:S04]  /*24bc0*/  STL.64 [R1+0x360], R12 ;  /* 0x0003600c01007387 */ /* 0x001fe80000100a00 */
[----:B------:R-:W-:Y:S04]  /*24bd0*/  STL.64 [R1+0x368], R14 ;  /* 0x0003680e01007387 */ /* 0x000fe80000100a00 */
[----:B------:R-:W0:Y:S04]  /*24be0*/  LDS.128 R12, [R3] ;  /* 0x00000000030c7984 */ /* 0x000e280000000c00 */
[----:B-1----:R-:W2:Y:S04]  /*24bf0*/  LDL R29, [R1+0x89c] ;  /* 0x00089c00011d7983 */ /* 0x002ea80000100800 */
[----:B------:R-:W-:Y:S06]  /*24c00*/  BAR.SYNC.DEFER_BLOCKING 0x0 ;  /* 0x0000000000007b1d */ /* 0x000fec0000010000 */
[----:B0-----:R-:W-:Y:S04]  /*24c10*/  STL.64 [R1+0x350], R12 ;  /* 0x0003500c01007387 */ /* 0x001fe80000100a00 */
[----:B------:R0:W-:Y:S04]  /*24c20*/  STL.64 [R1+0x358], R14 ;  /* 0x0003580e01007387 */ /* 0x0001e80000100a00 */
[----:B0-----:R-:W3:Y:S04]  /*24c30*/  LDL.LU.64 R14, [R1+0x1020] ;  /* 0x00102000010e7983 */ /* 0x001ee80000300a00 */
[----:B------:R-:W3:Y:S04]  /*24c40*/  LDL.LU.64 R12, [R1+0x1018] ;  /* 0x00101800010c7983 */ /* 0x000ee80000300a00 */
[----:B------:R0:W-:Y:S04]  /*24c50*/  STS.128 [R0], R16 ;  /* 0x0000001000007388 */ /* 0x0001e80000000c00 */
[----:B----4-:R1:W-:Y:S04]  /*24c60*/  STS.128 [R0+0x80], R20 ;  /* 0x0000801400007388 */ /* 0x0103e80000000c00 */
[----:B0-----:R-:W4:Y:S04]  /*24c70*/  LDL.LU R18, [R1+0x1014] ;  /* 0x0010140001127983 */ /* 0x001f280000300800 */
[----:B-1----:R-:W4:Y:S04]  /*24c80*/  LDL.LU R22, [R1+0x1010] ;  /* 0x0010100001167983 */ /* 0x002f280000300800 */
[----:B------:R-:W4:Y:S04]  /*24c90*/  LDL.LU.64 R20, [R1+0x1008] ;  /* 0x0010080001147983 */ /* 0x000f280000300a00 */
[----:B------:R-:W4:Y:S04]  /*24ca0*/  LDL.LU R5, [R1+0x10] ;  /* 0x0000100001057983 */ /* 0x000f280000300800 */
[----:B------:R-:W4:Y:S04]  /*24cb0*/  LDL R2, [R1+0x900] ;  /* 0x0009000001027983 */ /* 0x000f280000100800 */
[----:B------:R-:W4:Y:S04]  /*24cc0*/  LDL.LU R24, [R1+0x80] ;  /* 0x0000800001187983 */ /* 0x000f280000300800 */
[----:B------:R-:W4:Y:S04]  /*24cd0*/  LDL.LU R23, [R1+0x50] ;  /* 0x0000500001177983 */ /* 0x000f280000300800 */
[----:B------:R-:W4:Y:S04]  /*24ce0*/  LDL.LU R19, [R1+0x40] ;  /* 0x0000400001137983 */ /* 0x000f280000300800 */
[----:B------:R-:W4:Y:S04]  /*24cf0*/  LDL R28, [R1+0x904] ;  /* 0x00090400011c7983 */ /* 0x000f280000100800 */
[----:B------:R-:W4:Y:S04]  /*24d00*/  LDL R27, [R1+0xa08] ;  /* 0x000a0800011b7983 */ /* 0x000f280000100800 */
[----:B------:R-:W-:Y:S01]  /*24d10*/  STS.128 [R0+0x480], R8 ;  /* 0x0004800800007388 */ /* 0x000fe20000000c00 */
[----:B------:R-:W-:-:S02]  /*24d20*/  IMAD.MOV.U32 R16, RZ, RZ, c[0x0][0x194] ;  /* 0x00006500ff107624 */ /* 0x000fc400078e00ff */
[C---:B--2---:R-:W-:Y:S01]  /*24d30*/  IMAD R3, R29.reuse, c[0x0][0x194], RZ ;  /* 0x000065001d037a24 */ /* 0x044fe200078e02ff */
[----:B------:R-:W-:-:S04]  /*24d40*/  ISETP.GE.AND P0, PT, R29, c[0x0][0x178], PT ;  /* 0x00005e001d007a0c */ /* 0x000fc80003f06270 */
[----:B------:R-:W-:Y:S01]  /*24d50*/  ISETP.LT.AND P0, PT, R25, c[0x0][0x17c], !P0 ;  /* 0x00005f0019007a0c */ /* 0x000fe20004701270 */
[----:B---3--:R0:W-:Y:S04]  /*24d60*/  STS.128 [R0+0x400], R12 ;  /* 0x0004000c00007388 */ /* 0x0081e80000000c00 */
[----:B------:R-:W-:Y:S01]  /*24d70*/  BAR.SYNC.DEFER_BLOCKING 0x0 ;  /* 0x0000000000007b1d */ /* 0x000fe20000010000 */
[----:B0-----:R-:W-:Y:S01]  /*24d80*/  LEA R14, P1, R3, c[0x0][0x170], 0x1 ;  /* 0x00005c00030e7a11 */ /* 0x001fe200078208ff */
[----:B------:R-:W-:-:S03]  /*24d90*/  IMAD R0, R25, c[0x0][0x198], RZ ;  /* 0x0000660019007a24 */ /* 0x000fc600078e02ff */
[----:B------:R-:W-:Y:S01]  /*24da0*/  LEA.HI.X.SX32 R15, R3, c[0x0][0x174], 0x1, P1 ;  /* 0x00005d00030f7a11 */ /* 0x000fe200008f0eff */
[----:B------:R-:W-:-:S04]  /*24db0*/  IMAD R3, R16, 0x80, R3 ;  /* 0x0000008010037824 */ /* 0x000fc800078e0203 */
[----:B------:R-:W-:Y:S01]  /*24dc0*/  IMAD.WIDE R8, R0, 0x2, R14 ;  /* 0x0000000200087825 */ /* 0x000fe200078e020e */
[----:B------:R-:W-:-:S04]  /*24dd0*/  LEA R12, P1, R3, c[0x0][0x170], 0x1 ;  /* 0x00005c00030c7a11 */ /* 0x000fc800078208ff */
[----:B------:R0:W-:Y:S01]  /*24de0*/  @P0 STG.E.U16 [R8.64], R26 ;  /* 0x0000001a08000986 */ /* 0x0001e2000c101504 */
[----:B------:R-:W-:Y:S02]  /*24df0*/  ISETP.GE.AND P0, PT, R25, c[0x0][0x17c], PT ;  /* 0x00005f0019007a0c */ /* 0x000fe40003f06270 */
[----:B------:R-:W-:Y:S02]  /*24e00*/  LEA.HI.X.SX32 R13, R3, c[0x0][0x174], 0x1, P1 ;  /* 0x00005d00030d7a11 */ /* 0x000fe400008f0eff */
[----:B----4-:R-:W-:Y:S01]  /*24e10*/  ISETP.LT.AND P2, PT, R2, c[0x0][0x178], !P0 ;  /* 0x00005e0002007a0c */ /* 0x010fe20004741270 */
[----:B------:R-:W-:Y:S02]  /*24e20*/  IMAD R3, R16, 0x80, R3 ;  /* 0x0000008010037824 */ /* 0x000fe400078e0203 */
[----:B0-----:R-:W-:-:S03]  /*24e30*/  IMAD.WIDE R8, R0, 0x2, R12 ;  /* 0x0000000200087825 */ /* 0x001fc600078e020c */
[----:B------:R-:W-:-:S07]  /*24e40*/  LEA R10, P1, R3, c[0x0][0x170], 0x1 ;  /* 0x00005c00030a7a11 */ /* 0x000fce00078208ff */
[----:B------:R0:W-:Y:S01]  /*24e50*/  @P2 STG.E.U16 [R8.64], R7 ;  /* 0x0000000708002986 */ /* 0x0001e2000c101504 */
[----:B------:R-:W-:Y:S02]  /*24e60*/  ISETP.LT.AND P2, PT, R28, c[0x0][0x178], !P0 ;  /* 0x00005e001c007a0c */ /* 0x000fe40004741270 */
[----:B------:R-:W-:Y:S01]  /*24e70*/  LEA.HI.X.SX32 R11, R3, c[0x0][0x174], 0x1, P1 ;  /* 0x00005d00030b7a11 */ /* 0x000fe200008f0eff */
[----:B------:R-:W-:-:S04]  /*24e80*/  IMAD R3, R16, 0x80, R3 ;  /* 0x0000008010037824 */ /* 0x000fc800078e0203 */
[----:B0-----:R-:W-:Y:S01]  /*24e90*/  IMAD.WIDE R8, R0, 0x2, R10 ;  /* 0x0000000200087825 */ /* 0x001fe200078e020a */
[----:B------:R-:W-:-:S05]  /*24ea0*/  ISETP.LT.AND P1, PT, R27, c[0x0][0x178], !P0 ;  /* 0x00005e001b007a0c */ /* 0x000fca0004721270 */
[----:B------:R0:W-:Y:S02]  /*24eb0*/  @P2 STG.E.U16 [R8.64], R5 ;  /* 0x0000000508002986 */ /* 0x0001e4000c101504 */
[----:B0-----:R-:W-:-:S04]  /*24ec0*/  LEA R8, P2, R3, c[0x0][0x170], 0x1 ;  /* 0x00005c0003087a11 */ /* 0x001fc800078408ff */
[----:B------:R-:W-:Y:S02]  /*24ed0*/  LEA.HI.X.SX32 R9, R3, c[0x0][0x174], 0x1, P2 ;  /* 0x00005d0003097a11 */ /* 0x000fe400010f0eff */
[----:B------:R-:W-:-:S03]  /*24ee0*/  IADD3 R3, R25, 0x1, RZ ;  /* 0x0000000119037810 */ /* 0x000fc60007ffe0ff */
[----:B------:R-:W-:Y:S01]  /*24ef0*/  IMAD.WIDE R16, R0, 0x2, R8 ;  /* 0x0000000200107825 */ /* 0x000fe200078e0208 */
[----:B------:R-:W-:-:S04]  /*24f00*/  ISETP.GE.AND P0, PT, R3, c[0x0][0x17c], PT ;  /* 0x00005f0003007a0c */ /* 0x000fc80003f06270 */
[----:B------:R0:W-:Y:S01]  /*24f10*/  @P1 STG.E.U16 [R16.64], R20 ;  /* 0x0000001410001986 */ /* 0x0001e2000c101504 */
[----:B------:R-:W-:Y:S02]  /*24f20*/  ISETP.LT.AND P1, PT, R29, c[0x0][0x178], !P0 ;  /* 0x00005e001d007a0c */ /* 0x000fe40004721270 */
[----:B------:R-:W-:Y:S02]  /*24f30*/  IADD3 R0, R0, c[0x0][0x198], RZ ;  /* 0x0000660000007a10 */ /* 0x000fe40007ffe0ff */
[----:B------:R-:W-:-:S03]  /*24f40*/  PRMT R3, R26, 0x7632, R3 ;  /* 0x000076321a037816 */ /* 0x000fc60000000003 */
[----:B0-----:R-:W-:-:S06]  /*24f50*/  IMAD.WIDE R16, R0, 0x2, R14 ;  /* 0x0000000200107825 */ /* 0x001fcc00078e020e */
[----:B------:R0:W-:Y:S01]  /*24f60*/  @P1 STG.E.U16 [R16.64], R3 ;  /* 0x0000000310001986 */ /* 0x0001e2000c101504 */
[----:B------:R-:W-:Y:S02]  /*24f70*/  ISETP.LT.AND P1, PT, R2, c[0x0][0x178], !P0 ;  /* 0x00005e0002007a0c */ /* 0x000fe40004721270 */
[----:B0-----:R-:W-:Y:S01]  /*24f80*/  PRMT R3, R7, 0x7632, R3 ;  /* 0x0000763207037816 */ /* 0x001fe20000000003 */
[----:B------:R-:W-:Y:S01]  /*24f90*/  IMAD.WIDE R16, R0, 0x2, R12 ;  /* 0x0000000200107825 */ /* 0x000fe200078e020c */
[----:B------:R-:W2:Y:S09]  /*24fa0*/  LDL.LU R7, [R1+0x100] ;  /* 0x0001000001077983 */ /* 0x000eb20000300800 */
[----:B------:R0:W-:Y:S01]  /*24fb0*/  @P1 STG.E.U16 [R16.64], R3 ;  /* 0x0000000310001986 */ /* 0x0001e2000c101504 */
[----:B------:R-:W-:-:S02]  /*24fc0*/  ISETP.LT.AND P1, PT, R28, c[0x0][0x178], !P0 ;  /* 0x00005e001c007a0c */ /* 0x000fc40004721270 */
[----:B------:R-:W-:Y:S02]  /*24fd0*/  ISETP.LT.AND P0, PT, R27, c[0x0][0x178], !P0 ;  /* 0x00005e001b007a0c */ /* 0x000fe40004701270 */
[----:B0-----:R-:W-:Y:S01]  /*24fe0*/  PRMT R3, R5, 0x7632, R3 ;  /* 0x0000763205037816 */ /* 0x001fe20000000003 */
[----:B------:R-:W-:Y:S01]  /*24ff0*/  IMAD.WIDE R16, R0, 0x2, R10 ;  /* 0x0000000200107825 */ /* 0x000fe200078e020a */
[----:B------:R-:W3:Y:S07]  /*25000*/  LDL.LU R5, [R1+0xa0] ;  /* 0x0000a00001057983 */ /* 0x000eee0000300800 */
[----:B------:R0:W-:Y:S02]  /*25010*/  @P1 STG.E.U16 [R16.64], R3 ;  /* 0x0000000310001986 */ /* 0x0001e4000c101504 */
[----:B0-----:R-:W-:Y:S01]  /*25020*/  PRMT R3, R20, 0x7632, R3 ;  /* 0x0000763214037816 */ /* 0x001fe20000000003 */
[C---:B------:R-:W-:Y:S01]  /*25030*/  IMAD.WIDE R16, R0.reuse, 0x2, R8 ;  /* 0x0000000200107825 */ /* 0x040fe200078e0208 */
[----:B------:R-:W3:Y:S04]  /*25040*/  LDL.LU R20, [R1+0x60] ;  /* 0x0000600001147983 */ /* 0x000ee80000300800 */
[----:B------:R0:W-:Y:S01]  /*25050*/  @P0 STG.E.U16 [R16.64], R3 ;  /* 0x0000000310000986 */ /* 0x0001e2000c101504 */
[----:B------:R-:W-:-:S02]  /*25060*/  IADD3 R0, R0, c[0x0][0x198], RZ ;  /* 0x0000660000007a10 */ /* 0x000fc40007ffe0ff */
[----:B0-----:R-:W-:-:S04]  /*25070*/  IADD3 R3, R25, 0x2, RZ ;  /* 0x0000000219037810 */ /* 0x001fc80007ffe0ff */
[----:B------:R-:W-:-:S04]  /*25080*/  ISETP.GE.AND P0, PT, R3, c[0x0][0x17c], PT ;  /* 0x00005f0003007a0c */ /* 0x000fc80003f06270 */
[----:B------:R-:W-:Y:S01]  /*25090*/  ISETP.LT.AND P1, PT, R29, c[0x0][0x178], !P0 ;  /* 0x00005e001d007a0c */ /* 0x000fe20004721270 */
[----:B------:R-:W-:Y:S01]  /*250a0*/  IMAD.WIDE R16, R0, 0x2, R14 ;  /* 0x0000000200107825 */ /* 0x000fe200078e020e */
[----:B------:R-:W-:-:S11]  /*250b0*/  ISETP.LT.AND P2, PT, R2, c[0x0][0x178], !P0 ;  /* 0x00005e0002007a0c */ /* 0x000fd60004741270 */
[----:B------:R0:W-:Y:S01]  /*250c0*/  @P1 STG.E.U16 [R16.64], R24 ;  /* 0x0000001810001986 */ /* 0x0001e2000c101504 */
[----:B------:R-:W-:Y:S01]  /*250d0*/  ISETP.LT.AND P1, PT, R28, c[0x0][0x178], !P0 ;  /* 0x00005e001c007a0c */ /* 0x000fe20004721270 */
[----:B0-----:R-:W-:-:S05]  /*250e0*/  IMAD.WIDE R16, R0, 0x2, R12 ;  /* 0x0000000200107825 */ /* 0x001fca00078e020c */
[----:B------:R0:W-:Y:S02]  /*250f0*/  @P2 STG.E.U16 [R16.64], R23 ;  /* 0x0000001710002986 */ /* 0x0001e4000c101504 */
[----:B0-----:R-:W-:-:S05]  /*25100*/  IMAD.WIDE R16, R0, 0x2, R10 ;  /* 0x0000000200107825 */ /* 0x001fca00078e020a */
[----:B------:R0:W-:Y:S01]  /*25110*/  @P1 STG.E.U16 [R16.64], R19 ;  /* 0x0000001310001986 */ /* 0x0001e2000c101504 */
[----:B------:R-:W-:Y:S02]  /*25120*/  ISETP.LT.AND P1, PT, R27, c[0x0][0x178], !P0 ;  /* 0x00005e001b007a0c */ /* 0x000fe40004721270 */
[----:B------:R-:W-:-:S04]  /*25130*/  IADD3 R3, R25, 0x3, RZ ;  /* 0x0000000319037810 */ /* 0x000fc80007ffe0ff */
[----:B------:R-:W-:Y:S01]  /*25140*/  ISETP.GE.AND P0, PT, R3, c[0x0][0x17c], PT ;  /* 0x00005f0003007a0c */ /* 0x000fe20003f06270 */
[C---:B0-----:R-:W-:Y:S01]  /*25150*/  IMAD.WIDE R16, R0.reuse, 0x2, R8 ;  /* 0x0000000200107825 */ /* 0x041fe200078e0208 */
[----:B------:R-:W-:-:S05]  /*25160*/  IADD3 R0, R0, c[0x0][0x198], RZ ;  /* 0x0000660000007a10 */ /* 0x000fca0007ffe0ff */
[----:B------:R0:W-:Y:S01]  /*25170*/  @P1 STG.E.U16 [R16.64], R18 ;  /* 0x0000001210001986 */ /* 0x0001e2000c101504 */
[----:B------:R-:W-:Y:S02]  /*25180*/  ISETP.LT.AND P1, PT, R29, c[0x0][0x178], !P0 ;  /* 0x00005e001d007a0c */ /* 0x000fe40004721270 */
[----:B------:R-:W-:Y:S01]  /*25190*/  PRMT R3, R24, 0x7632, R3 ;  /* 0x0000763218037816 */ /* 0x000fe20000000003 */
[----:B0-----:R-:W-:-:S10]  /*251a0*/  IMAD.WIDE R16, R0, 0x2, R14 ;  /* 0x0000000200107825 */ /* 0x001fd400078e020e */
[----:B------:R0:W-:Y:S01]  /*251b0*/  @P1 STG.E.U16 [R16.64], R3 ;  /* 0x0000000310001986 */ /* 0x0001e2000c101504 */
[----:B------:R-:W-:Y:S02]  /*251c0*/  ISETP.LT.AND P1, PT, R2, c[0x0][0x178], !P0 ;  /* 0x00005e0002007a0c */ /* 0x000fe40004721270 */
[----:B0-----:R-:W-:Y:S01]  /*251d0*/  PRMT R3, R23, 0x7632, R3 ;  /* 0x0000763217037816 */ /* 0x001fe20000000003 */
[----:B------:R-:W-:Y:S01]  /*251e0*/  IMAD.WIDE R16, R0, 0x2, R12 ;  /* 0x0000000200107825 */ /* 0x000fe200078e020c */
[----:B------:R-:W4:Y:S09]  /*251f0*/  LDL.LU R23, [R1+0x140] ;  /* 0x0001400001177983 */ /* 0x000f320000300800 */
[----:B------:R0:W-:Y:S01]  /*25200*/  @P1 STG.E.U16 [R16.64], R3 ;  /* 0x0000000310001986 */ /* 0x0001e2000c101504 */
[----:B------:R-:W-:-:S02]  /*25210*/  ISETP.LT.AND P1, PT, R28, c[0x0][0x178], !P0 ;  /* 0x00005e001c007a0c */ /* 0x000fc40004721270 */
[----:B0-----:R-:W-:Y:S01]  /*25220*/  PRMT R3, R19, 0x7632, R3 ;  /* 0x0000763213037816 */ /* 0x001fe20000000003 */
[----:B------:R-:W-:-:S10]  /*25230*/  IMAD.WIDE R16, R0, 0x2, R10 ;  /* 0x0000000200107825 */ /* 0x000fd400078e020a */
[----:B------:R0:W-:Y:S02]  /*25240*/  @P1 STG.E.U16 [R16.64], R3 ;  /* 0x0000000310001986 */ /* 0x0001e4000c101504 */
[----:B0-----:R-:W-:Y:S02]  /*25250*/  PRMT R3, R18, 0x7632, R3 ;  /* 0x0000763212037816 */ /* 0x001fe40000000003 */
[----:B------:R-:W4:Y:S04]  /*25260*/  LDL.LU R18, [R1+0x130] ;  /* 0x0001300001127983 */ /* 0x000f280000300800 */
[----:B------:R-:W4:Y:S01]  /*25270*/  LDL.LU R19, [R1+0x120] ;  /* 0x0001200001137983 */ /* 0x000f220000300800 */
[----:B------:R-:W-:Y:S01]  /*25280*/  ISETP.LT.AND P0, PT, R27, c[0x0][0x178], !P0 ;  /* 0x00005e001b007a0c */ /* 0x000fe20004701270 */
[----:B------:R-:W-:-:S12]  /*25290*/  IMAD.WIDE R16, R0, 0x2, R8 ;  /* 0x0000000200107825 */ /* 0x000fd800078e0208 */
[----:B------:R0:W-:Y:S01]  /*252a0*/  @P0 STG.E.U16 [R16.64], R3 ;  /* 0x0000000310000986 */ /* 0x0001e2000c101504 */
[----:B------:R-:W-:Y:S02]  /*252b0*/  IADD3 R0, R0, c[0x0][0x198], RZ ;  /* 0x0000660000007a10 */ /* 0x000fe40007ffe0ff */
[----:B0-----:R-:W-:-:S04]  /*252c0*/  IADD3 R3, R25, 0x4, RZ ;  /* 0x0000000419037810 */ /* 0x001fc80007ffe0ff */
[----:B------:R-:W-:-:S04]  /*252d0*/  ISETP.GE.AND P0, PT, R3, c[0x0][0x17c], PT ;  /* 0x00005f0003007a0c */ /* 0x000fc80003f06270 */
[----:B------:R-:W-:Y:S01]  /*252e0*/  ISETP.LT.AND P1, PT, R29, c[0x0][0x178], !P0 ;  /* 0x00005e001d007a0c */ /* 0x000fe20004721270 */
[----:B------:R-:W-:Y:S01]  /*252f0*/  IMAD.WIDE R16, R0, 0x2, R14 ;  /* 0x0000000200107825 */ /* 0x000fe200078e020e */
[----:B------:R-:W-:Y:S02]  /*25300*/  ISETP.LT.AND P2, PT, R2, c[0x0][0x178], !P0 ;  /* 0x00005e0002007a0c */ /* 0x000fe40004741270 */
[----:B------:R-:W-:-:S09]  /*25310*/  IADD3 R3, R25, 0x5, RZ ;  /* 0x0000000519037810 */ /* 0x000fd20007ffe0ff */
[----:B--2---:R0:W-:Y:S01]  /*25320*/  @P1 STG.E.U16 [R16.64], R7 ;  /* 0x0000000710001986 */ /* 0x0041e2000c101504 */
[----:B------:R-:W-:Y:S01]  /*25330*/  ISETP.LT.AND P1, PT, R28, c[0x0][0x178], !P0 ;  /* 0x00005e001c007a0c */ /* 0x000fe20004721270 */
[----:B0-----:R-:W-:-:S05]  /*25340*/  IMAD.WIDE R16, R0, 0x2, R12 ;  /* 0x0000000200107825 */ /* 0x001fca00078e020c */
[----:B---3--:R0:W-:Y:S02]  /*25350*/  @P2 STG.E.U16 [R16.64], R5 ;  /* 0x0000000510002986 */ /* 0x0081e4000c101504 */
[----:B0-----:R-:W-:-:S05]  /*25360*/  IMAD.WIDE R16, R0, 0x2, R10 ;  /* 0x0000000200107825 */ /* 0x001fca00078e020a */
[----:B------:R0:W-:Y:S01]  /*25370*/  @P1 STG.E.U16 [R16.64], R20 ;  /* 0x0000001410001986 */ /* 0x0001e2000c101504 */
[----:B------:R-:W-:Y:S02]  /*25380*/  ISETP.LT.AND P1, PT, R27, c[0x0][0x178], !P0 ;  /* 0x00005e001b007a0c */ /* 0x000fe40004721270 */
[----:B------:R-:W-:Y:S01]  /*25390*/  ISETP.GE.AND P0, PT, R3, c[0x0][0x17c], PT ;  /* 0x00005f0003007a0c */ /* 0x000fe20003f06270 */
[C---:B0-----:R-:W-:Y:S01]  /*253a0*/  IMAD.WIDE R16, R0.reuse, 0x2, R8 ;  /* 0x0000000200107825 */ /* 0x041fe200078e0208 */
[----:B------:R-:W-:-:S09]  /*253b0*/  IADD3 R0, R0, c[0x0][0x198], RZ ;  /* 0x0000660000007a10 */ /* 0x000fd20007ffe0ff */
[----:B------:R0:W-:Y:S01]  /*253c0*/  @P1 STG.E.U16 [R16.64], R4 ;  /* 0x0000000410001986 */ /* 0x0001e2000c101504 */
[----:B------:R-:W-:Y:S02]  /*253d0*/  ISETP.LT.AND P1, PT, R29, c[0x0][0x178], !P0 ;  /* 0x00005e001d007a0c */ /* 0x000fe40004721270 */
[----:B------:R-:W-:Y:S01]  /*253e0*/  PRMT R3, R7, 0x7632, R3 ;  /* 0x0000763207037816 */ /* 0x000fe20000000003 */
[----:B0-----:R-:W-:-:S10]  /*253f0*/  IMAD.WIDE R16, R0, 0x2, R14 ;  /* 0x0000000200107825 */ /* 0x001fd400078e020e */
[----:B------:R0:W-:Y:S01]  /*25400*/  @P1 STG.E.U16 [R16.64], R3 ;  /* 0x0000000310001986 */ /* 0x0001e2000c101504 */
[----:B------:R-:W-:Y:S02]  /*25410*/  ISETP.LT.AND P1, PT, R2, c[0x0][0x178], !P0 ;  /* 0x00005e0002007a0c */ /* 0x000fe40004721270 */
[----:B0-----:R-:W-:Y:S01]  /*25420*/  PRMT R3, R5, 0x7632, R3 ;  /* 0x0000763205037816 */ /* 0x001fe20000000003 */
[----:B------:R-:W-:-:S10]  /*25430*/  IMAD.WIDE R16, R0, 0x2, R12 ;  /* 0x0000000200107825 */ /* 0x000fd400078e020c */
[----:B------:R0:W-:Y:S01]  /*25440*/  @P1 STG.E.U16 [R16.64], R3 ;  /* 0x0000000310001986 */ /* 0x0001e2000c101504 */
[----:B------:R-:W-:Y:S02]  /*25450*/  ISETP.LT.AND P1, PT, R28, c[0x0][0x178], !P0 ;  /* 0x00005e001c007a0c */ /* 0x000fe40004721270 */
[----:B------:R-:W-:Y:S02]  /*25460*/  ISETP.LT.AND P0, PT, R27, c[0x0][0x178], !P0 ;  /* 0x00005e001b007a0c */ /* 0x000fe40004701270 */
[----:B0-----:R-:W-:Y:S01]  /*25470*/  PRMT R3, R20, 0x7632, R3 ;  /* 0x0000763214037816 */ /* 0x001fe20000000003 */
[----:B------:R-:W-:Y:S01]  /*25480*/  IMAD.WIDE R16, R0, 0x2, R10 ;  /* 0x0000000200107825 */ /* 0x000fe200078e020a */
[----:B------:R-:W2:Y:S07]  /*25490*/  LDL.LU R20, [R1+0x74] ;  /* 0x0000740001147983 */ /* 0x000eae0000300800 */
[----:B------:R0:W-:Y:S04]  /*254a0*/  @P1 STG.E.U16 [R16.64], R3 ;  /* 0x0000000310001986 */ /* 0x0001e8000c101504 */
[----:B------:R-:W3:Y:S01]  /*254b0*/  LDL.LU R5, [R1+0x34] ;  /* 0x0000340001057983 */ /* 0x000ee20000300800 */
[----:B0-----:R-:W-:Y:S01]  /*254c0*/  PRMT R3, R4, 0x7632, R3 ;  /* 0x0000763204037816 */ /* 0x001fe20000000003 */
[----:B------:R-:W-:-:S05]  /*254d0*/  IMAD.WIDE R16, R0, 0x2, R8 ;  /* 0x0000000200107825 */ /* 0x000fca00078e0208 */
[----:B------:R0:W-:Y:S01]  /*254e0*/  @P0 STG.E.U16 [R16.64], R3 ;  /* 0x0000000310000986 */ /* 0x0001e2000c101504 */
[----:B------:R-:W-:Y:S02]  /*254f0*/  IADD3 R0, R0, c[0x0][0x198], RZ ;  /* 0x0000660000007a10 */ /* 0x000fe40007ffe0ff */
[----:B0-----:R-:W-:-:S04]  /*25500*/  IADD3 R3, R25, 0x6, RZ ;  /* 0x0000000619037810 */ /* 0x001fc80007ffe0ff */
[----:B------:R-:W-:-:S04]  /*25510*/  ISETP.GE.AND P0, PT, R3, c[0x0][0x17c], PT ;  /* 0x00005f0003007a0c */ /* 0x000fc80003f06270 */
[----:B------:R-:W-:Y:S01]  /*25520*/  ISETP.LT.AND P1, PT, R29, c[0x0][0x178], !P0 ;  /* 0x00005e001d007a0c */ /* 0x000fe20004721270 */
[----:B------:R-:W-:Y:S01]  /*25530*/  IMAD.WIDE R16, R0, 0x2, R14 ;  /* 0x0000000200107825 */ /* 0x000fe200078e020e */
[----:B------:R-:W-:-:S11]  /*25540*/  ISETP.LT.AND P2, PT, R2, c[0x0][0x178], !P0 ;  /* 0x00005e0002007a0c */ /* 0x000fd60004741270 */
[----:B----4-:R0:W-:Y:S01]  /*25550*/  @P1 STG.E.U16 [R16.64], R23 ;  /* 0x0000001710001986 */ /* 0x0101e2000c101504 */
[----:B------:R-:W-:Y:S01]  /*25560*/  ISETP.LT.AND P1, PT, R28, c[0x0][0x178], !P0 ;  /* 0x00005e001c007a0c */ /* 0x000fe20004721270 */
[----:B0-----:R-:W-:Y:S01]  /*25570*/  IMAD.WIDE R16, R0, 0x2, R12 ;  /* 0x0000000200107825 */ /* 0x001fe200078e020c */
[----:B------:R-:W-:-:S04]  /*25580*/  IADD3 R3, R25, 0x7, RZ ;  /* 0x0000000719037810 */ /* 0x000fc80007ffe0ff */
[----:B------:R0:W-:Y:S02]  /*25590*/  @P2 STG.E.U16 [R16.64], R18 ;  /* 0x0000001210002986 */ /* 0x0001e4000c101504 */
        /* <DEDUP_REMOVED lines=8> */
[----:B------:R-:W-:Y:S02]  /*25620*/  PRMT R3, R23, 0x7632, R3 ;  /* 0x0000763217037816 */ /* 0x000fe40000000003 */
[----:B------:R-:W4:Y:S01]  /*25630*/  LDL.LU R23, [R1+0x14] ;  /* 0x0000140001177983 */ /* 0x000f220000300800 */
[----:B------:R-:W-:Y:S01]  /*25640*/  ISETP.LT.AND P2, PT, R2, c[0x0][0x178], !P0 ;  /* 0x00005e0002007a0c */ /* 0x000fe20004741270 */
[----:B0-----:R-:W-:-:S07]  /*25650*/  IMAD.WIDE R16, R0, 0x2, R14 ;  /* 0x0000000200107825 */ /* 0x001fce00078e020e */
[----:B------:R0:W-:Y:S02]  /*25660*/  @P1 STG.E.U16 [R16.64], R3 ;  /* 0x0000000310001986 */ /* 0x0001e4000c101504 */
[----:B0-----:R-:W-:Y:S01]  /*25670*/  PRMT R3, R18, 0x7632, R3 ;  /* 0x0000763212037816 */ /* 0x001fe20000000003 */
[----:B------:R-:W-:-:S05]  /*25680*/  IMAD.WIDE R16, R0, 0x2, R12 ;  /* 0x0000000200107825 */ /* 0x000fca00078e020c */
[----:B------:R0:W-:Y:S02]  /*25690*/  @P2 STG.E.U16 [R16.64], R3 ;  /* 0x0000000310002986 */ /* 0x0001e4000c101504 */
[----:B0-----:R-:W-:-:S04]  /*256a0*/  IADD3 R3, R25, 0x8, RZ ;  /* 0x0000000819037810 */ /* 0x001fc80007ffe0ff */
[----:B------:R-:W-:Y:S02]  /*256b0*/  ISETP.GE.AND P1, PT, R3, c[0x0][0x17c], PT ;  /* 0x00005f0003007a0c */ /* 0x000fe40003f26270 */
[----:B------:R-:W-:Y:S02]  /*256c0*/  PRMT R3, R6, 0x7632, R3 ;  /* 0x0000763206037816 */ /* 0x000fe40000000003 */
[----:B------:R-:W4:Y:S01]  /*256d0*/  LDL.LU R6, [R1+0x84] ;  /* 0x0000840001067983 */ /* 0x000f220000300800 */
[----:B------:R-:W-:Y:S02]  /*256e0*/  ISETP.LT.AND P2, PT, R28, c[0x0][0x178], !P0 ;  /* 0x00005e001c007a0c */ /* 0x000fe40004741270 */
[----:B------:R-:W-:Y:S02]  /*256f0*/  ISETP.LT.AND P0, PT, R27, c[0x0][0x178], !P0 ;  /* 0x00005e001b007a0c */ /* 0x000fe40004701270 */
[----:B------:R-:W-:Y:S01]  /*25700*/  PRMT R4, R19, 0x7632, R4 ;  /* 0x0000763213047816 */ /* 0x000fe20000000004 */
[----:B------:R-:W-:Y:S01]  /*25710*/  IMAD.WIDE R18, R0, 0x2, R10 ;  /* 0x0000000200127825 */ /* 0x000fe200078e020a */
[----:B------:R-:W-:-:S03]  /*25720*/  ISETP.LT.AND P3, PT, R29, c[0x0][0x178], !P1 ;  /* 0x00005e001d007a0c */ /* 0x000fc60004f61270 */
[C---:B------:R-:W-:Y:S01]  /*25730*/  IMAD.WIDE R16, R0.reuse, 0x2, R8 ;  /* 0x0000000200107825 */ /* 0x040fe200078e0208 */
[----:B------:R-:W-:-:S03]  /*25740*/  IADD3 R0, R0, c[0x0][0x198], RZ ;  /* 0x0000660000007a10 */ /* 0x000fc60007ffe0ff */
[----:B------:R-:W-:Y:S01]  /*25750*/  @P2 STG.E.U16 [R18.64], R4 ;  /* 0x0000000412002986 */ /* 0x000fe2000c101504 */
[----:B------:R-:W-:-:S03]  /*25760*/  ISETP.LT.AND P4, PT, R2, c[0x0][0x178], !P1 ;  /* 0x00005e0002007a0c */ /* 0x000fc60004f81270 */
[----:B------:R0:W-:Y:S01]  /*25770*/  @P0 STG.E.U16 [R16.64], R3 ;  /* 0x0000000310000986 */ /* 0x0001e2000c101504 */
[----:B------:R-:W-:Y:S02]  /*25780*/  ISETP.LT.AND P5, PT, R28, c[0x0][0x178], !P1 ;  /* 0x00005e001c007a0c */ /* 0x000fe40004fa1270 */
[----:B0-----:R-:W-:Y:S01]  /*25790*/  IADD3 R3, R25, 0x9, RZ ;  /* 0x0000000919037810 */ /* 0x001fe20007ffe0ff */
[----:B------:R-:W-:-:S03]  /*257a0*/  IMAD.WIDE R16, R0, 0x2, R14 ;  /* 0x0000000200107825 */ /* 0x000fc600078e020e */
[----:B------:R-:W-:Y:S02]  /*257b0*/  ISETP.GE.AND P0, PT, R3, c[0x0][0x17c], PT ;  /* 0x00005f0003007a0c */ /* 0x000fe40003f06270 */
[----:B------:R-:W-:Y:S01]  /*257c0*/  IADD3 R3, R25, 0xa, RZ ;  /* 0x0000000a19037810 */ /* 0x000fe20007ffe0ff */
[C---:B------:R-:W-:Y:S01]  /*257d0*/  IMAD.WIDE R18, R0.reuse, 0x2, R12 ;  /* 0x0000000200127825 */ /* 0x040fe200078e020c */
[----:B------:R-:W-:Y:S02]  /*257e0*/  ISETP.LT.AND P6, PT, R29, c[0x0][0x178], !P0 ;  /* 0x00005e001d007a0c */ /* 0x000fe400047c1270 */
[----:B------:R-:W-:Y:S02]  /*257f0*/  ISETP.GE.AND P2, PT, R3, c[0x0][0x17c], PT ;  /* 0x00005f0003007a0c */ /* 0x000fe40003f46270 */
[----:B------:R-:W-:Y:S02]  /*25800*/  IADD3 R3, R0, c[0x0][0x198], RZ ;  /* 0x0000660000037a10 */ /* 0x000fe40007ffe0ff */
[----:B------:R-:W-:-:S02]  /*25810*/  PRMT R22, R21, 0x7632, R22 ;  /* 0x0000763215167816 */ /* 0x000fc40000000016 */
[----:B------:R-:W-:Y:S01]  /*25820*/  IADD3 R24, R25, 0xd, RZ ;  /* 0x0000000d19187810 */ /* 0x000fe20007ffe0ff */
[----:B--2---:R0:W-:Y:S01]  /*25830*/  @P3 STG.E.U16 [R16.64], R20 ;  /* 0x0000001410003986 */ /* 0x0041e2000c101504 */
[----:B------:R-:W-:Y:S02]  /*25840*/  ISETP.LT.AND P3, PT, R27, c[0x0][0x178], !P1 ;  /* 0x00005e001b007a0c */ /* 0x000fe40004f61270 */
[----:B------:R-:W-:Y:S01]  /*25850*/  PRMT R4, R20, 0x7632, R4 ;  /* 0x0000763214047816 */ /* 0x000fe20000000004 */
[----:B---3--:R1:W-:Y:S01]  /*25860*/  @P4 STG.E.U16 [R18.64], R5 ;  /* 0x0000000512004986 */ /* 0x0083e2000c101504 */
[----:B0-----:R-:W-:Y:S01]  /*25870*/  IMAD.WIDE R16, R0, 0x2, R10 ;  /* 0x0000000200107825 */ /* 0x001fe200078e020a */
[----:B------:R-:W-:Y:S02]  /*25880*/  ISETP.LT.AND P4, PT, R2, c[0x0][0x178], !P0 ;  /* 0x00005e0002007a0c */ /* 0x000fe40004781270 */
[----:B------:R-:W-:Y:S01]  /*25890*/  IADD3 R20, R25, 0xb, RZ ;  /* 0x0000000b19147810 */ /* 0x000fe20007ffe0ff */
[----:B-1----:R-:W-:-:S03]  /*258a0*/  IMAD.WIDE R18, R3, 0x2, R14 ;  /* 0x0000000203127825 */ /* 0x002fc600078e020e */
[----:B------:R-:W-:Y:S01]  /*258b0*/  ISETP.GE.AND P1, PT, R20, c[0x0][0x17c], PT ;  /* 0x00005f0014007a0c */ /* 0x000fe20003f26270 */
[----:B----4-:R0:W-:Y:S01]  /*258c0*/  @P5 STG.E.U16 [R16.64], R23 ;  /* 0x0000001710005986 */ /* 0x0101e2000c101504 */
[----:B------:R-:W-:Y:S01]  /*258d0*/  ISETP.LT.AND P5, PT, R28, c[0x0][0x178], !P0 ;  /* 0x00005e001c007a0c */ /* 0x000fe200047a1270 */
[----:B0-----:R-:W-:-:S05]  /*258e0*/  IMAD.WIDE R16, R0, 0x2, R8 ;  /* 0x0000000200107825 */ /* 0x001fca00078e0208 */
[----:B------:R0:W-:Y:S04]  /*258f0*/  @P3 STG.E.U16 [R16.64], R21 ;  /* 0x0000001510003986 */ /* 0x0001e8000c101504 */
[----:B------:R1:W-:Y:S01]  /*25900*/  @P6 STG.E.U16 [R18.64], R4 ;  /* 0x0000000412006986 */ /* 0x0003e2000c101504 */
[----:B------:R-:W-:Y:S02]  /*25910*/  ISETP.LT.AND P6, PT, R27, c[0x0][0x178], !P0 ;  /* 0x00005e001b007a0c */ /* 0x000fe400047c1270 */
[----:B------:R-:W-:Y:S02]  /*25920*/  ISETP.LT.AND P0, PT, R29, c[0x0][0x178], !P2 ;  /* 0x00005e001d007a0c */ /* 0x000fe40005701270 */
[----:B------:R-:W-:Y:S02]  /*25930*/  PRMT R0, R5, 0x7632, R0 ;  /* 0x0000763205007816 */ /* 0x000fe40000000000 */
[----:B------:R-:W2:Y:S01]  /*25940*/  LDL.LU R5, [R1+0x54] ;  /* 0x0000540001057983 */ /* 0x000ea20000300800 */
[----:B0-----:R-:W-:-:S04]  /*25950*/  IMAD.WIDE R16, R3, 0x2, R12 ;  /* 0x0000000203107825 */ /* 0x001fc800078e020c */
[----:B-1----:R-:W-:-:S04]  /*25960*/  IMAD.WIDE R18, R3, 0x2, R10 ;  /* 0x0000000203127825 */ /* 0x002fc800078e020a */
[C---:B------:R-:W-:Y:S01]  /*25970*/  IMAD.WIDE R20, R3.reuse, 0x2, R8 ;  /* 0x0000000203147825 */ /* 0x040fe200078e0208 */
[----:B------:R-:W-:Y:S01]  /*25980*/  IADD3 R3, R3, c[0x0][0x198], RZ ;  /* 0x0000660003037a10 */ /* 0x000fe20007ffe0ff */
[----:B------:R0:W-:Y:S01]  /*25990*/  @P4 STG.E.U16 [R16.64], R0 ;  /* 0x0000000010004986 */ /* 0x0001e2000c101504 */
[----:B------:R-:W-:-:S05]  /*259a0*/  PRMT R4, R23, 0x7632, R4 ;  /* 0x0000763217047816 */ /* 0x000fca0000000004 */
[----:B------:R1:W-:Y:S01]  /*259b0*/  @P5 STG.E.U16 [R18.64], R4 ;  /* 0x0000000412005986 */ /* 0x0003e2000c101504 */
[----:B0-----:R-:W-:-:S03]  /*259c0*/  IMAD.WIDE R16, R3, 0x2, R14 ;  /* 0x0000000203107825 */ /* 0x001fc600078e020e */
[----:B------:R0:W-:Y:S01]  /*259d0*/  @P6 STG.E.U16 [R20.64], R22 ;  /* 0x0000001614006986 */ /* 0x0001e2000c101504 */
[----:B------:R-:W-:-:S03]  /*259e0*/  IADD3 R0, R3, c[0x0][0x198], RZ ;  /* 0x0000660003007a10 */ /* 0x000fc60007ffe0ff */
[----:B------:R3:W-:Y:S01]  /*259f0*/  @P0 STG.E.U16 [R16.64], R6 ;  /* 0x0000000610000986 */ /* 0x0007e2000c101504 */
[----:B-1----:R-:W-:Y:S01]  /*25a00*/  PRMT R4, R6, 0x7632, R4 ;  /* 0x0000763206047816 */ /* 0x002fe20000000004 */
[----:B------:R-:W-:Y:S01]  /*25a10*/  IMAD.WIDE R18, R3, 0x2, R10 ;  /* 0x0000000203127825 */ /* 0x000fe200078e020a */
[----:B------:R-:W-:-:S03]  /*25a20*/  ISETP.GE.AND P0, PT, R24, c[0x0][0x17c], PT ;  /* 0x00005f0018007a0c */ /* 0x000fc60003f06270 */
[C---:B0-----:R-:W-:Y:S01]  /*25a30*/  IMAD.WIDE R20, R3.reuse, 0x2, R8 ;  /* 0x0000000203147825 */ /* 0x041fe200078e0208 */
[----:B---3--:R-:W3:Y:S03]  /*25a40*/  LDL.LU R6, [R1+0x104] ;  /* 0x0001040001067983 */ /* 0x008ee60000300800 */
[----:B------:R-:W-:Y:S01]  /*25a50*/  IMAD.WIDE R16, R3, 0x2, R12 ;  /* 0x0000000203107825 */ /* 0x000fe200078e020c */
[----:B------:R-:W4:Y:S04]  /*25a60*/  LDL.LU R26, [R1+0xa4] ;  /* 0x0000a400011a7983 */ /* 0x000f280000300800 */
[----:B------:R-:W3:Y:S04]  /*25a70*/  LDL.LU R7, [R1+0x64] ;  /* 0x0000640001077983 */ /* 0x000ee80000300800 */
[----:B------:R-:W3:Y:S04]  /*25a80*/  LDL.LU R3, [R1+0x24] ;  /* 0x0000240001037983 */ /* 0x000ee80000300800 */
[----:B------:R-:W3:Y:S01]  /*25a90*/  LDL.LU R24, [R1+0x44] ;  /* 0x0000440001187983 */ /* 0x000ee20000300800 */
[----:B------:R-:W-:-:S02]  /*25aa0*/  ISETP.LT.AND P4, PT, R2, c[0x0][0x178], !P2 ;  /* 0x00005e0002007a0c */ /* 0x000fc40005781270 */
[----:B------:R-:W-:Y:S02]  /*25ab0*/  ISETP.LT.AND P5, PT, R28, c[0x0][0x178], !P2 ;  /* 0x00005e001c007a0c */ /* 0x000fe400057a1270 */
[----:B------:R-:W-:Y:S02]  /*25ac0*/  ISETP.LT.AND P2, PT, R27, c[0x0][0x178], !P2 ;  /* 0x00005e001b007a0c */ /* 0x000fe40005741270 */
[----:B------:R-:W-:Y:S02]  /*25ad0*/  ISETP.LT.AND P6, PT, R29, c[0x0][0x178], !P1 ;  /* 0x00005e001d007a0c */ /* 0x000fe40004fc1270 */
[----:B------:R-:W-:-:S04]  /*25ae0*/  IADD3 R23, R25, 0xc, RZ ;  /* 0x0000000c19177810 */ /* 0x000fc80007ffe0ff */
[----:B------:R-:W-:Y:S01]  /*25af0*/  ISETP.GE.AND P3, PT, R23, c[0x0][0x17c], PT ;  /* 0x00005f0017007a0c */ /* 0x000fe20003f66270 */
[----:B------:R-:W-:Y:S01]  /*25b00*/  IMAD.WIDE R22, R0, 0x2, R14 ;  /* 0x0000000200167825 */ /* 0x000fe200078e020e */
[----:B--2---:R0:W-:Y:S01]  /*25b10*/  @P4 STG.E.U16 [R16.64], R5 ;  /* 0x0000000510004986 */ /* 0x0041e2000c101504 */
[----:B------:R-:W-:Y:S02]  /*25b20*/  ISETP.LT.AND P4, PT, R2, c[0x0][0x178], !P1 ;  /* 0x00005e0002007a0c */ /* 0x000fe40004f81270 */
[----:B0-----:R-:W-:Y:S01]  /*25b30*/  IMAD.WIDE R16, R0, 0x2, R12 ;  /* 0x0000000200107825 */ /* 0x001fe200078e020c */
[----:B---3--:R0:W-:Y:S01]  /*25b40*/  @P5 STG.E.U16 [R18.64], R24 ;  /* 0x0000001812005986 */ /* 0x0081e2000c101504 */
[----:B------:R-:W-:-:S03]  /*25b50*/  ISETP.LT.AND P5, PT, R28, c[0x0][0x178], !P1 ;  /* 0x00005e001c007a0c */ /* 0x000fc60004fa1270 */
[----:B------:R-:W-:Y:S04]  /*25b60*/  @P2 STG.E.U16 [R20.64], R3 ;  /* 0x0000000314002986 */ /* 0x000fe8000c101504 */
[----:B------:R1:W-:Y:S01]  /*25b70*/  @P6 STG.E.U16 [R22.64], R4 ;  /* 0x0000000416006986 */ /* 0x0003e2000c101504 */
[----:B------:R-:W-:Y:S02]  /*25b80*/  ISETP.LT.AND P6, PT, R27, c[0x0][0x178], !P1 ;  /* 0x00005e001b007a0c */ /* 0x000fe40004fc1270 */
[----:B------:R-:W-:Y:S01]  /*25b90*/  ISETP.LT.AND P1, PT, R29, c[0x0][0x178], !P3 ;  /* 0x00005e001d007a0c */ /* 0x000fe20005f21270 */
[C---:B0-----:R-:W-:Y:S01]  /*25ba0*/  IMAD.WIDE R18, R0.reuse, 0x2, R10 ;  /* 0x0000000200127825 */ /* 0x041fe200078e020a */
[----:B-1----:R-:W-:Y:S02]  /*25bb0*/  PRMT R4, R5, 0x7632, R4 ;  /* 0x0000763205047816 */ /* 0x002fe40000000004 */
[----:B------:R-:W-:Y:S01]  /*25bc0*/  PRMT R23, R3, 0x7632, R23 ;  /* 0x0000763203177816 */ /* 0x000fe20000000017 */
[----:B------:R-:W-:Y:S01]  /*25bd0*/  IMAD.WIDE R20, R0, 0x2, R8 ;  /* 0x0000000200147825 */ /* 0x000fe200078e0208 */
[----:B------:R-:W-:Y:S01]  /*25be0*/  PRMT R22, R24, 0x7632, R22 ;  /* 0x0000763218167816 */ /* 0x000fe20000000016 */
[----:B------:R-:W2:Y:S01]  /*25bf0*/  LDL.LU R5, [R1+0x1004] ;  /* 0x0010040001057983 */ /* 0x000ea20000300800 */
[----:B------:R-:W-:-:S02]  /*25c00*/  IADD3 R3, R0, c[0x0][0x198], RZ ;  /* 0x0000660000037a10 */ /* 0x000fc40007ffe0ff */
[C---:B------:R-:W-:Y:S01]  /*25c10*/  IADD3 R24, R25.reuse, 0xe, RZ ;  /* 0x0000000e19187810 */ /* 0x040fe20007ffe0ff */
[----:B------:R0:W-:Y:S03]  /*25c20*/  @P4 STG.E.U16 [R16.64], R4 ;  /* 0x0000000410004986 */ /* 0x0001e6000c101504 */
[----:B------:R-:W-:Y:S02]  /*25c30*/  ISETP.GE.AND P2, PT, R24, c[0x0][0x17c], PT ;  /* 0x00005f0018007a0c */ /* 0x000fe40003f46270 */
[----:B------:R-:W-:Y:S01]  /*25c40*/  IADD3 R24, R25, 0xf, RZ ;  /* 0x0000000f19187810 */ /* 0x000fe20007ffe0ff */
[----:B------:R-:W-:Y:S01]  /*25c50*/  @P5 STG.E.U16 [R18.64], R22 ;  /* 0x0000001612005986 */ /* 0x000fe2000c101504 */
[----:B0-----:R-:W-:-:S03]  /*25c60*/  IMAD.WIDE R16, R3, 0x2, R14 ;  /* 0x0000000203107825 */ /* 0x001fc600078e020e */
[----:B------:R-:W-:Y:S01]  /*25c70*/  @P6 STG.E.U16 [R20.64], R23 ;  /* 0x0000001714006986 */ /* 0x000fe2000c101504 */
[----:B------:R-:W-:-:S03]  /*25c80*/  PRMT R4, R6, 0x7632, R4 ;  /* 0x0000763206047816 */ /* 0x000fc60000000004 */
[----:B------:R0:W-:Y:S01]  /*25c90*/  @P1 STG.E.U16 [R16.64], R6 ;  /* 0x0000000610001986 */ /* 0x0001e2000c101504 */
[----:B------:R-:W-:-:S03]  /*25ca0*/  ISETP.GE.AND P1, PT, R24, c[0x0][0x17c], PT ;  /* 0x00005f0018007a0c */ /* 0x000fc60003f26270 */
[----:B0-----:R-:W3:Y:S04]  /*25cb0*/  LDL.LU R6, [R1+0x144] ;  /* 0x0001440001067983 */ /* 0x001ee80000300800 */
[----:B------:R-:W3:Y:S01]  /*25cc0*/  LDL R24, [R1+0x904] ;  /* 0x0009040001187983 */ /* 0x000ee20000100800 */
[----:B------:R-:W-:Y:S02]  /*25cd0*/  ISETP.LT.AND P4, PT, R2, c[0x0][0x178], !P3 ;  /* 0x00005e0002007a0c */ /* 0x000fe40005f81270 */
[----:B------:R-:W-:Y:S02]  /*25ce0*/  ISETP.LT.AND P5, PT, R28, c[0x0][0x178], !P3 ;  /* 0x00005e001c007a0c */ /* 0x000fe40005fa1270 */
[----:B------:R-:W-:Y:S02]  /*25cf0*/  ISETP.LT.AND P3, PT, R27, c[0x0][0x178], !P3 ;  /* 0x00005e001b007a0c */ /* 0x000fe40005f61270 */
[----:B------:R-:W-:Y:S01]  /*25d00*/  ISETP.LT.AND P6, PT, R29, c[0x0][0x178], !P0 ;  /* 0x00005e001d007a0c */ /* 0x000fe200047c1270 */
[C---:B------:R-:W-:Y:S01]  /*25d10*/  IMAD.WIDE R16, R3.reuse, 0x2, R12 ;  /* 0x0000000203107825 */ /* 0x040fe200078e020c */
[----:B------:R-:W-:-:S03]  /*25d20*/  IADD3 R0, R3, c[0x0][0x198], RZ ;  /* 0x0000660003007a10 */ /* 0x000fc60007ffe0ff */
[C---:B------:R-:W-:Y:S02]  /*25d30*/  IMAD.WIDE R18, R3.reuse, 0x2, R10 ;  /* 0x0000000203127825 */ /* 0x040fe400078e020a */
[----:B----4-:R0:W-:Y:S02]  /*25d40*/  @P4 STG.E.U16 [R16.64], R26 ;  /* 0x0000001a10004986 */ /* 0x0101e4000c101504 */
[----:B------:R-:W-:Y:S01]  /*25d50*/  IMAD.WIDE R20, R3, 0x2, R8 ;  /* 0x0000000203147825 */ /* 0x000fe200078e0208 */
[----:B------:R-:W-:-:S03]  /*25d60*/  ISETP.LT.AND P4, PT, R2, c[0x0][0x178], !P0 ;  /* 0x00005e0002007a0c */ /* 0x000fc60004781270 */
[C---:B------:R-:W-:Y:S01]  /*25d70*/  IMAD.WIDE R22, R0.reuse, 0x2, R14 ;  /* 0x0000000200167825 */ /* 0x040fe200078e020e */
[----:B------:R1:W-:Y:S01]  /*25d80*/  @P5 STG.E.U16 [R18.64], R7 ;  /* 0x0000000712005986 */ /* 0x0003e2000c101504 */
[C---:B------:R-:W-:Y:S02]  /*25d90*/  IADD3 R3, R0.reuse, c[0x0][0x198], RZ ;  /* 0x0000660000037a10 */ /* 0x040fe40007ffe0ff */
[----:B0-----:R-:W-:-:S04]  /*25da0*/  IMAD.WIDE R16, R0, 0x2, R10 ;  /* 0x0000000200107825 */ /* 0x001fc800078e020a */
[----:B-1----:R-:W-:Y:S01]  /*25db0*/  IMAD.WIDE R18, R0, 0x2, R8 ;  /* 0x0000000200127825 */ /* 0x002fe200078e0208 */
[----:B--2---:R0:W-:Y:S04]  /*25dc0*/  @P3 STG.E.U16 [R20.64], R5 ;  /* 0x0000000514003986 */ /* 0x0041e8000c101504 */
[----:B------:R1:W-:Y:S01]  /*25dd0*/  @P6 STG.E.U16 [R22.64], R4 ;  /* 0x0000000416006986 */ /* 0x0003e2000c101504 */
[----:B------:R-:W-:Y:S02]  /*25de0*/  ISETP.LT.AND P6, PT, R27, c[0x0][0x178], !P0 ;  /* 0x00005e001b007a0c */ /* 0x000fe400047c1270 */
[----:B0-----:R-:W-:Y:S02]  /*25df0*/  PRMT R20, R26, 0x7632, R20 ;  /* 0x000076321a147816 */ /* 0x001fe40000000014 */
[----:B------:R-:W-:Y:S01]  /*25e00*/  PRMT R21, R7, 0x7632, R21 ;  /* 0x0000763207157816 */ /* 0x000fe20000000015 */
[----:B------:R-:W2:Y:S01]  /*25e10*/  LDL.LU R26, [R1+0x94] ;  /* 0x00009400011a7983 */ /* 0x000ea20000300800 */
[----:B-1----:R-:W-:Y:S01]  /*25e20*/  PRMT R22, R5, 0x7632, R22 ;  /* 0x0000763205167816 */ /* 0x002fe20000000016 */
[----:B------:R-:W-:Y:S01]  /*25e30*/  IMAD.WIDE R4, R0, 0x2, R12 ;  /* 0x0000000200047825 */ /* 0x000fe200078e020c */
[----:B------:R-:W-:Y:S01]  /*25e40*/  IADD3 R23, R25, 0x10, RZ ;  /* 0x0000001019177810 */ /* 0x000fe20007ffe0ff */
[----:B------:R-:W4:Y:S04]  /*25e50*/  LDL.LU R7, [R1+0x78] ;  /* 0x0000780001077983 */ /* 0x000f280000300800 */
[----:B------:R0:W-:Y:S01]  /*25e60*/  @P4 STG.E.U16 [R4.64], R20 ;  /* 0x0000001404004986 */ /* 0x0001e2000c101504 */
[----:B------:R-:W-:-:S02]  /*25e70*/  ISETP.GE.AND P3, PT, R23, c[0x0][0x17c], PT ;  /* 0x00005f0017007a0c */ /* 0x000fc40003f66270 */
[----:B---3--:R-:W-:Y:S02]  /*25e80*/  ISETP.LT.AND P5, PT, R24, c[0x0][0x178], !P0 ;  /* 0x00005e0018007a0c */ /* 0x008fe400047a1270 */
[----:B------:R-:W-:Y:S01]  /*25e90*/  ISETP.LT.AND P0, PT, R29, c[0x0][0x178], !P2 ;  /* 0x00005e001d007a0c */ /* 0x000fe20005701270 */
[----:B0-----:R-:W-:Y:S01]  /*25ea0*/  IMAD.WIDE R4, R3, 0x2, R14 ;  /* 0x0000000203047825 */ /* 0x001fe200078e020e */
[----:B------:R-:W-:Y:S02]  /*25eb0*/  IADD3 R23, R25, 0x11, RZ ;  /* 0x0000001119177810 */ /* 0x000fe40007ffe0ff */
[----:B------:R-:W-:-:S07]  /*25ec0*/  IADD3 R0, R3, c[0x0][0x198], RZ ;  /* 0x0000660003007a10 */ /* 0x000fce0007ffe0ff */
[----:B------:R0:W-:Y:S04]  /*25ed0*/  @P5 STG.E.U16 [R16.64], R21 ;  /* 0x0000001510005986 */ /* 0x0001e8000c101504 */
[----:B------:R1:W-:Y:S04]  /*25ee0*/  @P6 STG.E.U16 [R18.64], R22 ;  /* 0x0000001612006986 */ /* 0x0003e8000c101504 */
[----:B------:R3:W-:Y:S01]  /*25ef0*/  @P0 STG.E.U16 [R4.64], R6 ;  /* 0x0000000604000986 */ /* 0x0007e2000c101504 */
[----:B------:R-:W-:Y:S01]  /*25f00*/  ISETP.GE.AND P0, PT, R23, c[0x0][0x17c], PT ;  /* 0x00005f0017007a0c */ /* 0x000fe20003f06270 */
[----:B0-----:R-:W-:Y:S01]  /*25f10*/  IMAD.WIDE R16, R3, 0x2, R10 ;  /* 0x0000000203107825 */ /* 0x001fe200078e020a */
[----:B-1----:R-:W-:-:S03]  /*25f20*/  PRMT R22, R6, 0x7632, R22 ;  /* 0x0000763206167816 */ /* 0x002fc60000000016 */
[C---:B------:R-:W-:Y:S01]  /*25f30*/  IMAD.WIDE R18, R3.reuse, 0x2, R8 ;  /* 0x0000000203127825 */ /* 0x040fe200078e0208 */
[----:B---3--:R-:W3:Y:S03]  /*25f40*/  LDL.LU R6, [R1+0x38] ;  /* 0x0000380001067983 */ /* 0x008ee60000300800 */
[----:B------:R-:W-:Y:S01]  /*25f50*/  IMAD.WIDE R4, R3, 0x2, R12 ;  /* 0x0000000203047825 */ /* 0x000fe200078e020c */
[----:B------:R-:W2:Y:S04]  /*25f60*/  LDL.LU R28, [R1+0x8] ;  /* 0x00000800011c7983 */ /* 0x000ea80000300800 */
[----:B------:R-:W2:Y:S04]  /*25f70*/  LDL.LU R3, [R1+0x124] ;  /* 0x0001240001037983 */ /* 0x000ea80000300800 */
[----:B------:R-:W2:Y:S01]  /*25f80*/  LDL.LU R23, [R1+0x134] ;  /* 0x0001340001177983 */ /* 0x000ea20000300800 */
[----:B------:R-:W-:-:S02]  /*25f90*/  ISETP.LT.AND P4, PT, R2, c[0x0][0x178], !P2 ;  /* 0x00005e0002007a0c */ /* 0x000fc40005781270 */
[----:B------:R-:W-:Y:S02]  /*25fa0*/  ISETP.LT.AND P5, PT, R24, c[0x0][0x178], !P2 ;  /* 0x00005e0018007a0c */ /* 0x000fe400057a1270 */
[----:B------:R-:W-:Y:S02]  /*25fb0*/  ISETP.LT.AND P2, PT, R27, c[0x0][0x178], !P2 ;  /* 0x00005e001b007a0c */ /* 0x000fe40005741270 */
[----:B------:R-:W-:Y:S01]  /*25fc0*/  ISETP.LT.AND P6, PT, R29, c[0x0][0x178], !P1 ;  /* 0x00005e001d007a0c */ /* 0x000fe20004fc1270 */
[----:B------:R-:W-:-:S06]  /*25fd0*/  IMAD.WIDE R20, R0, 0x2, R14 ;  /* 0x0000000200147825 */ /* 0x000fcc00078e020e */
[----:B--2---:R0:W-:Y:S01]  /*25fe0*/  @P4 STG.E.U16 [R4.64], R23 ;  /* 0x0000001704004986 */ /* 0x0041e2000c101504 */
[----:B------:R-:W-:-:S03]  /*25ff0*/  ISETP.LT.AND P4, PT, R2, c[0x0][0x178], !P1 ;  /* 0x00005e0002007a0c */ /* 0x000fc60004f81270 */
[----:B------:R1:W-:Y:S01]  /*26000*/  @P5 STG.E.U16 [R16.64], R3 ;  /* 0x0000000310005986 */ /* 0x0003e2000c101504 */
[----:B------:R-:W-:-:S03]  /*26010*/  ISETP.LT.AND P5, PT, R24, c[0x0][0x178], !P1 ;  /* 0x00005e0018007a0c */ /* 0x000fc60004fa1270 */
[----:B------:R-:W-:Y:S01]  /*26020*/  @P2 STG.E.U16 [R18.64], R26 ;  /* 0x0000001a12002986 */ /* 0x000fe2000c101504 */
[----:B------:R-:W-:-:S03]  /*26030*/  ISETP.LT.AND P2, PT, R29, c[0x0][0x178], !P3 ;  /* 0x00005e001d007a0c */ /* 0x000fc60005f41270 */
[----:B------:R2:W-:Y:S01]  /*26040*/  @P6 STG.E.U16 [R20.64], R22 ;  /* 0x0000001614006986 */ /* 0x0005e2000c101504 */
[----:B------:R-:W-:Y:S01]  /*26050*/  ISETP.LT.AND P6, PT, R27, c[0x0][0x178], !P1 ;  /* 0x00005e001b007a0c */ /* 0x000fe20004fc1270 */
[----:B0-----:R-:W-:-:S04]  /*26060*/  IMAD.WIDE R4, R0, 0x2, R12 ;  /* 0x0000000200047825 */ /* 0x001fc800078e020c */
[C---:B-1----:R-:W-:Y:S01]  /*26070*/  IMAD.WIDE R16, R0.reuse, 0x2, R10 ;  /* 0x0000000200107825 */ /* 0x042fe200078e020a */
[----:B--2---:R-:W-:Y:S02]  /*26080*/  PRMT R20, R23, 0x7632, R20 ;  /* 0x0000763217147816 */ /* 0x004fe40000000014 */
[----:B------:R-:W-:Y:S02]  /*26090*/  PRMT R21, R3, 0x7632, R21 ;  /* 0x0000763203157816 */ /* 0x000fe40000000015 */
[C---:B------:R-:W-:Y:S01]  /*260a0*/  IADD3 R3, R0.reuse, c[0x0][0x198], RZ ;  /* 0x0000660000037a10 */ /* 0x040fe20007ffe0ff */
[----:B------:R-:W-:Y:S01]  /*260b0*/  IMAD.WIDE R18, R0, 0x2, R8 ;  /* 0x0000000200127825 */ /* 0x000fe200078e0208 */
[----:B------:R-:W-:Y:S01]  /*260c0*/  PRMT R22, R26, 0x7632, R22 ;  /* 0x000076321a167816 */ /* 0x000fe20000000016 */
[----:B------:R0:W-:Y:S01]  /*260d0*/  @P4 STG.E.U16 [R4.64], R20 ;  /* 0x0000001404004986 */ /* 0x0001e2000c101504 */
[----:B------:R-:W-:-:S03]  /*260e0*/  IADD3 R0, R3, c[0x0][0x198], RZ ;  /* 0x0000660003007a10 */ /* 0x000fc60007ffe0ff */
[----:B------:R1:W-:Y:S04]  /*260f0*/  @P5 STG.E.U16 [R16.64], R21 ;  /* 0x0000001510005986 */ /* 0x0003e8000c101504 */
[----:B------:R2:W-:Y:S01]  /*26100*/  @P6 STG.E.U16 [R18.64], R22 ;  /* 0x0000001612006986 */ /* 0x0005e2000c101504 */
[----:B0-----:R-:W-:-:S04]  /*26110*/  IMAD.WIDE R4, R3, 0x2, R14 ;  /* 0x0000000203047825 */ /* 0x001fc800078e020e */
[----:B-1----:R-:W-:Y:S01]  /*26120*/  IMAD.WIDE R16, R3, 0x2, R10 ;  /* 0x0000000203107825 */ /* 0x002fe200078e020a */
[----:B----4-:R0:W-:Y:S01]  /*26130*/  @P2 STG.E.U16 [R4.64], R7 ;  /* 0x0000000704002986 */ /* 0x0101e2000c101504 */
[----:B--2---:R-:W-:Y:S02]  /*26140*/  PRMT R22, R7, 0x7632, R22 ;  /* 0x0000763207167816 */ /* 0x004fe40000000016 */
[C---:B------:R-:W-:Y:S01]  /*26150*/  IMAD.WIDE R18, R3.reuse, 0x2, R8 ;  /* 0x0000000203127825 */ /* 0x040fe200078e0208 */
[----:B0-----:R-:W2:Y:S03]  /*26160*/  LDL.LU R7, [R1+0x88] ;  /* 0x0000880001077983 */ /* 0x001ea60000300800 */
[----:B------:R-:W-:Y:S02]  /*26170*/  IMAD.WIDE R4, R3, 0x2, R12 ;  /* 0x0000000203047825 */ /* 0x000fe400078e020c */
[----:B------:R-:W4:Y:S01]  /*26180*/  LDL.LU R3, [R1+0x18] ;  /* 0x0000180001037983 */ /* 0x000f220000300800 */
[----:B------:R-:W-:-:S02]  /*26190*/  ISETP.LT.AND P4, PT, R2, c[0x0][0x178], !P3 ;  /* 0x00005e0002007a0c */ /* 0x000fc40005f81270 */
[----:B------:R-:W-:Y:S02]  /*261a0*/  ISETP.LT.AND P5, PT, R24, c[0x0][0x178], !P3 ;  /* 0x00005e0018007a0c */ /* 0x000fe40005fa1270 */
[----:B------:R-:W-:Y:S02]  /*261b0*/  ISETP.LT.AND P3, PT, R27, c[0x0][0x178], !P3 ;  /* 0x00005e001b007a0c */ /* 0x000fe40005f61270 */
[----:B------:R-:W-:Y:S01]  /*261c0*/  ISETP.LT.AND P6, PT, R29, c[0x0][0x178], !P0 ;  /* 0x00005e001d007a0c */ /* 0x000fe200047c1270 */
[----:B------:R-:W-:Y:S01]  /*261d0*/  IMAD.WIDE R20, R0, 0x2, R14 ;  /* 0x0000000200147825 */ /* 0x000fe200078e020e */
[----:B------:R-:W-:-:S05]  /*261e0*/  IADD3 R23, R25, 0x12, RZ ;  /* 0x0000001219177810 */ /* 0x000fca0007ffe0ff */
[----:B---3--:R0:W-:Y:S01]  /*261f0*/  @P4 STG.E.U16 [R4.64], R6 ;  /* 0x0000000604004986 */ /* 0x0081e2000c101504 */
[----:B------:R-:W-:Y:S02]  /*26200*/  ISETP.LT.AND P4, PT, R2, c[0x0][0x178], !P0 ;  /* 0x00005e0002007a0c */ /* 0x000fe40004781270 */
[----:B------:R-:W-:Y:S01]  /*26210*/  ISETP.GE.AND P1, PT, R23, c[0x0][0x17c], PT ;  /* 0x00005f0017007a0c */ /* 0x000fe20003f26270 */
[----:B0-----:R-:W-:Y:S01]  /*26220*/  IMAD.WIDE R4, R0, 0x2, R12 ;  /* 0x0000000200047825 */ /* 0x001fe200078e020c */
[----:B----4-:R0:W-:Y:S01]  /*26230*/  @P5 STG.E.U16 [R16.64], R3 ;  /* 0x0000000310005986 */ /* 0x0101e2000c101504 */
[----:B------:R-:W-:-:S03]  /*26240*/  ISETP.LT.AND P5, PT, R24, c[0x0][0x178], !P0 ;  /* 0x00005e0018007a0c */ /* 0x000fc600047a1270 */
[----:B------:R-:W-:Y:S01]  /*26250*/  @P3 STG.E.U16 [R18.64], R28 ;  /* 0x0000001c12003986 */ /* 0x000fe2000c101504 */
[----:B------:R-:W-:-:S03]  /*26260*/  ISETP.LT.AND P3, PT, R29, c[0x0][0x178], !P1 ;  /* 0x00005e001d007a0c */ /* 0x000fc60004f61270 */
[----:B------:R1:W-:Y:S01]  /*26270*/  @P6 STG.E.U16 [R20.64], R22 ;  /* 0x0000001614006986 */ /* 0x0003e2000c101504 */
[----:B------:R-:W-:Y:S01]  /*26280*/  ISETP.LT.AND P6, PT, R27, c[0x0][0x178], !P0 ;  /* 0x00005e001b007a0c */ /* 0x000fe200047c1270 */
[----:B0-----:R-:W-:Y:S01]  /*26290*/  IMAD.WIDE R16, R0, 0x2, R10 ;  /* 0x0000000200107825 */ /* 0x001fe200078e020a */
[----:B-1----:R-:W-:Y:S02]  /*262a0*/  PRMT R20, R6, 0x7632, R20 ;  /* 0x0000763206147816 */ /* 0x002fe40000000014 */
[----:B------:R-:W-:Y:S01]  /*262b0*/  PRMT R21, R3, 0x7632, R21 ;  /* 0x0000763203157816 */ /* 0x000fe20000000015 */
[C---:B------:R-:W-:Y:S01]  /*262c0*/  IMAD.WIDE R18, R0.reuse, 0x2, R8 ;  /* 0x0000000200127825 */ /* 0x040fe200078e0208 */
[----:B------:R-:W-:Y:S01]  /*262d0*/  IADD3 R3, R0, c[0x0][0x198], RZ ;  /* 0x0000660000037a10 */ /* 0x000fe20007ffe0ff */
[----:B------:R0:W-:Y:S01]  /*262e0*/  @P4 STG.E.U16 [R4.64], R20 ;  /* 0x0000001404004986 */ /* 0x0001e2000c101504 */
[----:B------:R-:W-:-:S03]  /*262f0*/  PRMT R22, R28, 0x7632, R22 ;  /* 0x000076321c167816 */ /* 0x000fc60000000016 */
[----:B------:R-:W3:Y:S01]  /*26300*/  LDL.LU R6, [R1+0x58] ;  /* 0x0000580001067983 */ /* 0x000ee20000300800 */
[----:B------:R-:W-:-:S03]  /*26310*/  IADD3 R0, R3, c[0x0][0x198], RZ ;  /* 0x0000660003007a10 */ /* 0x000fc60007ffe0ff */
[----:B------:R1:W-:Y:S01]  /*26320*/  @P5 STG.E.U16 [R16.64], R21 ;  /* 0x0000001510005986 */ /* 0x0003e2000c101504 */
[----:B0-----:R-:W-:-:S03]  /*26330*/  IMAD.WIDE R4, R3, 0x2, R14 ;  /* 0x0000000203047825 */ /* 0x001fc600078e020e */
[----:B------:R-:W4:Y:S04]  /*26340*/  LDL.LU R26, [R1+0x48] ;  /* 0x00004800011a7983 */ /* 0x000f280000300800 */
[----:B------:R0:W-:Y:S01]  /*26350*/  @P6 STG.E.U16 [R18.64], R22 ;  /* 0x0000001612006986 */ /* 0x0001e2000c101504 */
[----:B-1----:R-:W-:-:S03]  /*26360*/  IMAD.WIDE R16, R3, 0x2, R10 ;  /* 0x0000000203107825 */ /* 0x002fc600078e020a */
[----:B--2---:R1:W-:Y:S04]  /*26370*/  @P3 STG.E.U16 [R4.64], R7 ;  /* 0x0000000704003986 */ /* 0x0043e8000c101504 */
[----:B------:R-:W2:Y:S01]  /*26380*/  LDL.LU R28, [R1+0x108] ;  /* 0x00010800011c7983 */ /* 0x000ea20000300800 */
[----:B0-----:R-:W-:Y:S01]  /*26390*/  PRMT R22, R7, 0x7632, R22 ;  /* 0x0000763207167816 */ /* 0x001fe20000000016 */
[C---:B------:R-:W-:Y:S02]  /*263a0*/  IMAD.WIDE R18, R3.reuse, 0x2, R8 ;  /* 0x0000000203127825 */ /* 0x040fe400078e0208 */
[----:B-1----:R-:W2:Y:S02]  /*263b0*/  LDL.LU R7, [R1+0xa8] ;  /* 0x0000a80001077983 */ /* 0x002ea40000300800 */
[----:B------:R-:W-:-:S02]  /*263c0*/  IMAD.WIDE R4, R3, 0x2, R12 ;  /* 0x0000000203047825 */ /* 0x000fc400078e020c */
[----:B------:R-:W2:Y:S01]  /*263d0*/  LDL.LU R3, [R1+0x28] ;  /* 0x0000280001037983 */ /* 0x000ea20000300800 */
[----:B------:R-:W-:Y:S02]  /*263e0*/  IADD3 R23, R25, 0x13, RZ ;  /* 0x0000001319177810 */ /* 0x000fe40007ffe0ff */
[----:B------:R-:W-:Y:S02]  /*263f0*/  ISETP.LT.AND P4, PT, R2, c[0x0][0x178], !P1 ;  /* 0x00005e0002007a0c */ /* 0x000fe40004f81270 */
[----:B------:R-:W-:Y:S02]  /*26400*/  ISETP.GE.AND P2, PT, R23, c[0x0][0x17c], PT ;  /* 0x00005f0017007a0c */ /* 0x000fe40003f46270 */
[----:B------:R-:W-:Y:S02]  /*26410*/  ISETP.LT.AND P5, PT, R24, c[0x0][0x178], !P1 ;  /* 0x00005e0018007a0c */ /* 0x000fe40004fa1270 */
[----:B------:R-:W-:Y:S02]  /*26420*/  ISETP.LT.AND P1, PT, R27, c[0x0][0x178], !P1 ;  /* 0x00005e001b007a0c */ /* 0x000fe40004f21270 */
[----:B------:R-:W-:-:S02]  /*26430*/  ISETP.LT.AND P6, PT, R29, c[0x0][0x178], !P2 ;  /* 0x00005e001d007a0c */ /* 0x000fc400057c1270 */
[----:B------:R-:W-:Y:S01]  /*26440*/  IADD3 R23, R25, 0x14, RZ ;  /* 0x0000001419177810 */ /* 0x000fe20007ffe0ff */
[----:B------:R-:W-:-:S03]  /*26450*/  IMAD.WIDE R20, R0, 0x2, R14 ;  /* 0x0000000200147825 */ /* 0x000fc600078e020e */
[----:B------:R-:W-:Y:S02]  /*26460*/  ISETP.GE.AND P0, PT, R23, c[0x0][0x17c], PT ;  /* 0x00005f0017007a0c */ /* 0x000fe40003f06270 */
[----:B------:R-:W-:-:S04]  /*26470*/  IADD3 R23, R25, 0x15, RZ ;  /* 0x0000001519177810 */ /* 0x000fc80007ffe0ff */
[----:B------:R-:W-:Y:S01]  /*26480*/  ISETP.GE.AND P3, PT, R23, c[0x0][0x17c], PT ;  /* 0x00005f0017007a0c */ /* 0x000fe20003f66270 */
[----:B---3--:R0:W-:Y:S01]  /*26490*/  @P4 STG.E.U16 [R4.64], R6 ;  /* 0x0000000604004986 */ /* 0x0081e2000c101504 */
[----:B------:R-:W-:-:S03]  /*264a0*/  PRMT R23, R6, 0x7632, R23 ;  /* 0x0000763206177816 */ /* 0x000fc60000000017 */
[----:B----4-:R-:W-:Y:S04]  /*264b0*/  @P5 STG.E.U16 [R16.64], R26 ;  /* 0x0000001a10005986 */ /* 0x010fe8000c101504 */
[----:B0-----:R-:W3:Y:S04]  /*264c0*/  LDL.LU R6, [R1+0x1000] ;  /* 0x0010000001067983 */ /* 0x001ee80000300800 */
[----:B--2---:R-:W-:Y:S04]  /*264d0*/  @P1 STG.E.U16 [R18.64], R3 ;  /* 0x0000000312001986 */ /* 0x004fe8000c101504 */
[----:B------:R0:W-:Y:S02]  /*264e0*/  @P6 STG.E.U16 [R20.64], R22 ;  /* 0x0000001614006986 */ /* 0x0001e4000c101504 */
[----:B0-----:R-:W-:-:S02]  /*264f0*/  PRMT R20, R26, 0x7632, R20 ;  /* 0x000076321a147816 */ /* 0x001fc40000000014 */
[----:B------:R-:W2:Y:S01]  /*26500*/  LDL.LU R26, [R1+0x68] ;  /* 0x00006800011a7983 */ /* 0x000ea20000300800 */
[----:B------:R-:W-:Y:S02]  /*26510*/  ISETP.LT.AND P1, PT, R2, c[0x0][0x178], !P2 ;  /* 0x00005e0002007a0c */ /* 0x000fe40005721270 */
[----:B------:R-:W-:Y:S02]  /*26520*/  ISETP.LT.AND P5, PT, R24, c[0x0][0x178], !P2 ;  /* 0x00005e0018007a0c */ /* 0x000fe400057a1270 */
[----:B------:R-:W-:Y:S02]  /*26530*/  ISETP.LT.AND P2, PT, R27, c[0x0][0x178], !P2 ;  /* 0x00005e001b007a0c */ /* 0x000fe40005741270 */
[----:B------:R-:W-:Y:S01]  /*26540*/  ISETP.LT.AND P6, PT, R29, c[0x0][0x178], !P0 ;  /* 0x00005e001d007a0c */ /* 0x000fe200047c1270 */
[C---:B------:R-:W-:Y:S01]  /*26550*/  IMAD.WIDE R16, R0.reuse, 0x2, R12 ;  /* 0x0000000200107825 */ /* 0x040fe200078e020c */
[----:B------:R-:W-:Y:S02]  /*26560*/  PRMT R21, R3, 0x7632, R21 ;  /* 0x0000763203157816 */ /* 0x000fe40000000015 */
[----:B------:R-:W-:-:S02]  /*26570*/  IADD3 R3, R0, c[0x0][0x198], RZ ;  /* 0x0000660000037a10 */ /* 0x000fc40007ffe0ff */
[----:B------:R-:W-:Y:S01]  /*26580*/  ISETP.LT.AND P4, PT, R2, c[0x0][0x178], !P0 ;  /* 0x00005e0002007a0c */ /* 0x000fe20004781270 */
[C---:B------:R-:W-:Y:S01]  /*26590*/  IMAD.WIDE R4, R0.reuse, 0x2, R10 ;  /* 0x0000000200047825 */ /* 0x040fe200078e020a */
[----:B------:R0:W-:Y:S03]  /*265a0*/  @P1 STG.E.U16 [R16.64], R23 ;  /* 0x0000001710001986 */ /* 0x0001e6000c101504 */
[----:B------:R-:W-:Y:S01]  /*265b0*/  IMAD.WIDE R18, R0, 0x2, R8 ;  /* 0x0000000200127825 */ /* 0x000fe200078e0208 */
[----:B------:R1:W-:Y:S01]  /*265c0*/  @P5 STG.E.U16 [R4.64], R20 ;  /* 0x0000001404005986 */ /* 0x0003e2000c101504 */
[----:B------:R-:W-:-:S03]  /*265d0*/  IADD3 R0, R25, 0x17, RZ ;  /* 0x0000001719007810 */ /* 0x000fc60007ffe0ff */
[----:B------:R-:W-:Y:S01]  /*265e0*/  @P2 STG.E.U16 [R18.64], R21 ;  /* 0x0000001512002986 */ /* 0x000fe2000c101504 */
[----:B0-----:R-:W-:-:S04]  /*265f0*/  IMAD.WIDE R16, R3, 0x2, R14 ;  /* 0x0000000203107825 */ /* 0x001fc800078e020e */
[----:B-1----:R-:W-:Y:S01]  /*26600*/  IMAD.WIDE R4, R3, 0x2, R12 ;  /* 0x0000000203047825 */ /* 0x002fe200078e020c */
[----:B------:R0:W-:Y:S01]  /*26610*/  @P6 STG.E.U16 [R16.64], R28 ;  /* 0x0000001c10006986 */ /* 0x0001e2000c101504 */
[----:B------:R-:W-:Y:S02]  /*26620*/  ISETP.LT.AND P6, PT, R24, c[0x0][0x178], !P0 ;  /* 0x00005e0018007a0c */ /* 0x000fe400047c1270 */
[----:B------:R-:W-:Y:S01]  /*26630*/  ISETP.LT.AND P0, PT, R27, c[0x0][0x178], !P0 ;  /* 0x00005e001b007a0c */ /* 0x000fe20004701270 */
[----:B------:R1:W-:Y:S01]  /*26640*/  @P4 STG.E.U16 [R4.64], R7 ;  /* 0x0000000704004986 */ /* 0x0003e2000c101504 */
[----:B------:R-:W-:Y:S02]  /*26650*/  ISETP.LT.AND P2, PT, R29, c[0x0][0x178], !P3 ;  /* 0x00005e001d007a0c */ /* 0x000fe40005f41270 */
[----:B------:R-:W-:Y:S02]  /*26660*/  ISETP.LT.AND P5, PT, R2, c[0x0][0x178], !P3 ;  /* 0x00005e0002007a0c */ /* 0x000fe40005fa1270 */
[----:B------:R-:W-:-:S02]  /*26670*/  ISETP.GE.AND P4, PT, R0, c[0x0][0x17c], PT ;  /* 0x00005f0000007a0c */ /* 0x000fc40003f86270 */
[----:B------:R-:W-:Y:S02]  /*26680*/  IADD3 R22, R25, 0x16, RZ ;  /* 0x0000001619167810 */ /* 0x000fe40007ffe0ff */
[C---:B------:R-:W-:Y:S01]  /*26690*/  IADD3 R0, R3.reuse, c[0x0][0x198], RZ ;  /* 0x0000660003007a10 */ /* 0x040fe20007ffe0ff */
[----:B0-----:R-:W-:Y:S01]  /*266a0*/  IMAD.WIDE R16, R3, 0x2, R8 ;  /* 0x0000000203107825 */ /* 0x001fe200078e0208 */
[----:B------:R-:W-:-:S03]  /*266b0*/  ISETP.GE.AND P1, PT, R22, c[0x0][0x17c], PT ;  /* 0x00005f0016007a0c */ /* 0x000fc60003f26270 */
[----:B-1----:R-:W-:Y:S01]  /*266c0*/  IMAD.WIDE R4, R3, 0x2, R10 ;  /* 0x0000000203047825 */ /* 0x002fe200078e020a */
[----:B------:R-:W-:Y:S02]  /*266d0*/  PRMT R22, R28, 0x7632, R22 ;  /* 0x000076321c167816 */ /* 0x000fe40000000016 */
[----:B------:R-:W-:Y:S01]  /*266e0*/  PRMT R3, R7, 0x7632, R3 ;  /* 0x0000763207037816 */ /* 0x000fe20000000003 */
[C---:B------:R-:W-:Y:S01]  /*266f0*/  IMAD.WIDE R18, R0.reuse, 0x2, R14 ;  /* 0x0000000200127825 */ /* 0x040fe200078e020e */
[----:B------:R-:W4:Y:S03]  /*26700*/  LDL.LU R7, [R1+0x128] ;  /* 0x0001280001077983 */ /* 0x000f260000300800 */
[C---:B------:R-:W-:Y:S01]  /*26710*/  IMAD.WIDE R20, R0.reuse, 0x2, R12 ;  /* 0x0000000200147825 */ /* 0x040fe200078e020c */
[----:B--2---:R0:W-:Y:S04]  /*26720*/  @P6 STG.E.U16 [R4.64], R26 ;  /* 0x0000001a04006986 */ /* 0x0041e8000c101504 */
[----:B---3--:R1:W-:Y:S04]  /*26730*/  @P0 STG.E.U16 [R16.64], R6 ;  /* 0x0000000610000986 */ /* 0x0083e8000c101504 */
[----:B------:R-:W-:Y:S04]  /*26740*/  @P2 STG.E.U16 [R18.64], R22 ;  /* 0x0000001612002986 */ /* 0x000fe8000c101504 */
[----:B------:R2:W-:Y:S01]  /*26750*/  @P5 STG.E.U16 [R20.64], R3 ;  /* 0x0000000314005986 */ /* 0x0005e2000c101504 */
[----:B0-----:R-:W-:Y:S01]  /*26760*/  IMAD.WIDE R4, R0, 0x2, R10 ;  /* 0x0000000200047825 */ /* 0x001fe200078e020a */
[----:B-1----:R-:W-:-:S03]  /*26770*/  PRMT R6, R26, 0x7632, R6 ;  /* 0x000076321a067816 */ /* 0x002fc60000000006 */
[C---:B------:R-:W-:Y:S01]  /*26780*/  IMAD.WIDE R16, R0.reuse, 0x2, R8 ;  /* 0x0000000200107825 */ /* 0x040fe200078e0208 */
[----:B------:R-:W3:Y:S04]  /*26790*/  LDL.LU R26, [R1+0x98] ;  /* 0x00009800011a7983 */ /* 0x000ee80000300800 */
[----:B------:R-:W3:Y:S01]  /*267a0*/  LDL.LU R28, [R1+0x1c] ;  /* 0x00001c00011c7983 */ /* 0x000ee20000300800 */
[----:B--2---:R-:W-:-:S03]  /*267b0*/  IADD3 R3, R0, c[0x0][0x198], RZ ;  /* 0x0000660000037a10 */ /* 0x004fc60007ffe0ff */
[----:B------:R-:W2:Y:S01]  /*267c0*/  LDL R0, [R1+0x148] ;  /* 0x0001480001007983 */ /* 0x000ea20000100800 */
[----:B------:R-:W-:Y:S02]  /*267d0*/  ISETP.LT.AND P0, PT, R24, c[0x0][0x178], !P3 ;  /* 0x00005e0018007a0c */ /* 0x000fe40005f01270 */
[----:B------:R-:W-:Y:S02]  /*267e0*/  ISETP.LT.AND P3, PT, R27, c[0x0][0x178], !P3 ;  /* 0x00005e001b007a0c */ /* 0x000fe40005f61270 */
[----:B------:R-:W-:Y:S02]  /*267f0*/  ISETP.LT.AND P6, PT, R29, c[0x0][0x178], !P1 ;  /* 0x00005e001d007a0c */ /* 0x000fe40004fc1270 */
[----:B------:R-:W-:Y:S01]  /*26800*/  IADD3 R21, R25, 0x18, RZ ;  /* 0x0000001819157810 */ /* 0x000fe20007ffe0ff */
[----:B------:R-:W-:Y:S01]  /*26810*/  IMAD.WIDE R18, R3, 0x2, R14 ;  /* 0x0000000203127825 */ /* 0x000fe200078e020e */
[----:B------:R-:W-:-:S05]  /*26820*/  PRMT R20, R6, 0x7632, R20 ;  /* 0x0000763206147816 */ /* 0x000fca0000000014 */
[----:B------:R-:W-:Y:S01]  /*26830*/  @P0 STG.E.U16 [R4.64], R6 ;  /* 0x0000000604000986 */ /* 0x000fe2000c101504 */
[----:B------:R-:W-:-:S03]  /*26840*/  ISETP.GE.AND P0, PT, R21, c[0x0][0x17c], PT ;  /* 0x00005f0015007a0c */ /* 0x000fc60003f06270 */
[----:B------:R-:W3:Y:S04]  /*26850*/  LDL.LU R21, [R1+0x3c] ;  /* 0x00003c0001157983 */ /* 0x000ee80000300800 */
[----:B------:R0:W-:Y:S04]  /*26860*/  @P3 STG.E.U16 [R16.64], R20 ;  /* 0x0000001410003986 */ /* 0x0001e8000c101504 */
[----:B0-----:R-:W3:Y:S04]  /*26870*/  LDL.LU R20, [R1+0x7c] ;  /* 0x00007c0001147983 */ /* 0x001ee80000300800 */
[----:B--2---:R0:W-:Y:S04]  /*26880*/  @P6 STG.E.U16 [R18.64], R0 ;  /* 0x0000000012006986 */ /* 0x0041e8000c101504 */
[----:B0-----:R-:W2:Y:S04]  /*26890*/  LDL.LU R18, [R1+0x148] ;  /* 0x0001480001127983 */ /* 0x001ea80000300800 */
[----:B------:R-:W2:Y:S01]  /*268a0*/  LDL.LU R19, [R1+0x138] ;  /* 0x0001380001137983 */ /* 0x000ea20000300800 */
[----:B------:R-:W-:-:S02]  /*268b0*/  ISETP.LT.AND P2, PT, R2, c[0x0][0x178], !P1 ;  /* 0x00005e0002007a0c */ /* 0x000fc40004f41270 */
[----:B------:R-:W-:Y:S01]  /*268c0*/  ISETP.LT.AND P5, PT, R24, c[0x0][0x178], !P1 ;  /* 0x00005e0018007a0c */ /* 0x000fe20004fa1270 */
[----:B------:R-:W-:Y:S01]  /*268d0*/  IMAD.WIDE R16, R3, 0x2, R12 ;  /* 0x0000000203107825 */ /* 0x000fe200078e020c */
[----:B------:R-:W-:Y:S02]  /*268e0*/  ISETP.LT.AND P1, PT, R27, c[0x0][0x178], !P1 ;  /* 0x00005e001b007a0c */ /* 0x000fe40004f21270 */
[----:B------:R-:W-:Y:S01]  /*268f0*/  ISETP.LT.AND P6, PT, R29, c[0x0][0x178], !P4 ;  /* 0x00005e001d007a0c */ /* 0x000fe200067c1270 */
[----:B------:R-:W-:Y:S01]  /*26900*/  IMAD.WIDE R4, R3, 0x2, R10 ;  /* 0x0000000203047825 */ /* 0x000fe200078e020a */
[----:B------:R-:W-:Y:S02]  /*26910*/  ISETP.LT.AND P3, PT, R2, c[0x0][0x178], !P4 ;  /* 0x00005e0002007a0c */ /* 0x000fe40006761270 */
[----:B------:R-:W-:Y:S02]  /*26920*/  IADD3 R6, R25, 0x19, RZ ;  /* 0x0000001919067810 */ /* 0x000fe40007ffe0ff */
[----:B------:R-:W-:Y:S01]  /*26930*/  IADD3 R0, R3, c[0x0][0x198], RZ ;  /* 0x0000660003007a10 */ /* 0x000fe20007ffe0ff */
[----:B--2---:R0:W-:Y:S01]  /*26940*/  @P2 STG.E.U16 [R16.64], R19 ;  /* 0x0000001310002986 */ /* 0x0041e2000c101504 */
[----:B------:R-:W-:-:S03]  /*26950*/  ISETP.GE.AND P2, PT, R6, c[0x0][0x17c], PT ;  /* 0x00005f0006007a0c */ /* 0x000fc60003f46270 */
[----:B----4-:R1:W-:Y:S01]  /*26960*/  @P5 STG.E.U16 [R4.64], R7 ;  /* 0x0000000704005986 */ /* 0x0103e2000c101504 */
[----:B------:R-:W-:Y:S01]  /*26970*/  PRMT R6, R19, 0x7632, R6 ;  /* 0x0000763213067816 */ /* 0x000fe20000000006 */
[----:B0-----:R-:W-:-:S04]  /*26980*/  IMAD.WIDE R16, R0, 0x2, R14 ;  /* 0x0000000200107825 */ /* 0x001fc800078e020e */
[----:B-1----:R-:W-:Y:S01]  /*26990*/  IMAD.WIDE R4, R3, 0x2, R8 ;  /* 0x0000000203047825 */ /* 0x002fe200078e0208 */
[----:B------:R-:W-:-:S03]  /*269a0*/  PRMT R3, R18, 0x7632, R3 ;  /* 0x0000763212037816 */ /* 0x000fc60000000003 */
[----:B------:R-:W-:Y:S01]  /*269b0*/  IMAD.WIDE R18, R0, 0x2, R12 ;  /* 0x0000000200127825 */ /* 0x000fe200078e020c */
[----:B---3--:R-:W-:Y:S04]  /*269c0*/  @P1 STG.E.U16 [R4.64], R26 ;  /* 0x0000001a04001986 */ /* 0x008fe8000c101504 */
[----:B------:R-:W-:Y:S04]  /*269d0*/  @P6 STG.E.U16 [R16.64], R3 ;  /* 0x0000000310006986 */ /* 0x000fe8000c101504 */
[----:B------:R0:W-:Y:S02]  /*269e0*/  @P3 STG.E.U16 [R18.64], R6 ;  /* 0x0000000612003986 */ /* 0x0001e4000c101504 */
[----:B0-----:R-:W-:-:S02]  /*269f0*/  PRMT R6, R7, 0x7632, R6 ;  /* 0x0000763207067816 */ /* 0x001fc40000000006 */
[----:B------:R-:W2:Y:S01]  /*26a00*/  LDL.LU R7, [R1+0xffc] ;  /* 0x000ffc0001077983 */ /* 0x000ea20000300800 */
[----:B------:R-:W-:-:S03]  /*26a10*/  PRMT R18, R26, 0x7632, R18 ;  /* 0x000076321a127816 */ /* 0x000fc60000000012 */
[----:B------:R-:W3:Y:S01]  /*26a20*/  LDL.LU R26, [R1+0xc] ;  /* 0x00000c00011a7983 */ /* 0x000ee20000300800 */
[----:B------:R-:W-:Y:S02]  /*26a30*/  ISETP.LT.AND P5, PT, R24, c[0x0][0x178], !P4 ;  /* 0x00005e0018007a0c */ /* 0x000fe400067a1270 */
[----:B------:R-:W-:Y:S01]  /*26a40*/  ISETP.LT.AND P4, PT, R27, c[0x0][0x178], !P4 ;  /* 0x00005e001b007a0c */ /* 0x000fe20006781270 */
[----:B------:R-:W-:Y:S01]  /*26a50*/  IMAD.WIDE R4, R0, 0x2, R10 ;  /* 0x0000000200047825 */ /* 0x000fe200078e020a */
[----:B------:R-:W-:Y:S02]  /*26a60*/  ISETP.LT.AND P1, PT, R29, c[0x0][0x178], !P0 ;  /* 0x00005e001d007a0c */ /* 0x000fe40004721270 */
[----:B------:R-:W-:Y:S01]  /*26a70*/  ISETP.LT.AND P3, PT, R2, c[0x0][0x178], !P0 ;  /* 0x00005e0002007a0c */ /* 0x000fe20004761270 */
[----:B------:R-:W-:Y:S01]  /*26a80*/  IMAD.WIDE R16, R0, 0x2, R8 ;  /* 0x0000000200107825 */ /* 0x000fe200078e0208 */
[----:B------:R-:W-:Y:S02]  /*26a90*/  ISETP.LT.AND P6, PT, R24, c[0x0][0x178], !P0 ;  /* 0x00005e0018007a0c */ /* 0x000fe400047c1270 */
[----:B------:R-:W-:-:S02]  /*26aa0*/  IADD3 R19, R25, 0x1a, RZ ;  /* 0x0000001a19137810 */ /* 0x000fc40007ffe0ff */
[----:B------:R-:W-:Y:S01]  /*26ab0*/  IADD3 R3, R0, c[0x0][0x198], RZ ;  /* 0x0000660000037a10 */ /* 0x000fe20007ffe0ff */
[----:B------:R0:W-:Y:S01]  /*26ac0*/  @P5 STG.E.U16 [R4.64], R6 ;  /* 0x0000000604005986 */ /* 0x0001e2000c101504 */
[----:B------:R-:W-:-:S03]  /*26ad0*/  ISETP.GE.AND P5, PT, R19, c[0x0][0x17c], PT ;  /* 0x00005f0013007a0c */ /* 0x000fc60003fa6270 */
[----:B------:R1:W-:Y:S01]  /*26ae0*/  @P4 STG.E.U16 [R16.64], R18 ;  /* 0x0000001210004986 */ /* 0x0003e2000c101504 */
[----:B------:R-:W-:Y:S01]  /*26af0*/  ISETP.LT.AND P0, PT, R27, c[0x0][0x178], !P0 ;  /* 0x00005e001b007a0c */ /* 0x000fe20004701270 */
[----:B0-----:R-:W-:-:S04]  /*26b00*/  IMAD.WIDE R4, R3, 0x2, R10 ;  /* 0x0000000203047825 */ /* 0x001fc800078e020a */
[----:B-1----:R-:W-:-:S04]  /*26b10*/  IMAD.WIDE R18, R3, 0x2, R14 ;  /* 0x0000000203127825 */ /* 0x002fc800078e020e */
[----:B------:R-:W-:Y:S01]  /*26b20*/  IMAD.WIDE R16, R3, 0x2, R12 ;  /* 0x0000000203107825 */ /* 0x000fe200078e020c */
[----:B------:R-:W-:Y:S01]  /*26b30*/  @P1 STG.E.U16 [R18.64], R20 ;  /* 0x0000001412001986 */ /* 0x000fe2000c101504 */
[----:B------:R-:W-:-:S03]  /*26b40*/  ISETP.LT.AND P1, PT, R29, c[0x0][0x178], !P2 ;  /* 0x00005e001d007a0c */ /* 0x000fc60005721270 */
[----:B------:R0:W-:Y:S01]  /*26b50*/  @P3 STG.E.U16 [R16.64], R21 ;  /* 0x0000001510003986 */ /* 0x0001e2000c101504 */
[----:B------:R-:W-:-:S03]  /*26b60*/  ISETP.LT.AND P3, PT, R2, c[0x0][0x178], !P2 ;  /* 0x00005e0002007a0c */ /* 0x000fc60005761270 */
[----:B------:R1:W-:Y:S01]  /*26b70*/  @P6 STG.E.U16 [R4.64], R28 ;  /* 0x0000001c04006986 */ /* 0x0003e2000c101504 */
[----:B------:R-:W-:Y:S02]  /*26b80*/  ISETP.LT.AND P6, PT, R24, c[0x0][0x178], !P2 ;  /* 0x00005e0018007a0c */ /* 0x000fe400057c1270 */
[----:B------:R-:W-:Y:S02]  /*26b90*/  IADD3 R0, R25, 0x1b, RZ ;  /* 0x0000001b19007810 */ /* 0x000fe40007ffe0ff */
[----:B------:R-:W-:Y:S02]  /*26ba0*/  IADD3 R6, R3, c[0x0][0x198], RZ ;  /* 0x0000660003067a10 */ /* 0x000fe40007ffe0ff */
[----:B------:R-:W-:Y:S02]  /*26bb0*/  ISETP.GE.AND P4, PT, R0, c[0x0][0x17c], PT ;  /* 0x00005f0000007a0c */ /* 0x000fe40003f86270 */
[----:B------:R-:W-:Y:S01]  /*26bc0*/  PRMT R0, R20, 0x7632, R0 ;  /* 0x0000763214007816 */ /* 0x000fe20000000000 */
[----:B0-----:R-:W-:Y:S01]  /*26bd0*/  IMAD.WIDE R16, R6, 0x2, R14 ;  /* 0x0000000206107825 */ /* 0x001fe200078e020e */
[----:B------:R-:W-:-:S03]  /*26be0*/  PRMT R23, R21, 0x7632, R23 ;  /* 0x0000763215177816 */ /* 0x000fc60000000017 */
[----:B-1----:R-:W-:Y:S01]  /*26bf0*/  IMAD.WIDE R4, R3, 0x2, R8 ;  /* 0x0000000203047825 */ /* 0x002fe200078e0208 */
[----:B------:R-:W-:Y:S02]  /*26c00*/  PRMT R22, R28, 0x7632, R22 ;  /* 0x000076321c167816 */ /* 0x000fe40000000016 */
[----:B------:R-:W4:Y:S01]  /*26c10*/  LDL.LU R28, [R1+0x5c] ;  /* 0x00005c00011c7983 */ /* 0x000f220000300800 */
[----:B------:R-:W-:-:S04]  /*26c20*/  IMAD.WIDE R18, R6, 0x2, R12 ;  /* 0x0000000206127825 */ /* 0x000fc800078e020c */
[----:B------:R-:W-:Y:S01]  /*26c30*/  IMAD.WIDE R20, R6, 0x2, R10 ;  /* 0x0000000206147825 */ /* 0x000fe200078e020a */
[----:B---3--:R0:W-:Y:S01]  /*26c40*/  @P0 STG.E.U16 [R4.64], R26 ;  /* 0x0000001a04000986 */ /* 0x0081e2000c101504 */
[----:B------:R-:W-:-:S03]  /*26c50*/  PRMT R3, R26, 0x7632, R3 ;  /* 0x000076321a037816 */ /* 0x000fc60000000003 */
[----:B------:R-:W-:Y:S04]  /*26c60*/  @P1 STG.E.U16 [R16.64], R0 ;  /* 0x0000000010001986 */ /* 0x000fe8000c101504 */
[----:B------:R1:W-:Y:S04]  /*26c70*/  @P3 STG.E.U16 [R18.64], R23 ;  /* 0x0000001712003986 */ /* 0x0003e8000c101504 */
[----:B0-----:R-:W3:Y:S04]  /*26c80*/  LDL.LU R26, [R1+0x2c] ;  /* 0x00002c00011a7983 */ /* 0x001ee80000300800 */
[----:B------:R0:W-:Y:S04]  /*26c90*/  @P6 STG.E.U16 [R20.64], R22 ;  /* 0x0000001614006986 */ /* 0x0001e8000c101504 */
[----:B-1----:R-:W2:Y:S04]  /*26ca0*/  LDL.LU R23, [R1+0x10c] ;  /* 0x00010c0001177983 */ /* 0x002ea80000300800 */
[----:B0-----:R-:W2:Y:S04]  /*26cb0*/  LDL.LU R21, [R1+0x4c] ;  /* 0x00004c0001157983 */ /* 0x001ea80000300800 */
[----:B------:R-:W2:Y:S04]  /*26cc0*/  LDL.LU R20, [R1+0xac] ;  /* 0x0000ac0001147983 */ /* 0x000ea80000300800 */
[----:B------:R0:W-:Y:S04]  /*26cd0*/  STL [R1+0xfe8], R22 ;  /* 0x000fe81601007387 */ /* 0x0001e80000100800 */
[----:B0-----:R-:W2:Y:S01]  /*26ce0*/  LDL.LU R22, [R1+0x8c] ;  /* 0x00008c0001167983 */ /* 0x001ea20000300800 */
[----:B------:R-:W-:-:S02]  /*26cf0*/  ISETP.LT.AND P2, PT, R27, c[0x0][0x178], !P2 ;  /* 0x00005e001b007a0c */ /* 0x000fc40005741270 */
[----:B------:R-:W-:Y:S01]  /*26d00*/  ISETP.LT.AND P0, PT, R29, c[0x0][0x178], !P5 ;  /* 0x00005e001d007a0c */ /* 0x000fe20006f01270 */
[----:B------:R-:W-:Y:S01]  /*26d10*/  IMAD.WIDE R4, R6, 0x2, R8 ;  /* 0x0000000206047825 */ /* 0x000fe200078e0208 */
[----:B------:R-:W-:Y:S02]  /*26d20*/  ISETP.LT.AND P1, PT, R2, c[0x0][0x178], !P5 ;  /* 0x00005e0002007a0c */ /* 0x000fe40006f21270 */
[----:B------:R-:W-:Y:S02]  /*26d30*/  IADD3 R0, R6, c[0x0][0x198], RZ ;  /* 0x0000660006007a10 */ /* 0x000fe40007ffe0ff */
[----:B------:R-:W-:-:S04]  /*26d40*/  IADD3 R16, R25, 0x1c, RZ ;  /* 0x0000001c19107810 */ /* 0x000fc80007ffe0ff */
[----:B------:R-:W-:Y:S01]  /*26d50*/  ISETP.GE.AND P6, PT, R16, c[0x0][0x17c], PT ;  /* 0x00005f0010007a0c */ /* 0x000fe20003fc6270 */
[----:B------:R0:W-:Y:S01]  /*26d60*/  @P2 STG.E.U16 [R4.64], R3 ;  /* 0x0000000304002986 */ /* 0x0001e2000c101504 */
[----:B------:R-:W-:-:S04]  /*26d70*/  IMAD.WIDE R16, R0, 0x2, R12 ;  /* 0x0000000200107825 */ /* 0x000fc800078e020c */
[----:B0-----:R-:W-:Y:S01]  /*26d80*/  IMAD.WIDE R4, R0, 0x2, R14 ;  /* 0x0000000200047825 */ /* 0x001fe200078e020e */
[----:B------:R-:W-:-:S04]  /*26d90*/  IADD3 R3, R25, 0x1d, RZ ;  /* 0x0000001d19037810 */ /* 0x000fc80007ffe0ff */
[----:B------:R-:W-:Y:S02]  /*26da0*/  ISETP.GE.AND P2, PT, R3, c[0x0][0x17c], PT ;  /* 0x00005f0003007a0c */ /* 0x000fe40003f46270 */
[----:B----4-:R-:W-:Y:S02]  /*26db0*/  PRMT R3, R28, 0x7632, R3 ;  /* 0x000076321c037816 */ /* 0x010fe40000000003 */
[----:B------:R-:W-:Y:S01]  /*26dc0*/  ISETP.LT.AND P3, PT, R24, c[0x0][0x178], !P5 ;  /* 0x00005e0018007a0c */ /* 0x000fe20006f61270 */
[C---:B------:R-:W-:Y:S01]  /*26dd0*/  IMAD.WIDE R18, R0.reuse, 0x2, R10 ;  /* 0x0000000200127825 */ /* 0x040fe200078e020a */
[----:B------:R-:W-:Y:S01]  /*26de0*/  ISETP.LT.AND P5, PT, R27, c[0x0][0x178], !P5 ;  /* 0x00005e001b007a0c */ /* 0x000fe20006fa1270 */
[----:B--2---:R-:W-:Y:S04]  /*26df0*/  @P0 STG.E.U16 [R4.64], R22 ;  /* 0x0000001604000986 */ /* 0x004fe8000c101504 */
[----:B------:R0:W-:Y:S04]  /*26e00*/  @P1 STG.E.U16 [R16.64], R28 ;  /* 0x0000001c10001986 */ /* 0x0001e8000c101504 */
[----:B0-----:R-:W2:Y:S01]  /*26e10*/  LDL.LU R28, [R1+0x6c] ;  /* 0x00006c00011c7983 */ /* 0x001ea20000300800 */
[----:B------:R-:W-:Y:S01]  /*26e20*/  ISETP.LT.AND P1, PT, R29, c[0x0][0x178], !P4 ;  /* 0x00005e001d007a0c */ /* 0x000fe20006721270 */
[----:B------:R-:W-:-:S02]  /*26e30*/  IMAD.WIDE R4, R0, 0x2, R8 ;  /* 0x0000000200047825 */ /* 0x000fc400078e0208 */
[----:B------:R0:W-:Y:S01]  /*26e40*/  @P3 STG.E.U16 [R18.64], R21 ;  /* 0x0000001512003986 */ /* 0x0001e2000c101504 */
[----:B------:R-:W-:Y:S02]  /*26e50*/  ISETP.LT.AND P3, PT, R2, c[0x0][0x178], !P4 ;  /* 0x00005e0002007a0c */ /* 0x000fe40006761270 */
[----:B------:R-:W-:Y:S01]  /*26e60*/  IADD3 R0, R0, c[0x0][0x198], RZ ;  /* 0x0000660000007a10 */ /* 0x000fe20007ffe0ff */
[----:B---3--:R1:W-:Y:S01]  /*26e70*/  @P5 STG.E.U16 [R4.64], R26 ;  /* 0x0000001a04005986 */ /* 0x0083e2000c101504 */
[----:B------:R-:W-:Y:S02]  /*26e80*/  ISETP.LT.AND P5, PT, R24, c[0x0][0x178], !P4 ;  /* 0x00005e0018007a0c */ /* 0x000fe400067a1270 */
[----:B------:R-:W-:Y:S01]  /*26e90*/  ISETP.LT.AND P4, PT, R27, c[0x0][0x178], !P4 ;  /* 0x00005e001b007a0c */ /* 0x000fe20006781270 */
[----:B------:R-:W-:Y:S01]  /*26ea0*/  IMAD.WIDE R16, R0, 0x2, R12 ;  /* 0x0000000200107825 */ /* 0x000fe200078e020c */
[----:B0-----:R-:W-:-:S03]  /*26eb0*/  PRMT R19, R22, 0x7632, R19 ;  /* 0x0000763216137816 */ /* 0x001fc60000000013 */
[----:B-1----:R-:W-:Y:S01]  /*26ec0*/  IMAD.WIDE R4, R0, 0x2, R14 ;  /* 0x0000000200047825 */ /* 0x002fe200078e020e */
[----:B------:R-:W-:-:S04]  /*26ed0*/  IADD3 R6, R25, 0x1e, RZ ;  /* 0x0000001e19067810 */ /* 0x000fc80007ffe0ff */
[----:B------:R0:W-:Y:S01]  /*26ee0*/  @P1 STG.E.U16 [R4.64], R19 ;  /* 0x0000001304001986 */ /* 0x0001e2000c101504 */
[----:B------:R-:W-:-:S03]  /*26ef0*/  ISETP.LT.AND P1, PT, R29, c[0x0][0x178], !P6 ;  /* 0x00005e001d007a0c */ /* 0x000fc60007721270 */
[----:B------:R1:W-:Y:S01]  /*26f00*/  @P3 STG.E.U16 [R16.64], R3 ;  /* 0x0000000310003986 */ /* 0x0003e2000c101504 */
[----:B------:R-:W-:Y:S02]  /*26f10*/  ISETP.LT.AND P3, PT, R2, c[0x0][0x178], !P6 ;  /* 0x00005e0002007a0c */ /* 0x000fe40007761270 */
[----:B------:R-:W-:Y:S02]  /*26f20*/  ISETP.GE.AND P0, PT, R6, c[0x0][0x17c], PT ;  /* 0x00005f0006007a0c */ /* 0x000fe40003f06270 */
[----:B------:R-:W-:Y:S02]  /*26f30*/  PRMT R18, R21, 0x7632, R18 ;  /* 0x0000763215127816 */ /* 0x000fe40000000012 */
[----:B------:R-:W-:Y:S01]  /*26f40*/  PRMT R6, R26, 0x7632, R6 ;  /* 0x000076321a067816 */ /* 0x000fe20000000006 */
[C---:B0-----:R-:W-:Y:S01]  /*26f50*/  IMAD.WIDE R4, R0.reuse, 0x2, R10 ;  /* 0x0000000200047825 */ /* 0x041fe200078e020a */
[----:B------:R-:W3:Y:S01]  /*26f60*/  LDL.LU R26, [R1+0x14c] ;  /* 0x00014c00011a7983 */ /* 0x000ee20000300800 */
[----:B-1----:R-:W-:-:S02]  /*26f70*/  IADD3 R3, R0, c[0x0][0x198], RZ ;  /* 0x0000660000037a10 */ /* 0x002fc40007ffe0ff */
[----:B------:R-:W-:Y:S01]  /*26f80*/  IMAD.WIDE R16, R0, 0x2, R8 ;  /* 0x0000000200107825 */ /* 0x000fe200078e0208 */
[----:B------:R-:W-:Y:S01]  /*26f90*/  IADD3 R0, R25, 0x1f, RZ ;  /* 0x0000001f19007810 */ /* 0x000fe20007ffe0ff */
[----:B------:R0:W-:Y:S01]  /*26fa0*/  @P5 STG.E.U16 [R4.64], R18 ;  /* 0x0000001204005986 */ /* 0x0001e2000c101504 */
[----:B------:R-:W-:-:S03]  /*26fb0*/  ISETP.LT.AND P5, PT, R24, c[0x0][0x178], !P6 ;  /* 0x00005e0018007a0c */ /* 0x000fc600077a1270 */
[----:B------:R1:W-:Y:S01]  /*26fc0*/  @P4 STG.E.U16 [R16.64], R6 ;  /* 0x0000000610004986 */ /* 0x0003e2000c101504 */
[----:B------:R-:W-:Y:S02]  /*26fd0*/  ISETP.GE.AND P4, PT, R0, c[0x0][0x17c], PT ;  /* 0x00005f0000007a0c */ /* 0x000fe40003f86270 */
[----:B------:R-:W-:Y:S01]  /*26fe0*/  IADD3 R0, R25, 0x20, RZ ;  /* 0x0000002019007810 */ /* 0x000fe20007ffe0ff */
[----:B------:R-:W4:Y:S01]  /*26ff0*/  LDL.LU R21, [R1+0x13c] ;  /* 0x00013c0001157983 */ /* 0x000f220000300800 */
[----:B0-----:R-:W-:-:S04]  /*27000*/  IMAD.WIDE R4, R3, 0x2, R14 ;  /* 0x0000000203047825 */ /* 0x001fc800078e020e */
[----:B-1----:R-:W-:Y:S01]  /*27010*/  IMAD.WIDE R16, R3, 0x2, R12 ;  /* 0x0000000203107825 */ /* 0x002fe200078e020c */
[----:B------:R0:W-:Y:S04]  /*27020*/  @P1 STG.E.U16 [R4.64], R23 ;  /* 0x0000001704001986 */ /* 0x0001e8000c101504 */
[----:B------:R-:W-:Y:S01]  /*27030*/  @P3 STG.E.U16 [R16.64], R20 ;  /* 0x0000001410003986 */ /* 0x000fe2000c101504 */
[----:B------:R-:W-:Y:S02]  /*27040*/  ISETP.GE.AND P3, PT, R0, c[0x0][0x17c], PT ;  /* 0x00005f0000007a0c */ /* 0x000fe40003f66270 */
[----:B------:R-:W-:Y:S02]  /*27050*/  PRMT R0, R23, 0x7632, R0 ;  /* 0x0000763217007816 */ /* 0x000fe40000000000 */
[----:B0-----:R-:W4:Y:S01]  /*27060*/  LDL.LU R23, [R1+0x12c] ;  /* 0x00012c0001177983 */ /* 0x001f220000300800 */
[----:B------:R-:W-:-:S05]  /*27070*/  IMAD.WIDE R4, R3, 0x2, R10 ;  /* 0x0000000203047825 */ /* 0x000fca00078e020a */
[----:B--2---:R0:W-:Y:S01]  /*27080*/  @P5 STG.E.U16 [R4.64], R28 ;  /* 0x0000001c04005986 */ /* 0x0041e2000c101504 */
[----:B------:R-:W-:-:S03]  /*27090*/  PRMT R6, R28, 0x7632, R6 ;  /* 0x000076321c067816 */ /* 0x000fc60000000006 */
[----:B0-----:R-:W2:Y:S01]  /*270a0*/  LDL.LU R28, [R1+0x9c] ;  /* 0x00009c00011c7983 */ /* 0x001ea20000300800 */
[----:B------:R-:W-:Y:S01]  /*270b0*/  ISETP.LT.AND P6, PT, R27, c[0x0][0x178], !P6 ;  /* 0x00005e001b007a0c */ /* 0x000fe200077c1270 */
[----:B------:R-:W-:Y:S01]  /*270c0*/  IMAD.WIDE R16, R3, 0x2, R8 ;  /* 0x0000000203107825 */ /* 0x000fe200078e0208 */
[----:B------:R-:W-:Y:S02]  /*270d0*/  ISETP.LT.AND P1, PT, R29, c[0x0][0x178], !P2 ;  /* 0x00005e001d007a0c */ /* 0x000fe40005721270 */
[----:B------:R-:W-:Y:S02]  /*270e0*/  IADD3 R3, R3, c[0x0][0x198], RZ ;  /* 0x0000660003037a10 */ /* 0x000fe40007ffe0ff */
[----:B------:R-:W-:-:S03]  /*270f0*/  ISETP.LT.AND P5, PT, R2, c[0x0][0x178], !P2 ;  /* 0x00005e0002007a0c */ /* 0x000fc600057a1270 */
[----:B------:R-:W-:-:S04]  /*27100*/  IMAD.WIDE R4, R3, 0x2, R14 ;  /* 0x0000000203047825 */ /* 0x000fc800078e020e */
[----:B------:R0:W-:Y:S01]  /*27110*/  @P6 STG.E.U16 [R16.64], R7 ;  /* 0x0000000710006986 */ /* 0x0001e2000c101504 */
[----:B------:R-:W-:Y:S02]  /*27120*/  ISETP.LT.AND P6, PT, R24, c[0x0][0x178], !P2 ;  /* 0x00005e0018007a0c */ /* 0x000fe400057c1270 */
[----:B------:R-:W-:Y:S01]  /*27130*/  ISETP.LT.AND P2, PT, R27, c[0x0][0x178], !P2 ;  /* 0x00005e001b007a0c */ /* 0x000fe20005741270 */
[----:B------:R1:W-:Y:S01]  /*27140*/  @P1 STG.E.U16 [R4.64], R0 ;  /* 0x0000000004001986 */ /* 0x0003e2000c101504 */
[----:B------:R-:W-:Y:S02]  /*27150*/  ISETP.LT.AND P1, PT, R29, c[0x0][0x178], !P0 ;  /* 0x00005e001d007a0c */ /* 0x000fe40004721270 */
[----:B0-----:R-:W-:Y:S01]  /*27160*/  PRMT R7, R20, 0x7632, R7 ;  /* 0x0000763214077816 */ /* 0x001fe20000000007 */
[----:B------:R-:W-:-:S04]  /*27170*/  IMAD.WIDE R16, R3, 0x2, R12 ;  /* 0x0000000203107825 */ /* 0x000fc800078e020c */
[----:B-1----:R-:W-:Y:S01]  /*27180*/  IMAD.WIDE R4, R3, 0x2, R10 ;  /* 0x0000000203047825 */ /* 0x002fe200078e020a */
[----:B------:R0:W-:Y:S01]  /*27190*/  @P5 STG.E.U16 [R16.64], R7 ;  /* 0x0000000710005986 */ /* 0x0001e2000c101504 */
[----:B------:R-:W-:Y:S02]  /*271a0*/  ISETP.LT.AND P5, PT, R2, c[0x0][0x178], !P0 ;  /* 0x00005e0002007a0c */ /* 0x000fe400047a1270 */
[----:B------:R-:W-:Y:S01]  /*271b0*/  PRMT R0, R7, 0x7632, R0 ;  /* 0x0000763207007816 */ /* 0x000fe20000000000 */
[----:B------:R1:W-:Y:S01]  /*271c0*/  @P6 STG.E.U16 [R4.64], R6 ;  /* 0x0000000604006986 */ /* 0x0003e2000c101504 */
[----:B------:R-:W-:Y:S02]  /*271d0*/  ISETP.LT.AND P6, PT, R24, c[0x0][0x178], !P0 ;  /* 0x00005e0018007a0c */ /* 0x000fe400047c1270 */
[C---:B0-----:R-:W-:Y:S01]  /*271e0*/  IADD3 R17, R3.reuse, c[0x0][0x198], RZ ;  /* 0x0000660003117a10 */ /* 0x041fe20007ffe0ff */
[----:B-1----:R-:W-:-:S04]  /*271f0*/  IMAD.WIDE R6, R3, 0x2, R8 ;  /* 0x0000000203067825 */ /* 0x002fc800078e0208 */
[----:B------:R-:W-:Y:S01]  /*27200*/  IMAD.WIDE R4, R17, 0x2, R14 ;  /* 0x0000000211047825 */ /* 0x000fe200078e020e */
[----:B------:R-:W-:Y:S01]  /*27210*/  IADD3 R3, R25, 0x21, RZ ;  /* 0x0000002119037810 */ /* 0x000fe20007ffe0ff */
[----:B------:R0:W-:Y:S01]  /*27220*/  @P2 STG.E.U16 [R6.64], R0 ;  /* 0x0000000006002986 */ /* 0x0001e2000c101504 */
[----:B------:R-:W-:-:S03]  /*27230*/  ISETP.LT.AND P0, PT, R27, c[0x0][0x178], !P0 ;  /* 0x00005e001b007a0c */ /* 0x000fc60004701270 */
[----:B---3--:R1:W-:Y:S01]  /*27240*/  @P1 STG.E.U16 [R4.64], R26 ;  /* 0x0000001a04001986 */ /* 0x0083e2000c101504 */
[----:B------:R-:W-:Y:S02]  /*27250*/  ISETP.LT.AND P1, PT, R29, c[0x0][0x178], !P4 ;  /* 0x00005e001d007a0c */ /* 0x000fe40006721270 */
[----:B------:R-:W-:Y:S01]  /*27260*/  ISETP.GE.AND P2, PT, R3, c[0x0][0x17c], PT ;  /* 0x00005f0003007a0c */ /* 0x000fe20003f46270 */
[C---:B0-----:R-:W-:Y:S01]  /*27270*/  IMAD.WIDE R6, R17.reuse, 0x2, R12 ;  /* 0x0000000211067825 */ /* 0x041fe200078e020c */
[----:B------:R-:W-:-:S03]  /*27280*/  IADD3 R3, R17, c[0x0][0x198], RZ ;  /* 0x0000660011037a10 */ /* 0x000fc60007ffe0ff */
[----:B-1----:R-:W-:Y:S01]  /*27290*/  IMAD.WIDE R4, R17, 0x2, R10 ;  /* 0x0000000211047825 */ /* 0x002fe200078e020a */
[----:B----4-:R0:W-:Y:S01]  /*272a0*/  @P5 STG.E.U16 [R6.64], R21 ;  /* 0x0000001506005986 */ /* 0x0101e2000c101504 */
[----:B------:R-:W-:-:S03]  /*272b0*/  ISETP.LT.AND P5, PT, R2, c[0x0][0x178], !P4 ;  /* 0x00005e0002007a0c */ /* 0x000fc600067a1270 */
[----:B------:R1:W-:Y:S01]  /*272c0*/  @P6 STG.E.U16 [R4.64], R23 ;  /* 0x0000001704006986 */ /* 0x0003e2000c101504 */
[----:B------:R-:W-:Y:S02]  /*272d0*/  ISETP.LT.AND P6, PT, R24, c[0x0][0x178], !P4 ;  /* 0x00005e0018007a0c */ /* 0x000fe400067c1270 */
[----:B------:R-:W-:Y:S02]  /*272e0*/  ISETP.LT.AND P4, PT, R27, c[0x0][0x178], !P4 ;  /* 0x00005e001b007a0c */ /* 0x000fe40006781270 */
[----:B------:R-:W-:Y:S02]  /*272f0*/  PRMT R16, R26, 0x7632, R16 ;  /* 0x000076321a107816 */ /* 0x000fe40000000010 */
[----:B------:R-:W-:Y:S01]  /*27300*/  PRMT R0, R21, 0x7632, R0 ;  /* 0x0000763215007816 */ /* 0x000fe20000000000 */
[----:B0-----:R-:W-:Y:S01]  /*27310*/  IMAD.WIDE R6, R3, 0x2, R14 ;  /* 0x0000000203067825 */ /* 0x001fe200078e020e */
[----:B------:R-:W-:Y:S01]  /*27320*/  PRMT R18, R23, 0x7632, R18 ;  /* 0x0000763217127816 */ /* 0x000fe20000000012 */
[----:B------:R-:W3:Y:S02]  /*27330*/  LDL.LU R26, [R1+0x1d0] ;  /* 0x0001d000011a7983 */ /* 0x000ee40000300800 */
[----:B-1----:R-:W-:-:S02]  /*27340*/  IMAD.WIDE R4, R17, 0x2, R8 ;  /* 0x0000000211047825 */ /* 0x002fc400078e0208 */
[----:B------:R-:W-:Y:S04]  /*27350*/  STL [R1+0xff8], R2 ;  /* 0x000ff80201007387 */ /* 0x000fe80000100800 */
[----:B--2---:R0:W-:Y:S01]  /*27360*/  @P0 STG.E.U16 [R4.64], R28 ;  /* 0x0000001c04000986 */ /* 0x0041e2000c101504 */
[----:B------:R-:W-:-:S03]  /*27370*/  PRMT R19, R28, 0x7632, R19 ;  /* 0x000076321c137816 */ /* 0x000fc60000000013 */
[----:B------:R1:W-:Y:S01]  /*27380*/  @P1 STG.E.U16 [R6.64], R16 ;  /* 0x0000001006001986 */ /* 0x0003e2000c101504 */
[----:B0-----:R-:W-:-:S04]  /*27390*/  IMAD.WIDE R4, R3, 0x2, R12 ;  /* 0x0000000203047825 */ /* 0x001fc800078e020c */
[C---:B-1----:R-:W-:Y:S01]  /*273a0*/  IMAD.WIDE R6, R3.reuse, 0x2, R10 ;  /* 0x0000000203067825 */ /* 0x042fe200078e020a */
[----:B------:R0:W-:Y:S03]  /*273b0*/  @P5 STG.E.U16 [R4.64], R0 ;  /* 0x0000000004005986 */ /* 0x0001e6000c101504 */
[----:B------:R-:W-:Y:S01]  /*273c0*/  IMAD.WIDE R16, R3, 0x2, R8 ;  /* 0x0000000203107825 */ /* 0x000fe200078e0208 */
[----:B------:R1:W-:Y:S04]  /*273d0*/  @P6 STG.E.U16 [R6.64], R18 ;  /* 0x0000001206006986 */ /* 0x0003e8000c101504 */
[----:B------:R-:W-:Y:S01]  /*273e0*/  @P4 STG.E.U16 [R16.64], R19 ;  /* 0x0000001310004986 */ /* 0x000fe2000c101504 */
[----:B------:R-:W-:-:S03]  /*273f0*/  ISETP.LT.AND P4, PT, R2, c[0x0][0x178], !P3 ;  /* 0x00005e0002007a0c */ /* 0x000fc60005f81270 */
[----:B------:R-:W2:Y:S01]  /*27400*/  LDL R2, [R1+0xe0] ;  /* 0x0000e00001027983 */ /* 0x000ea20000100800 */
[----:B------:R-:W-:Y:S02]  /*27410*/  ISETP.LT.AND P0, PT, R29, c[0x0][0x178], !P3 ;  /* 0x00005e001d007a0c */ /* 0x000fe40005f01270 */
[----:B------:R-:W-:Y:S02]  /*27420*/  IADD3 R3, R3, c[0x0][0x198], RZ ;  /* 0x0000660003037a10 */ /* 0x000fe40007ffe0ff */
[----:B------:R-:W-:-:S03]  /*27430*/  IADD3 R20, R25, 0x22, RZ ;  /* 0x0000002219147810 */ /* 0x000fc60007ffe0ff */
[----:B0-----:R-:W-:Y:S01]  /*27440*/  IMAD.WIDE R4, R3, 0x2, R14 ;  /* 0x0000000203047825 */ /* 0x001fe200078e020e */
[----:B------:R-:W-:Y:S02]  /*27450*/  ISETP.GE.AND P1, PT, R20, c[0x0][0x17c], PT ;  /* 0x00005f0014007a0c */ /* 0x000fe40003f26270 */
[----:B------:R-:W-:Y:S01]  /*27460*/  IADD3 R21, R25, 0x23, RZ ;  /* 0x0000002319157810 */ /* 0x000fe20007ffe0ff */
[----:B-1----:R-:W-:Y:S02]  /*27470*/  IMAD.WIDE R6, R3, 0x2, R12 ;  /* 0x0000000203067825 */ /* 0x002fe400078e020c */
[----:B---3--:R0:W-:Y:S01]  /*27480*/  @P0 STG.E.U16 [R4.64], R26 ;  /* 0x0000001a04000986 */ /* 0x0081e2000c101504 */
[----:B------:R-:W-:Y:S02]  /*27490*/  PRMT R20, R26, 0x7632, R20 ;  /* 0x000076321a147816 */ /* 0x000fe40000000014 */
[----:B------:R-:W-:Y:S01]  /*274a0*/  ISETP.GE.AND P0, PT, R21, c[0x0][0x17c], PT ;  /* 0x00005f0015007a0c */ /* 0x000fe20003f06270 */
[----:B0-----:R-:W3:Y:S04]  /*274b0*/  LDL.LU R26, [R1+0x1e0] ;  /* 0x0001e000011a7983 */ /* 0x001ee80000300800 */
[----:B------:R-:W4:Y:S04]  /*274c0*/  LDL.LU R22, [R1+0x150] ;  /* 0x0001500001167983 */ /* 0x000f280000300800 */
[----:B------:R-:W3:Y:S04]  /*274d0*/  LDL.LU R23, [R1+0x110] ;  /* 0x0001100001177983 */ /* 0x000ee80000300800 */
[----:B------:R-:W3:Y:S04]  /*274e0*/  LDL.LU R28, [R1+0xf0] ;  /* 0x0000f000011c7983 */ /* 0x000ee80000300800 */
[----:B------:R-:W3:Y:S04]  /*274f0*/  LDL.LU R21, [R1+0xc0] ;  /* 0x0000c00001157983 */ /* 0x000ee80000300800 */
[----:B--2---:R0:W-:Y:S04]  /*27500*/  @P4 STG.E.U16 [R6.64], R2 ;  /* 0x0000000206004986 */ /* 0x0041e8000c101504 */
[----:B0-----:R-:W2:Y:S04]  /*27510*/  LDL.LU R2, [R1+0xff8] ;  /* 0x000ff80001027983 */ /* 0x001ea80000300800 */
[----:B------:R-:W3:Y:S04]  /*27520*/  LDL.LU R6, [R1+0xe0] ;  /* 0x0000e00001067983 */ /* 0x000ee80000300800 */
[----:B------:R-:W4:Y:S01]  /*27530*/  LDL.LU R7, [R1+0xd0] ;  /* 0x0000d00001077983 */ /* 0x000f220000300800 */
[----:B------:R-:W-:-:S02]  /*27540*/  ISETP.LT.AND P5, PT, R24, c[0x0][0x178], !P3 ;  /* 0x00005e0018007a0c */ /* 0x000fc40005fa1270 */
[----:B------:R-:W-:Y:S02]  /*27550*/  ISETP.LT.AND P3, PT, R27, c[0x0][0x178], !P3 ;  /* 0x00005e001b007a0c */ /* 0x000fe40005f61270 */
[----:B------:R-:W-:Y:S01]  /*27560*/  ISETP.LT.AND P6, PT, R29, c[0x0][0x178], !P2 ;  /* 0x00005e001d007a0c */ /* 0x000fe200057c1270 */
[C---:B------:R-:W-:Y:S01]  /*27570*/  IMAD.WIDE R4, R3.reuse, 0x2, R10 ;  /* 0x0000000203047825 */ /* 0x040fe200078e020a */
[----:B------:R-:W-:-:S03]  /*27580*/  IADD3 R0, R3, c[0x0][0x198], RZ ;  /* 0x0000660003007a10 */ /* 0x000fc60007ffe0ff */
[----:B------:R-:W-:-:S04]  /*27590*/  IMAD.WIDE R16, R3, 0x2, R8 ;  /* 0x0000000203107825 */ /* 0x000fc800078e0208 */
[----:B------:R-:W-:Y:S01]  /*275a0*/  IMAD.WIDE R18, R0, 0x2, R14 ;  /* 0x0000000200127825 */ /* 0x000fe200078e020e */
[----:B--2---:R-:W-:Y:S02]  /*275b0*/  ISETP.LT.AND P4, PT, R2, c[0x0][0x178], !P2 ;  /* 0x00005e0002007a0c */ /* 0x004fe40005781270 */
[----:B---3--:R-:W-:Y:S01]  /*275c0*/  PRMT R3, R6, 0x7632, R3 ;  /* 0x0000763206037816 */ /* 0x008fe20000000003 */
[----:B----4-:R0:W-:Y:S01]  /*275d0*/  @P5 STG.E.U16 [R4.64], R7 ;  /* 0x0000000704005986 */ /* 0x0101e2000c101504 */
[----:B------:R-:W-:-:S03]  /*275e0*/  ISETP.LT.AND P5, PT, R24, c[0x0][0x178], !P2 ;  /* 0x00005e0018007a0c */ /* 0x000fc600057a1270 */
[----:B------:R1:W-:Y:S04]  /*275f0*/  @P3 STG.E.U16 [R16.64], R21 ;  /* 0x0000001510003986 */ /* 0x0003e8000c101504 */
[----:B------:R2:W-:Y:S01]  /*27600*/  @P6 STG.E.U16 [R18.64], R20 ;  /* 0x0000001412006986 */ /* 0x0005e2000c101504 */
[----:B0-----:R-:W-:Y:S01]  /*27610*/  IMAD.WIDE R4, R0, 0x2, R12 ;  /* 0x0000000200047825 */ /* 0x001fe200078e020c */
[----:B------:R-:W-:Y:S02]  /*27620*/  ISETP.LT.AND P6, PT, R27, c[0x0][0x178], !P2 ;  /* 0x00005e001b007a0c */ /* 0x000fe400057c1270 */
[----:B------:R-:W-:Y:S02]  /*27630*/  ISETP.LT.AND P2, PT, R29, c[0x0][0x178], !P1 ;  /* 0x00005e001d007a0c */ /* 0x000fe40004f41270 */
[----:B------:R0:W-:Y:S01]  /*27640*/  @P4 STG.E.U16 [R4.64], R3 ;  /* 0x0000000304004986 */ /* 0x0001e2000c101504 */
[----:B------:R-:W-:Y:S01]  /*27650*/  ISETP.LT.AND P4, PT, R2, c[0x0][0x178], !P1 ;  /* 0x00005e0002007a0c */ /* 0x000fe20004f81270 */
[----:B-1----:R-:W-:Y:S01]  /*27660*/  IMAD.WIDE R16, R0, 0x2, R8 ;  /* 0x0000000200107825 */ /* 0x002fe200078e0208 */
[----:B--2---:R-:W-:-:S03]  /*27670*/  PRMT R18, R7, 0x7632, R18 ;  /* 0x0000763207127816 */ /* 0x004fc60000000012 */
[C---:B------:R-:W-:Y:S01]  /*27680*/  IMAD.WIDE R6, R0.reuse, 0x2, R10 ;  /* 0x0000000200067825 */ /* 0x040fe200078e020a */
[----:B------:R-:W-:Y:S02]  /*27690*/  IADD3 R0, R0, c[0x0][0x198], RZ ;  /* 0x0000660000007a10 */ /* 0x000fe40007ffe0ff */
[----:B------:R-:W-:Y:S02]  /*276a0*/  PRMT R19, R21, 0x7632, R19 ;  /* 0x0000763215137816 */ /* 0x000fe40000000013 */
[----:B------:R1:W-:Y:S01]  /*276b0*/  @P5 STG.E.U16 [R6.64], R18 ;  /* 0x0000001206005986 */ /* 0x0003e2000c101504 */
[----:B0-----:R-:W-:Y:S01]  /*276c0*/  IMAD.WIDE R4, R0, 0x2, R14 ;  /* 0x0000000200047825 */ /* 0x001fe200078e020e */
[----:B------:R-:W-:Y:S02]  /*276d0*/  ISETP.LT.AND P5, PT, R24, c[0x0][0x178], !P1 ;  /* 0x00005e0018007a0c */ /* 0x000fe40004fa1270 */
[----:B------:R-:W-:Y:S01]  /*276e0*/  @P6 STG.E.U16 [R16.64], R19 ;  /* 0x0000001310006986 */ /* 0x000fe2000c101504 */
[----:B------:R-:W-:-:S02]  /*276f0*/  ISETP.LT.AND P1, PT, R27, c[0x0][0x178], !P1 ;  /* 0x00005e001b007a0c */ /* 0x000fc40004f21270 */
[----:B------:R-:W-:Y:S01]  /*27700*/  ISETP.LT.AND P6, PT, R29, c[0x0][0x178], !P0 ;  /* 0x00005e001d007a0c */ /* 0x000fe200047c1270 */
[----:B------:R0:W-:Y:S01]  /*27710*/  @P2 STG.E.U16 [R4.64], R26 ;  /* 0x0000001a04002986 */ /* 0x0001e2000c101504 */
[----:B-1----:R-:W-:Y:S01]  /*27720*/  IMAD.WIDE R6, R0, 0x2, R12 ;  /* 0x0000000200067825 */ /* 0x002fe200078e020c */
[----:B------:R-:W-:-:S04]  /*27730*/  IADD3 R20, R25, 0x24, RZ ;  /* 0x0000002419147810 */ /* 0x000fc80007ffe0ff */
[----:B------:R-:W-:Y:S01]  /*27740*/  @P4 STG.E.U16 [R6.64], R22 ;  /* 0x0000001606004986 */ /* 0x000fe2000c101504 */
[----:B------:R-:W-:Y:S02]  /*27750*/  ISETP.LT.AND P4, PT, R2, c[0x0][0x178], !P0 ;  /* 0x00005e0002007a0c */ /* 0x000fe40004781270 */
[C---:B------:R-:W-:Y:S01]  /*27760*/  IADD3 R3, R0.reuse, c[0x0][0x198], RZ ;  /* 0x0000660000037a10 */ /* 0x040fe20007ffe0ff */
[----:B0-----:R-:W-:Y:S01]  /*27770*/  IMAD.WIDE R4, R0, 0x2, R10 ;  /* 0x0000000200047825 */ /* 0x001fe200078e020a */
[----:B------:R-:W-:Y:S02]  /*27780*/  ISETP.GE.AND P3, PT, R20, c[0x0][0x17c], PT ;  /* 0x00005f0014007a0c */ /* 0x000fe40003f66270 */
[----:B------:R-:W-:Y:S01]  /*27790*/  PRMT R20, R26, 0x7632, R20 ;  /* 0x000076321a147816 */ /* 0x000fe20000000014 */
[----:B------:R-:W-:Y:S01]  /*277a0*/  IMAD.WIDE R16, R0, 0x2, R8 ;  /* 0x0000000200107825 */ /* 0x000fe200078e0208 */
[----:B------:R0:W-:Y:S01]  /*277b0*/  @P5 STG.E.U16 [R4.64], R23 ;  /* 0x0000001704005986 */ /* 0x0001e2000c101504 */
[----:B------:R-:W-:-:S02]  /*277c0*/  PRMT R0, R22, 0x7632, R0 ;  /* 0x0000763216007816 */ /* 0x000fc40000000000 */
[C---:B------:R-:W-:Y:S01]  /*277d0*/  IMAD.WIDE R18, R3.reuse, 0x2, R14 ;  /* 0x0000000203127825 */ /* 0x040fe200078e020e */
[----:B------:R-:W2:Y:S04]  /*277e0*/  LDL.LU R26, [R1+0x200] ;  /* 0x00020000011a7983 */ /* 0x000ea80000300800 */
[----:B------:R-:W-:Y:S01]  /*277f0*/  @P1 STG.E.U16 [R16.64], R28 ;  /* 0x0000001c10001986 */ /* 0x000fe2000c101504 */
[----:B0-----:R-:W-:-:S03]  /*27800*/  IMAD.WIDE R4, R3, 0x2, R12 ;  /* 0x0000000203047825 */ /* 0x001fc600078e020c */
[----:B------:R-:W-:Y:S04]  /*27810*/  @P6 STG.E.U16 [R18.64], R20 ;  /* 0x0000001412006986 */ /* 0x000fe8000c101504 */
[----:B------:R-:W-:Y:S01]  /*27820*/  @P4 STG.E.U16 [R4.64], R0 ;  /* 0x0000000004004986 */ /* 0x000fe2000c101504 */
[----:B------:R-:W-:-:S03]  /*27830*/  ISETP.LT.AND P4, PT, R2, c[0x0][0x178], !P3 ;  /* 0x00005e0002007a0c */ /* 0x000fc60005f81270 */
[----:B------:R0:W-:Y:S04]  /*27840*/  STL [R1+0xff4], R2 ;  /* 0x000ff40201007387 */ /* 0x0001e80000100800 */
[----:B0-----:R-:W3:Y:S01]  /*27850*/  LDL R2, [R1+0x1f0] ;  /* 0x0001f00001027983 */ /* 0x001ee20000100800 */
[----:B------:R-:W-:Y:S02]  /*27860*/  ISETP.LT.AND P5, PT, R24, c[0x0][0x178], !P0 ;  /* 0x00005e0018007a0c */ /* 0x000fe400047a1270 */
[----:B------:R-:W-:Y:S02]  /*27870*/  ISETP.LT.AND P6, PT, R27, c[0x0][0x178], !P0 ;  /* 0x00005e001b007a0c */ /* 0x000fe400047c1270 */
[----:B------:R-:W-:Y:S01]  /*27880*/  ISETP.LT.AND P0, PT, R29, c[0x0][0x178], !P3 ;  /* 0x00005e001d007a0c */ /* 0x000fe20005f01270 */
[----:B------:R-:W-:-:S04]  /*27890*/  IMAD.WIDE R6, R3, 0x2, R10 ;  /* 0x0000000203067825 */ /* 0x000fc800078e020a */
[C---:B------:R-:W-:Y:S01]  /*278a0*/  IMAD.WIDE R16, R3.reuse, 0x2, R8 ;  /* 0x0000000203107825 */ /* 0x040fe200078e0208 */
[----:B------:R-:W-:Y:S02]  /*278b0*/  IADD3 R3, R3, c[0x0][0x198], RZ ;  /* 0x0000660003037a10 */ /* 0x000fe40007ffe0ff */
[----:B------:R-:W-:Y:S02]  /*278c0*/  PRMT R18, R23, 0x7632, R18 ;  /* 0x0000763217127816 */ /* 0x000fe40000000012 */
[----:B------:R-:W-:Y:S01]  /*278d0*/  PRMT R19, R28, 0x7632, R19 ;  /* 0x000076321c137816 */ /* 0x000fe20000000013 */
[----:B------:R-:W-:Y:S01]  /*278e0*/  IMAD.WIDE R4, R3, 0x2, R14 ;  /* 0x0000000203047825 */ /* 0x000fe200078e020e */
[C---:B------:R-:W-:Y:S02]  /*278f0*/  IADD3 R21, R25.reuse, 0x25, RZ ;  /* 0x0000002519157810 */ /* 0x040fe40007ffe0ff */
[----:B------:R-:W-:Y:S01]  /*27900*/  IADD3 R20, R25, 0x26, RZ ;  /* 0x0000002619147810 */ /* 0x000fe20007ffe0ff */
[----:B------:R0:W-:Y:S01]  /*27910*/  @P5 STG.E.U16 [R6.64], R18 ;  /* 0x0000001206005986 */ /* 0x0001e2000c101504 */
[----:B------:R-:W-:-:S02]  /*27920*/  ISETP.GE.AND P2, PT, R21, c[0x0][0x17c], PT ;  /* 0x00005f0015007a0c */ /* 0x000fc40003f46270 */
[----:B------:R-:W-:Y:S01]  /*27930*/  ISETP.GE.AND P1, PT, R20, c[0x0][0x17c], PT ;  /* 0x00005f0014007a0c */ /* 0x000fe20003f26270 */
[----:B------:R1:W-:Y:S01]  /*27940*/  @P6 STG.E.U16 [R16.64], R19 ;  /* 0x0000001310006986 */ /* 0x0003e2000c101504 */
[----:B------:R-:W-:Y:S02]  /*27950*/  IADD3 R21, R25, 0x27, RZ ;  /* 0x0000002719157810 */ /* 0x000fe40007ffe0ff */
[C---:B------:R-:W-:Y:S01]  /*27960*/  IADD3 R0, R3.reuse, c[0x0][0x198], RZ ;  /* 0x0000660003007a10 */ /* 0x040fe20007ffe0ff */
[----:B0-----:R-:W-:-:S04]  /*27970*/  IMAD.WIDE R6, R3, 0x2, R12 ;  /* 0x0000000203067825 */ /* 0x001fc800078e020c */
[----:B-1----:R-:W-:Y:S01]  /*27980*/  IMAD.WIDE R16, R3, 0x2, R8 ;  /* 0x0000000203107825 */ /* 0x002fe200078e0208 */
[----:B--2---:R0:W-:Y:S01]  /*27990*/  @P0 STG.E.U16 [R4.64], R26 ;  /* 0x0000001a04000986 */ /* 0x0041e2000c101504 */
[----:B------:R-:W-:Y:S02]  /*279a0*/  PRMT R20, R26, 0x7632, R20 ;  /* 0x000076321a147816 */ /* 0x000fe40000000014 */
[----:B------:R-:W-:Y:S01]  /*279b0*/  ISETP.GE.AND P0, PT, R21, c[0x0][0x17c], PT ;  /* 0x00005f0015007a0c */ /* 0x000fe20003f06270 */
[----:B0-----:R-:W2:Y:S01]  /*279c0*/  LDL.LU R26, [R1+0x220] ;  /* 0x00022000011a7983 */ /* 0x001ea20000300800 */
[----:B------:R-:W-:-:S03]  /*279d0*/  IMAD.WIDE R4, R3, 0x2, R10 ;  /* 0x0000000203047825 */ /* 0x000fc600078e020a */
[----:B------:R-:W4:Y:S04]  /*279e0*/  LDL.LU R22, [R1+0x210] ;  /* 0x0002100001167983 */ /* 0x000f280000300800 */
[----:B------:R-:W2:Y:S04]  /*279f0*/  LDL.LU R23, [R1+0x180] ;  /* 0x0001800001177983 */ /* 0x000ea80000300800 */
[----:B------:R-:W2:Y:S04]  /*27a00*/  LDL.LU R28, [R1+0x170] ;  /* 0x00017000011c7983 */ /* 0x000ea80000300800 */
[----:B------:R-:W2:Y:S04]  /*27a10*/  LDL.LU R3, [R1+0xb0] ;  /* 0x0000b00001037983 */ /* 0x000ea80000300800 */
[----:B------:R-:W2:Y:S04]  /*27a20*/  LDL.LU R21, [R1+0x160] ;  /* 0x0001600001157983 */ /* 0x000ea80000300800 */
[----:B---3--:R0:W-:Y:S04]  /*27a30*/  @P4 STG.E.U16 [R6.64], R2 ;  /* 0x0000000206004986 */ /* 0x0081e8000c101504 */
[----:B0-----:R-:W3:Y:S04]  /*27a40*/  LDL.LU R2, [R1+0xff4] ;  /* 0x000ff40001027983 */ /* 0x001ee80000300800 */
[----:B------:R-:W4:Y:S01]  /*27a50*/  LDL.LU R7, [R1+0x1f0] ;  /* 0x0001f00001077983 */ /* 0x000f220000300800 */
[----:B------:R-:W-:-:S02]  /*27a60*/  ISETP.LT.AND P5, PT, R24, c[0x0][0x178], !P3 ;  /* 0x00005e0018007a0c */ /* 0x000fc40005fa1270 */
[----:B------:R-:W-:Y:S02]  /*27a70*/  ISETP.LT.AND P3, PT, R27, c[0x0][0x178], !P3 ;  /* 0x00005e001b007a0c */ /* 0x000fe40005f61270 */
[----:B------:R-:W-:Y:S01]  /*27a80*/  ISETP.LT.AND P6, PT, R29, c[0x0][0x178], !P2 ;  /* 0x00005e001d007a0c */ /* 0x000fe200057c1270 */
[----:B------:R-:W-:-:S08]  /*27a90*/  IMAD.WIDE R18, R0, 0x2, R14 ;  /* 0x0000000200127825 */ /* 0x000fd000078e020e */
[----:B--2---:R0:W-:Y:S01]  /*27aa0*/  @P5 STG.E.U16 [R4.64], R21 ;  /* 0x0000001504005986 */ /* 0x0041e2000c101504 */
[----:B------:R-:W-:-:S03]  /*27ab0*/  ISETP.LT.AND P5, PT, R24, c[0x0][0x178], !P2 ;  /* 0x00005e0018007a0c */ /* 0x000fc600057a1270 */
[----:B------:R-:W-:Y:S04]  /*27ac0*/  @P3 STG.E.U16 [R16.64], R3 ;  /* 0x0000000310003986 */ /* 0x000fe8000c101504 */
[----:B------:R4:W-:Y:S01]  /*27ad0*/  @P6 STG.E.U16 [R18.64], R20 ;  /* 0x0000001412006986 */ /* 0x0009e2000c101504 */
[----:B------:R-:W-:Y:S02]  /*27ae0*/  ISETP.LT.AND P6, PT, R27, c[0x0][0x178], !P2 ;  /* 0x00005e001b007a0c */ /* 0x000fe400057c1270 */
[----:B---3--:R-:W-:Y:S01]  /*27af0*/  ISETP.LT.AND P4, PT, R2, c[0x0][0x178], !P2 ;  /* 0x00005e0002007a0c */ /* 0x008fe20005781270 */
[----:B0-----:R-:W-:Y:S01]  /*27b00*/  IMAD.WIDE R4, R0, 0x2, R12 ;  /* 0x0000000200047825 */ /* 0x001fe200078e020c */
[----:B------:R-:W-:Y:S02]  /*27b10*/  ISETP.LT.AND P2, PT, R29, c[0x0][0x178], !P1 ;  /* 0x00005e001d007a0c */ /* 0x000fe40004f41270 */
[----:B----4-:R-:W-:-:S02]  /*27b20*/  PRMT R18, R7, 0x7632, R18 ;  /* 0x0000763207127816 */ /* 0x010fc40000000012 */
[----:B------:R-:W-:Y:S02]  /*27b30*/  PRMT R20, R3, 0x7632, R20 ;  /* 0x0000763203147816 */ /* 0x000fe40000000014 */
[C---:B------:R-:W-:Y:S01]  /*27b40*/  IADD3 R3, R0.reuse, c[0x0][0x198], RZ ;  /* 0x0000660000037a10 */ /* 0x040fe20007ffe0ff */
[----:B------:R-:W-:Y:S01]  /*27b50*/  IMAD.WIDE R6, R0, 0x2, R10 ;  /* 0x0000000200067825 */ /* 0x000fe200078e020a */
[----:B------:R-:W-:-:S03]  /*27b60*/  PRMT R19, R21, 0x7632, R19 ;  /* 0x0000763215137816 */ /* 0x000fc60000000013 */
[----:B------:R0:W-:Y:S01]  /*27b70*/  @P4 STG.E.U16 [R4.64], R18 ;  /* 0x0000001204004986 */ /* 0x0001e2000c101504 */
[----:B------:R-:W-:Y:S01]  /*27b80*/  ISETP.LT.AND P4, PT, R2, c[0x0][0x178], !P1 ;  /* 0x00005e0002007a0c */ /* 0x000fe20004f81270 */
[----:B------:R-:W-:Y:S02]  /*27b90*/  IMAD.WIDE R16, R0, 0x2, R8 ;  /* 0x0000000200107825 */ /* 0x000fe400078e0208 */
[----:B------:R1:W-:Y:S01]  /*27ba0*/  @P5 STG.E.U16 [R6.64], R19 ;  /* 0x0000001306005986 */ /* 0x0003e2000c101504 */
[----:B------:R-:W-:Y:S02]  /*27bb0*/  ISETP.LT.AND P5, PT, R24, c[0x0][0x178], !P1 ;  /* 0x00005e0018007a0c */ /* 0x000fe40004fa1270 */
[----:B------:R-:W-:Y:S01]  /*27bc0*/  ISETP.LT.AND P1, PT, R27, c[0x0][0x178], !P1 ;  /* 0x00005e001b007a0c */ /* 0x000fe20004f21270 */
[----:B------:R2:W-:Y:S01]  /*27bd0*/  @P6 STG.E.U16 [R16.64], R20 ;  /* 0x0000001410006986 */ /* 0x0005e2000c101504 */
[----:B0-----:R-:W-:Y:S01]  /*27be0*/  IMAD.WIDE R4, R3, 0x2, R14 ;  /* 0x0000000203047825 */ /* 0x001fe200078e020e */
[----:B------:R-:W-:-:S04]  /*27bf0*/  ISETP.LT.AND P6, PT, R29, c[0x0][0x178], !P0 ;  /* 0x00005e001d007a0c */ /* 0x000fc800047c1270 */
[----:B------:R0:W-:Y:S01]  /*27c00*/  @P2 STG.E.U16 [R4.64], R26 ;  /* 0x0000001a04002986 */ /* 0x0001e2000c101504 */
[C---:B------:R-:W-:Y:S01]  /*27c10*/  IADD3 R0, R3.reuse, c[0x0][0x198], RZ ;  /* 0x0000660003007a10 */ /* 0x040fe20007ffe0ff */
[----:B-1----:R-:W-:Y:S01]  /*27c20*/  IMAD.WIDE R6, R3, 0x2, R10 ;  /* 0x0000000203067825 */ /* 0x002fe200078e020a */
[----:B--2---:R-:W-:-:S03]  /*27c30*/  PRMT R20, R26, 0x7632, R20 ;  /* 0x000076321a147816 */ /* 0x004fc60000000014 */
[----:B0-----:R-:W-:Y:S01]  /*27c40*/  IMAD.WIDE R4, R3, 0x2, R12 ;  /* 0x0000000203047825 */ /* 0x001fe200078e020c */
[----:B------:R-:W-:Y:S01]  /*27c50*/  IADD3 R21, R25, 0x28, RZ ;  /* 0x0000002819157810 */ /* 0x000fe20007ffe0ff */
[----:B------:R-:W2:Y:S02]  /*27c60*/  LDL.LU R26, [R1+0x1d4] ;  /* 0x0001d400011a7983 */ /* 0x000ea40000300800 */
[----:B------:R-:W-:Y:S02]  /*27c70*/  IMAD.WIDE R16, R3, 0x2, R8 ;  /* 0x0000000203107825 */ /* 0x000fe400078e0208 */
[----:B------:R0:W-:Y:S01]  /*27c80*/  @P4 STG.E.U16 [R4.64], R22 ;  /* 0x0000001604004986 */ /* 0x0001e2000c101504 */
[----:B------:R-:W-:Y:S01]  /*27c90*/  ISETP.LT.AND P4, PT, R2, c[0x0][0x178], !P0 ;  /* 0x00005e0002007a0c */ /* 0x000fe20004781270 */
[----:B------:R-:W-:Y:S02]  /*27ca0*/  IMAD.WIDE R18, R0, 0x2, R14 ;  /* 0x0000000200127825 */ /* 0x000fe400078e020e */
[----:B------:R-:W-:Y:S04]  /*27cb0*/  @P5 STG.E.U16 [R6.64], R23 ;  /* 0x0000001706005986 */ /* 0x000fe8000c101504 */
[----:B------:R-:W-:Y:S01]  /*27cc0*/  @P1 STG.E.U16 [R16.64], R28 ;  /* 0x0000001c10001986 */ /* 0x000fe2000c101504 */
[----:B------:R-:W-:-:S03]  /*27cd0*/  ISETP.GE.AND P3, PT, R21, c[0x0][0x17c], PT ;  /* 0x00005f0015007a0c */ /* 0x000fc60003f66270 */
[----:B------:R1:W-:Y:S01]  /*27ce0*/  @P6 STG.E.U16 [R18.64], R20 ;  /* 0x0000001412006986 */ /* 0x0003e2000c101504 */
[----:B0-----:R-:W-:-:S03]  /*27cf0*/  IMAD.WIDE R4, R0, 0x2, R12 ;  /* 0x0000000200047825 */ /* 0x001fc600078e020c */
[----:B------:R0:W-:Y:S01]  /*27d00*/  STL [R1+0xff0], R2 ;  /* 0x000ff00201007387 */ /* 0x0001e20000100800 */
[----:B-1----:R-:W-:-:S05]  /*27d10*/  PRMT R18, R22, 0x7632, R18 ;  /* 0x0000763216127816 */ /* 0x002fca0000000012 */
[----:B------:R1:W-:Y:S01]  /*27d20*/  @P4 STG.E.U16 [R4.64], R18 ;  /* 0x0000001204004986 */ /* 0x0003e2000c101504 */
[----:B------:R-:W-:-:S03]  /*27d30*/  ISETP.LT.AND P4, PT, R2, c[0x0][0x178], !P3 ;  /* 0x00005e0002007a0c */ /* 0x000fc60005f81270 */
[----:B0-----:R-:W3:Y:S01]  /*27d40*/  LDL R2, [R1+0xe4] ;  /* 0x0000e40001027983 */ /* 0x001ee20000100800 */
[----:B------:R-:W-:Y:S02]  /*27d50*/  ISETP.LT.AND P5, PT, R24, c[0x0][0x178], !P0 ;  /* 0x00005e0018007a0c */ /* 0x000fe400047a1270 */
[----:B------:R-:W-:Y:S02]  /*27d60*/  ISETP.LT.AND P6, PT, R27, c[0x0][0x178], !P0 ;  /* 0x00005e001b007a0c */ /* 0x000fe400047c1270 */
[----:B------:R-:W-:Y:S02]  /*27d70*/  ISETP.LT.AND P0, PT, R29, c[0x0][0x178], !P3 ;  /* 0x00005e001d007a0c */ /* 0x000fe40005f01270 */
[----:B------:R-:W-:Y:S02]  /*27d80*/  IADD3 R21, R25, 0x29, RZ ;  /* 0x0000002919157810 */ /* 0x000fe40007ffe0ff */
[C---:B------:R-:W-:Y:S01]  /*27d90*/  IADD3 R3, R0.reuse, c[0x0][0x198], RZ ;  /* 0x0000660000037a10 */ /* 0x040fe20007ffe0ff */
[----:B------:R-:W-:Y:S01]  /*27da0*/  IMAD.WIDE R6, R0, 0x2, R10 ;  /* 0x0000000200067825 */ /* 0x000fe200078e020a */
[----:B------:R-:W-:-:S02]  /*27db0*/  PRMT R19, R23, 0x7632, R19 ;  /* 0x0000763217137816 */ /* 0x000fc40000000013 */
[----:B------:R-:W-:Y:S01]  /*27dc0*/  ISETP.GE.AND P2, PT, R21, c[0x0][0x17c], PT ;  /* 0x00005f0015007a0c */ /* 0x000fe20003f46270 */
[----:B------:R-:W-:Y:S01]  /*27dd0*/  IMAD.WIDE R16, R0, 0x2, R8 ;  /* 0x0000000200107825 */ /* 0x000fe200078e0208 */
[----:B------:R-:W-:Y:S02]  /*27de0*/  PRMT R20, R28, 0x7632, R20 ;  /* 0x000076321c147816 */ /* 0x000fe40000000014 */
[----:B------:R-:W-:Y:S01]  /*27df0*/  IADD3 R21, R25, 0x2a, RZ ;  /* 0x0000002a19157810 */ /* 0x000fe20007ffe0ff */
[----:B-1----:R-:W-:Y:S01]  /*27e00*/  IMAD.WIDE R4, R3, 0x2, R14 ;  /* 0x0000000203047825 */ /* 0x002fe200078e020e */
[----:B------:R0:W-:Y:S02]  /*27e10*/  @P5 STG.E.U16 [R6.64], R19 ;  /* 0x0000001306005986 */ /* 0x0001e4000c101504 */
[----:B------:R-:W-:Y:S02]  /*27e20*/  ISETP.GE.AND P1, PT, R21, c[0x0][0x17c], PT ;  /* 0x00005f0015007a0c */ /* 0x000fe40003f26270 */
[----:B------:R1:W-:Y:S01]  /*27e30*/  @P6 STG.E.U16 [R16.64], R20 ;  /* 0x0000001410006986 */ /* 0x0003e2000c101504 */
[----:B------:R-:W-:-:S02]  /*27e40*/  IADD3 R21, R25, 0x2b, RZ ;  /* 0x0000002b19157810 */ /* 0x000fc40007ffe0ff */
        /* <DEDUP_REMOVED lines=20> */
[----:B--2---:R-:W-:Y:S01]  /*27f90*/  @P5 STG.E.U16 [R6.64], R21 ;  /* 0x0000001506005986 */ /* 0x004fe2000c101504 */
[----:B------:R-:W-:-:S03]  /*27fa0*/  ISETP.LT.AND P5, PT, R24, c[0x0][0x178], !P2 ;  /* 0x00005e0018007a0c */ /* 0x000fc600057a1270 */
[----:B------:R-:W-:Y:S04]  /*27fb0*/  @P3 STG.E.U16 [R16.64], R3 ;  /* 0x0000000310003986 */ /* 0x000fe8000c101504 */
[----:B------:R4:W-:Y:S01]  /*27fc0*/  @P6 STG.E.U16 [R18.64], R20 ;  /* 0x0000001412006986 */ /* 0x0009e2000c101504 */
[----:B------:R-:W-:Y:S02]  /*27fd0*/  ISETP.LT.AND P6, PT, R27, c[0x0][0x178], !P2 ;  /* 0x00005e001b007a0c */ /* 0x000fe400057c1270 */
[----:B---3--:R-:W-:Y:S02]  /*27fe0*/  ISETP.LT.AND P4, PT, R2, c[0x0][0x178], !P2 ;  /* 0x00005e0002007a0c */ /* 0x008fe40005781270 */
[----:B------:R-:W-:Y:S02]  /*27ff0*/  ISETP.LT.AND P2, PT, R29, c[0x0][0x178], !P1 ;  /* 0x00005e001d007a0c */ /* 0x000fe40004f41270 */
[----:B----4-:R-:W-:Y:S01]  /*28000*/  PRMT R18, R5, 0x7632, R18 ;  /* 0x0000763205127816 */ /* 0x010fe20000000012 */
[----:B------:R-:W-:Y:S01]  /*28010*/  IMAD.WIDE R4, R0, 0x2, R12 ;  /* 0x0000000200047825 */ /* 0x000fe200078e020c */
[----:B------:R-:W-:-:S02]  /*28020*/  PRMT R20, R3, 0x7632, R20 ;  /* 0x0000763203147816 */ /* 0x000fc40000000014 */
        /* <DEDUP_REMOVED lines=75> */
[C---:B0-----:R-:W-:Y:S01]  /*284e0*/  IMAD.WIDE R6, R0.reuse, 0x2, R10 ;  /* 0x0000000200067825 */ /* 0x041fe200078e020a */
[----:B------:R-:W-:Y:S02]  /*284f0*/  ISETP.LT.AND P2, PT, R29, c[0x0][0x178], !P1 ;  /* 0x00005e001d007a0c */ /* 0x000fe40004f41270 */
[----:B----4-:R-:W-:Y:S01]  /*28500*/  PRMT R18, R5, 0x7632, R18 ;  /* 0x0000763205127816 */ /* 0x010fe20000000012 */
[----:B------:R-:W-:Y:S01]  /*28510*/  IMAD.WIDE R4, R0, 0x2, R12 ;  /* 0x0000000200047825 */ /* 0x000fe200078e020c */
[----:B------:R-:W-:-:S02]  /*28520*/  PRMT R19, R21, 0x7632, R19 ;  /* 0x0000763215137816 */ /* 0x000fc40000000013 */
[----:B------:R-:W-:Y:S01]  /*28530*/  PRMT R20, R3, 0x7632, R20 ;  /* 0x0000763203147816 */ /* 0x000fe20000000014 */
[C---:B------:R-:W-:Y:S01]  /*28540*/  IMAD.WIDE R16, R0.reuse, 0x2, R8 ;  /* 0x0000000200107825 */ /* 0x040fe200078e0208 */
[----:B------:R-:W-:-:S03]  /*28550*/  IADD3 R3, R0, c[0x0][0x198], RZ ;  /* 0x0000660000037a10 */ /* 0x000fc60007ffe0ff */
[----:B------:R0:W-:Y:S01]  /*28560*/  @P4 STG.E.U16 [R4.64], R18 ;  /* 0x0000001204004986 */ /* 0x0001e2000c101504 */
[----:B------:R-:W-:-:S03]  /*28570*/  ISETP.LT.AND P4, PT, R2, c[0x0][0x178], !P1 ;  /* 0x00005e0002007a0c */ /* 0x000fc60004f81270 */
[----:B------:R1:W-:Y:S01]  /*28580*/  @P5 STG.E.U16 [R6.64], R19 ;  /* 0x0000001306005986 */ /* 0x0003e2000c101504 */
[----:B------:R-:W-:Y:S02]  /*28590*/  ISETP.LT.AND P5, PT, R24, c[0x0][0x178], !P1 ;  /* 0x00005e0018007a0c */ /* 0x000fe40004fa1270 */
[----:B------:R-:W-:Y:S01]  /*285a0*/  ISETP.LT.AND P1, PT, R27, c[0x0][0x178], !P1 ;  /* 0x00005e001b007a0c */ /* 0x000fe20004f21270 */
[----:B------:R2:W-:Y:S01]  /*285b0*/  @P6 STG.E.U16 [R16.64], R20 ;  /* 0x0000001410006986 */ /* 0x0005e2000c101504 */
[----:B------:R-:W-:Y:S01]  /*285c0*/  ISETP.LT.AND P6, PT, R29, c[0x0][0x178], !P0 ;  /* 0x00005e001d007a0c */ /* 0x000fe200047c1270 */
[C---:B0-----:R-:W-:Y:S01]  /*285d0*/  IMAD.WIDE R4, R3.reuse, 0x2, R14 ;  /* 0x0000000203047825 */ /* 0x041fe200078e020e */
[----:B------:R-:W-:-:S04]  /*285e0*/  IADD3 R0, R3, c[0x0][0x198], RZ ;  /* 0x0000660003007a10 */ /* 0x000fc80007ffe0ff */
[----:B------:R0:W-:Y:S01]  /*285f0*/  @P2 STG.E.U16 [R4.64], R26 ;  /* 0x0000001a04002986 */ /* 0x0001e2000c101504 */
[----:B-1----:R-:W-:Y:S01]  /*28600*/  IMAD.WIDE R6, R3, 0x2, R10 ;  /* 0x0000000203067825 */ /* 0x002fe200078e020a */
[----:B--2---:R-:W-:-:S03]  /*28610*/  PRMT R20, R26, 0x7632, R20 ;  /* 0x000076321a147816 */ /* 0x004fc60000000014 */
[----:B------:R-:W-:-:S04]  /*28620*/  IMAD.WIDE R16, R3, 0x2, R8 ;  /* 0x0000000203107825 */ /* 0x000fc800078e0208 */
[----:B------:R-:W-:Y:S01]  /*28630*/  IMAD.WIDE R18, R0, 0x2, R14 ;  /* 0x0000000200127825 */ /* 0x000fe200078e020e */
[----:B0-----:R-:W2:Y:S03]  /*28640*/  LDL.LU R26, [R1+0x1d8] ;  /* 0x0001d800011a7983 */ /* 0x001ea60000300800 */
[----:B------:R-:W-:-:S05]  /*28650*/  IMAD.WIDE R4, R3, 0x2, R12 ;  /* 0x0000000203047825 */ /* 0x000fca00078e020c */
[----:B------:R-:W-:Y:S04]  /*28660*/  @P4 STG.E.U16 [R4.64], R22 ;  /* 0x0000001604004986 */ /* 0x000fe8000c101504 */
[----:B------:R-:W-:Y:S04]  /*28670*/  @P5 STG.E.U16 [R6.64], R23 ;  /* 0x0000001706005986 */ /* 0x000fe8000c101504 */
[----:B------:R-:W-:Y:S04]  /*28680*/  @P1 STG.E.U16 [R16.64], R28 ;  /* 0x0000001c10001986 */ /* 0x000fe8000c101504 */
[----:B------:R0:W-:Y:S02]  /*28690*/  @P6 STG.E.U16 [R18.64], R20 ;  /* 0x0000001412006986 */ /* 0x0001e4000c101504 */
[----:B0-----:R-:W-:-:S02]  /*286a0*/  PRMT R18, R22, 0x7632, R18 ;  /* 0x0000763216127816 */ /* 0x001fc40000000012 */
[----:B------:R-:W3:Y:S01]  /*286b0*/  LDL R22, [R1+0xe8] ;  /* 0x0000e80001167983 */ /* 0x000ee20000100800 */
[----:B------:R-:W-:Y:S02]  /*286c0*/  IADD3 R21, R25, 0x30, RZ ;  /* 0x0000003019157810 */ /* 0x000fe40007ffe0ff */
[----:B------:R-:W-:Y:S02]  /*286d0*/  ISETP.LT.AND P4, PT, R2, c[0x0][0x178], !P0 ;  /* 0x00005e0002007a0c */ /* 0x000fe40004781270 */
[----:B------:R-:W-:Y:S02]  /*286e0*/  ISETP.GE.AND P3, PT, R21, c[0x0][0x17c], PT ;  /* 0x00005f0015007a0c */ /* 0x000fe40003f66270 */
[----:B------:R-:W-:Y:S02]  /*286f0*/  ISETP.LT.AND P5, PT, R24, c[0x0][0x178], !P0 ;  /* 0x00005e0018007a0c */ /* 0x000fe400047a1270 */
[----:B------:R-:W-:Y:S02]  /*28700*/  ISETP.LT.AND P6, PT, R27, c[0x0][0x178], !P0 ;  /* 0x00005e001b007a0c */ /* 0x000fe400047c1270 */
[----:B------:R-:W-:-:S02]  /*28710*/  IADD3 R21, R25, 0x31, RZ ;  /* 0x0000003119157810 */ /* 0x000fc40007ffe0ff */
[----:B------:R-:W-:Y:S01]  /*28720*/  ISETP.LT.AND P0, PT, R29, c[0x0][0x178], !P3 ;  /* 0x00005e001d007a0c */ /* 0x000fe20005f01270 */
[C---:B------:R-:W-:Y:S01]  /*28730*/  IMAD.WIDE R4, R0.reuse, 0x2, R12 ;  /* 0x0000000200047825 */ /* 0x040fe200078e020c */
[C---:B------:R-:W-:Y:S02]  /*28740*/  IADD3 R3, R0.reuse, c[0x0][0x198], RZ ;  /* 0x0000660000037a10 */ /* 0x040fe40007ffe0ff */
[----:B------:R-:W-:Y:S01]  /*28750*/  ISETP.GE.AND P2, PT, R21, c[0x0][0x17c], PT ;  /* 0x00005f0015007a0c */ /* 0x000fe20003f46270 */
[C---:B------:R-:W-:Y:S01]  /*28760*/  IMAD.WIDE R6, R0.reuse, 0x2, R10 ;  /* 0x0000000200067825 */ /* 0x040fe200078e020a */
[----:B------:R-:W-:Y:S01]  /*28770*/  IADD3 R21, R25, 0x32, RZ ;  /* 0x0000003219157810 */ /* 0x000fe20007ffe0ff */
[----:B------:R0:W-:Y:S01]  /*28780*/  @P4 STG.E.U16 [R4.64], R18 ;  /* 0x0000001204004986 */ /* 0x0001e2000c101504 */
[----:B------:R-:W-:Y:S01]  /*28790*/  PRMT R19, R23, 0x7632, R19 ;  /* 0x0000763217137816 */ /* 0x000fe20000000013 */
[----:B------:R-:W-:Y:S01]  /*287a0*/  IMAD.WIDE R16, R0, 0x2, R8 ;  /* 0x0000000200107825 */ /* 0x000fe200078e0208 */
[----:B------:R-:W-:Y:S01]  /*287b0*/  PRMT R20, R28, 0x7632, R20 ;  /* 0x000076321c147816 */ /* 0x000fe20000000014 */
[----:B------:R-:W4:Y:S01]  /*287c0*/  LDL.LU R23, [R1+0x1e8] ;  /* 0x0001e80001177983 */ /* 0x000f220000300800 */
[----:B------:R-:W-:-:S02]  /*287d0*/  ISETP.GE.AND P1, PT, R21, c[0x0][0x17c], PT ;  /* 0x00005f0015007a0c */ /* 0x000fc40003f26270 */
[----:B------:R-:W-:Y:S01]  /*287e0*/  ISETP.LT.AND P4, PT, R2, c[0x0][0x178], !P3 ;  /* 0x00005e0002007a0c */ /* 0x000fe20005f81270 */
[----:B------:R1:W-:Y:S01]  /*287f0*/  @P5 STG.E.U16 [R6.64], R19 ;  /* 0x0000001306005986 */ /* 0x0003e2000c101504 */
[----:B------:R-:W-:Y:S01]  /*28800*/  IADD3 R21, R25, 0x33, RZ ;  /* 0x0000003319157810 */ /* 0x000fe20007ffe0ff */
[C---:B0-----:R-:W-:Y:S02]  /*28810*/  IMAD.WIDE R4, R3.reuse, 0x2, R14 ;  /* 0x0000000203047825 */ /* 0x041fe400078e020e */
[----:B------:R0:W-:Y:S01]  /*28820*/  @P6 STG.E.U16 [R16.64], R20 ;  /* 0x0000001410006986 */ /* 0x0001e2000c101504 */
[----:B------:R-:W-:-:S03]  /*28830*/  IADD3 R0, R3, c[0x0][0x198], RZ ;  /* 0x0000660003007a10 */ /* 0x000fc60007ffe0ff */
[----:B------:R-:W4:Y:S01]  /*28840*/  LDL.LU R28, [R1+0x158] ;  /* 0x00015800011c7983 */ /* 0x000f220000300800 */
[----:B-1----:R-:W-:-:S04]  /*28850*/  IMAD.WIDE R6, R3, 0x2, R10 ;  /* 0x0000000203067825 */ /* 0x002fc800078e020a */
[----:B0-----:R-:W-:Y:S01]  /*28860*/  IMAD.WIDE R16, R3, 0x2, R8 ;  /* 0x0000000203107825 */ /* 0x001fe200078e0208 */
[----:B--2---:R0:W-:Y:S01]  /*28870*/  @P0 STG.E.U16 [R4.64], R26 ;  /* 0x0000001a04000986 */ /* 0x0041e2000c101504 */
[----:B------:R-:W-:Y:S02]  /*28880*/  PRMT R20, R26, 0x7632, R20 ;  /* 0x000076321a147816 */ /* 0x000fe40000000014 */
[----:B------:R-:W-:Y:S01]  /*28890*/  ISETP.GE.AND P0, PT, R21, c[0x0][0x17c], PT ;  /* 0x00005f0015007a0c */ /* 0x000fe20003f06270 */
[----:B0-----:R-:W2:Y:S01]  /*288a0*/  LDL.LU R26, [R1+0x118] ;  /* 0x00011800011a7983 */ /* 0x001ea20000300800 */
[----:B------:R-:W-:-:S03]  /*288b0*/  IMAD.WIDE R4, R3, 0x2, R12 ;  /* 0x0000000203047825 */ /* 0x000fc600078e020c */
[----:B------:R-:W2:Y:S04]  /*288c0*/  LDL.LU R3, [R1+0xc8] ;  /* 0x0000c80001037983 */ /* 0x000ea80000300800 */
[----:B------:R-:W2:Y:S04]  /*288d0*/  LDL.LU R21, [R1+0xd8] ;  /* 0x0000d80001157983 */ /* 0x000ea80000300800 */
[----:B---3--:R0:W-:Y:S04]  /*288e0*/  @P4 STG.E.U16 [R4.64], R22 ;  /* 0x0000001604004986 */ /* 0x0081e8000c101504 */
[----:B0-----:R-:W3:Y:S04]  /*288f0*/  LDL.LU R22, [R1+0xfe8] ;  /* 0x000fe80001167983 */ /* 0x001ee80000300800 */
[----:B------:R-:W3:Y:S01]  /*28900*/  LDL.LU R5, [R1+0xe8] ;  /* 0x0000e80001057983 */ /* 0x000ee20000300800 */
[----:B------:R-:W-:-:S02]  /*28910*/  ISETP.LT.AND P5, PT, R24, c[0x0][0x178], !P3 ;  /* 0x00005e0018007a0c */ /* 0x000fc40005fa1270 */
[----:B------:R-:W-:Y:S02]  /*28920*/  ISETP.LT.AND P3, PT, R27, c[0x0][0x178], !P3 ;  /* 0x00005e001b007a0c */ /* 0x000fe40005f61270 */
[C---:B------:R-:W-:Y:S01]  /*28930*/  ISETP.LT.AND P6, PT, R29.reuse, c[0x0][0x178], !P2 ;  /* 0x00005e001d007a0c */ /* 0x040fe200057c1270 */
[----:B------:R-:W-:Y:S01]  /*28940*/  IMAD.WIDE R18, R0, 0x2, R14 ;  /* 0x0000000200127825 */ /* 0x000fe200078e020e */
[----:B------:R-:W-:-:S07]  /*28950*/  ISETP.LT.AND P4, PT, R29, c[0x0][0x178], !P1 ;  /* 0x00005e001d007a0c */ /* 0x000fce0004f81270 */
[----:B--2---:R0:W-:Y:S04]  /*28960*/  @P5 STG.E.U16 [R6.64], R21 ;  /* 0x0000001506005986 */ /* 0x0041e8000c101504 */
[----:B------:R-:W-:Y:S01]  /*28970*/  @P3 STG.E.U16 [R16.64], R3 ;  /* 0x0000000310003986 */ /* 0x000fe2000c101504 */
[----:B------:R-:W-:Y:S02]  /*28980*/  ISETP.LT.AND P3, PT, R2, c[0x0][0x178], !P2 ;  /* 0x00005e0002007a0c */ /* 0x000fe40005761270 */
[----:B------:R-:W-:Y:S01]  /*28990*/  ISETP.LT.AND P5, PT, R24, c[0x0][0x178], !P2 ;  /* 0x00005e0018007a0c */ /* 0x000fe200057a1270 */
[----:B------:R1:W-:Y:S01]  /*289a0*/  @P6 STG.E.U16 [R18.64], R20 ;  /* 0x0000001412006986 */ /* 0x0003e2000c101504 */
[----:B------:R-:W-:Y:S01]  /*289b0*/  ISETP.LT.AND P6, PT, R27, c[0x0][0x178], !P2 ;  /* 0x00005e001b007a0c */ /* 0x000fe200057c1270 */
[----:B0-----:R-:W-:Y:S01]  /*289c0*/  IMAD.WIDE R6, R0, 0x2, R10 ;  /* 0x0000000200067825 */ /* 0x001fe200078e020a */
[----:B-1----:R-:W-:-:S02]  /*289d0*/  PRMT R20, R3, 0x7632, R20 ;  /* 0x0000763203147816 */ /* 0x002fc40000000014 */
[C---:B------:R-:W-:Y:S02]  /*289e0*/  IADD3 R3, R0.reuse, c[0x0][0x198], RZ ;  /* 0x0000660000037a10 */ /* 0x040fe40007ffe0ff */
[----:B---3--:R-:W-:Y:S01]  /*289f0*/  PRMT R18, R5, 0x7632, R18 ;  /* 0x0000763205127816 */ /* 0x008fe20000000012 */
[----:B------:R-:W-:Y:S01]  /*28a00*/  IMAD.WIDE R4, R0, 0x2, R12 ;  /* 0x0000000200047825 */ /* 0x000fe200078e020c */
[----:B------:R-:W-:-:S03]  /*28a10*/  PRMT R19, R21, 0x7632, R19 ;  /* 0x0000763215137816 */ /* 0x000fc60000000013 */
[----:B------:R-:W-:Y:S01]  /*28a20*/  IMAD.WIDE R16, R0, 0x2, R8 ;  /* 0x0000000200107825 */ /* 0x000fe200078e0208 */
        /* <DEDUP_REMOVED lines=11> */
[----:B------:R-:W3:Y:S01]  /*28ae0*/  LDL.LU R3, [R1+0xf8] ;  /* 0x0000f80001037983 */ /* 0x000ee20000300800 */
[----:B------:R-:W-:-:S02]  /*28af0*/  ISETP.LT.AND P3, PT, R2, c[0x0][0x178], !P1 ;  /* 0x00005e0002007a0c */ /* 0x000fc40004f61270 */
[----:B------:R-:W-:Y:S02]  /*28b00*/  ISETP.LT.AND P5, PT, R24, c[0x0][0x178], !P1 ;  /* 0x00005e0018007a0c */ /* 0x000fe40004fa1270 */
[----:B------:R-:W-:Y:S02]  /*28b10*/  ISETP.LT.AND P1, PT, R27, c[0x0][0x178], !P1 ;  /* 0x00005e001b007a0c */ /* 0x000fe40004f21270 */
[----:B------:R-:W-:Y:S02]  /*28b20*/  ISETP.LT.AND P6, PT, R29, c[0x0][0x178], !P0 ;  /* 0x00005e001d007a0c */ /* 0x000fe400047c1270 */
[----:B------:R-:W-:-:S05]  /*28b30*/  IADD3 R21, R25, 0x34, RZ ;  /* 0x0000003419157810 */ /* 0x000fca0007ffe0ff */
[----:B------:R0:W-:Y:S01]  /*28b40*/  @P3 STG.E.U16 [R4.64], R28 ;  /* 0x0000001c04003986 */ /* 0x0001e2000c101504 */
[----:B------:R-:W-:-:S03]  /*28b50*/  ISETP.LT.AND P3, PT, R24, c[0x0][0x178], !P0 ;  /* 0x00005e0018007a0c */ /* 0x000fc60004761270 */
[----:B------:R1:W-:Y:S01]  /*28b60*/  @P5 STG.E.U16 [R6.64], R26 ;  /* 0x0000001a06005986 */ /* 0x0003e2000c101504 */
[----:B------:R-:W-:Y:S01]  /*28b70*/  ISETP.GE.AND P2, PT, R21, c[0x0][0x17c], PT ;  /* 0x00005f0015007a0c */ /* 0x000fe20003f46270 */
[----:B------:R-:W-:Y:S01]  /*28b80*/  IMAD.WIDE R18, R0, 0x2, R14 ;  /* 0x0000000200127825 */ /* 0x000fe200078e020e */
[----:B------:R-:W-:-:S04]  /*28b90*/  IADD3 R21, R25, 0x35, RZ ;  /* 0x0000003519157810 */ /* 0x000fc80007ffe0ff */
[----:B------:R-:W-:Y:S01]  /*28ba0*/  ISETP.GE.AND P4, PT, R21, c[0x0][0x17c], PT ;  /* 0x00005f0015007a0c */ /* 0x000fe20003f86270 */
[----:B0-----:R-:W-:Y:S01]  /*28bb0*/  IMAD.WIDE R4, R0, 0x2, R10 ;  /* 0x0000000200047825 */ /* 0x001fe200078e020a */
[----:B------:R-:W-:-:S03]  /*28bc0*/  PRMT R21, R28, 0x7632, R21 ;  /* 0x000076321c157816 */ /* 0x000fc60000000015 */
[----:B-1----:R-:W-:Y:S01]  /*28bd0*/  IMAD.WIDE R6, R0, 0x2, R12 ;  /* 0x0000000200067825 */ /* 0x002fe200078e020c */
[----:B---3--:R-:W-:Y:S01]  /*28be0*/  @P1 STG.E.U16 [R16.64], R3 ;  /* 0x0000000310001986 */ /* 0x008fe2000c101504 */
[----:B------:R-:W-:-:S03]  /*28bf0*/  ISETP.LT.AND P1, PT, R2, c[0x0][0x178], !P0 ;  /* 0x00005e0002007a0c */ /* 0x000fc60004721270 */
[----:B------:R0:W-:Y:S02]  /*28c00*/  @P6 STG.E.U16 [R18.64], R20 ;  /* 0x0000001412006986 */ /* 0x0001e4000c101504 */
[----:B0-----:R-:W-:-:S08]  /*28c10*/  PRMT R18, R26, 0x7632, R18 ;  /* 0x000076321a127816 */ /* 0x001fd00000000012 */
[----:B------:R-:W-:Y:S04]  /*28c20*/  @P1 STG.E.U16 [R6.64], R21 ;  /* 0x0000001506001986 */ /* 0x000fe8000c101504 */
[----:B------:R-:W3:Y:S04]  /*28c30*/  LDL.LU R26, [R1+0x168] ;  /* 0x00016800011a7983 */ /* 0x000ee80000300800 */
[----:B------:R-:W4:Y:S04]  /*28c40*/  LDL.LU R28, [R1+0xb8] ;  /* 0x0000b800011c7983 */ /* 0x000f280000300800 */
[----:B------:R0:W-:Y:S04]  /*28c50*/  @P3 STG.E.U16 [R4.64], R18 ;  /* 0x0000001204003986 */ /* 0x0001e8000c101504 */
[----:B0-----:R-:W2:Y:S01]  /*28c60*/  LDL.LU R18, [R1+0x208] ;  /* 0x0002080001127983 */ /* 0x001ea20000300800 */
[----:B------:R-:W-:-:S02]  /*28c70*/  ISETP.LT.AND P0, PT, R27, c[0x0][0x178], !P0 ;  /* 0x00005e001b007a0c */ /* 0x000fc40004701270 */
[----:B------:R-:W-:Y:S02]  /*28c80*/  ISETP.LT.AND P6, PT, R29, c[0x0][0x178], !P2 ;  /* 0x00005e001d007a0c */ /* 0x000fe400057c1270 */
[----:B------:R-:W-:Y:S02]  /*28c90*/  ISETP.LT.AND P5, PT, R2, c[0x0][0x178], !P2 ;  /* 0x00005e0002007a0c */ /* 0x000fe400057a1270 */
[----:B------:R-:W-:Y:S02]  /*28ca0*/  PRMT R19, R3, 0x7632, R19 ;  /* 0x0000763203137816 */ /* 0x000fe40000000013 */
[C---:B------:R-:W-:Y:S01]  /*28cb0*/  IADD3 R3, R0.reuse, c[0x0][0x198], RZ ;  /* 0x0000660000037a10 */ /* 0x040fe20007ffe0ff */
[----:B------:R-:W-:-:S04]  /*28cc0*/  IMAD.WIDE R16, R0, 0x2, R8 ;  /* 0x0000000200107825 */ /* 0x000fc800078e0208 */
[C---:B------:R-:W-:Y:S01]  /*28cd0*/  IMAD.WIDE R6, R3.reuse, 0x2, R14 ;  /* 0x0000000203067825 */ /* 0x040fe200078e020e */
[----:B------:R0:W-:Y:S03]  /*28ce0*/  @P0 STG.E.U16 [R16.64], R19 ;  /* 0x0000001310000986 */ /* 0x0001e6000c101504 */
[----:B------:R-:W-:Y:S01]  /*28cf0*/  IMAD.WIDE R4, R3, 0x2, R12 ;  /* 0x0000000203047825 */ /* 0x000fe200078e020c */
[----:B------:R-:W-:Y:S02]  /*28d00*/  IADD3 R0, R25, 0x37, RZ ;  /* 0x0000003719007810 */ /* 0x000fe40007ffe0ff */
[----:B------:R-:W-:Y:S02]  /*28d10*/  ISETP.LT.AND P3, PT, R24, c[0x0][0x178], !P2 ;  /* 0x00005e0018007a0c */ /* 0x000fe40005761270 */
[----:B------:R-:W-:Y:S02]  /*28d20*/  ISETP.LT.AND P2, PT, R27, c[0x0][0x178], !P2 ;  /* 0x00005e001b007a0c */ /* 0x000fe40005741270 */
[----:B------:R-:W-:-:S02]  /*28d30*/  ISETP.GE.AND P0, PT, R0, c[0x0][0x17c], PT ;  /* 0x00005f0000007a0c */ /* 0x000fc40003f06270 */
[----:B------:R-:W-:Y:S02]  /*28d40*/  IADD3 R20, R25, 0x36, RZ ;  /* 0x0000003619147810 */ /* 0x000fe40007ffe0ff */
[----:B------:R-:W-:Y:S02]  /*28d50*/  IADD3 R0, R3, c[0x0][0x198], RZ ;  /* 0x0000660003007a10 */ /* 0x000fe40007ffe0ff */
[----:B------:R-:W-:-:S03]  /*28d60*/  ISETP.GE.AND P1, PT, R20, c[0x0][0x17c], PT ;  /* 0x00005f0014007a0c */ /* 0x000fc60003f26270 */
[----:B0-----:R-:W-:Y:S01]  /*28d70*/  IMAD.WIDE R16, R0, 0x2, R14 ;  /* 0x0000000200107825 */ /* 0x001fe200078e020e */
[----:B--2---:R0:W-:Y:S01]  /*28d80*/  @P6 STG.E.U16 [R6.64], R18 ;  /* 0x0000001206006986 */ /* 0x0041e2000c101504 */
[----:B------:R-:W-:-:S03]  /*28d90*/  ISETP.LT.AND P6, PT, R2, c[0x0][0x178], !P4 ;  /* 0x00005e0002007a0c */ /* 0x000fc600067c1270 */
[----:B------:R1:W-:Y:S01]  /*28da0*/  @P5 STG.E.U16 [R4.64], R23 ;  /* 0x0000001704005986 */ /* 0x0003e2000c101504 */
[----:B------:R-:W-:Y:S02]  /*28db0*/  ISETP.LT.AND P5, PT, R29, c[0x0][0x178], !P4 ;  /* 0x00005e001d007a0c */ /* 0x000fe400067a1270 */
[----:B------:R-:W-:Y:S01]  /*28dc0*/  PRMT R20, R18, 0x7632, R20 ;  /* 0x0000763212147816 */ /* 0x000fe20000000014 */
[----:B0-----:R-:W-:-:S04]  /*28dd0*/  IMAD.WIDE R6, R3, 0x2, R8 ;  /* 0x0000000203067825 */ /* 0x001fc800078e0208 */
[----:B-1----:R-:W-:Y:S01]  /*28de0*/  IMAD.WIDE R4, R3, 0x2, R10 ;  /* 0x0000000203047825 */ /* 0x002fe200078e020a */
[----:B------:R-:W-:-:S03]  /*28df0*/  PRMT R3, R23, 0x7632, R3 ;  /* 0x0000763217037816 */ /* 0x000fc60000000003 */
[C---:B------:R-:W-:Y:S01]  /*28e00*/  IMAD.WIDE R18, R0.reuse, 0x2, R12 ;  /* 0x0000000200127825 */ /* 0x040fe200078e020c */
[----:B---3--:R0:W-:Y:S04]  /*28e10*/  @P3 STG.E.U16 [R4.64], R26 ;  /* 0x0000001a04003986 */ /* 0x0081e8000c101504 */
[----:B----4-:R1:W-:Y:S04]  /*28e20*/  @P2 STG.E.U16 [R6.64], R28 ;  /* 0x0000001c06002986 */ /* 0x0103e8000c101504 */
[----:B------:R-:W-:Y:S04]  /*28e30*/  @P5 STG.E.U16 [R16.64], R20 ;  /* 0x0000001410005986 */ /* 0x000fe8000c101504 */
[----:B------:R2:W-:Y:S01]  /*28e40*/  @P6 STG.E.U16 [R18.64], R3 ;  /* 0x0000000312006986 */ /* 0x0005e2000c101504 */
[----:B0-----:R-:W-:-:S04]  /*28e50*/  IMAD.WIDE R4, R0, 0x2, R10 ;  /* 0x0000000200047825 */ /* 0x001fc800078e020a */
[----:B-1----:R-:W-:Y:S01]  /*28e60*/  IMAD.WIDE R6, R0, 0x2, R8 ;  /* 0x0000000200067825 */ /* 0x002fe200078e0208 */
[----:B--2---:R-:W-:Y:S02]  /*28e70*/  PRMT R18, R26, 0x7632, R18 ;  /* 0x000076321a127816 */ /* 0x004fe40000000012 */
[----:B------:R-:W2:Y:S01]  /*28e80*/  LDL.LU R26, [R1+0x178] ;  /* 0x00017800011a7983 */ /* 0x000ea20000300800 */
[----:B------:R-:W-:Y:S02]  /*28e90*/  PRMT R19, R28, 0x7632, R19 ;  /* 0x000076321c137816 */ /* 0x000fe40000000013 */
[----:B------:R-:W-:Y:S01]  /*28ea0*/  IADD3 R3, R0, c[0x0][0x198], RZ ;  /* 0x0000660000037a10 */ /* 0x000fe20007ffe0ff */
[----:B------:R-:W3:Y:S04]  /*28eb0*/  LDL.LU R23, [R1+0xec] ;  /* 0x0000ec0001177983 */ /* 0x000ee80000300800 */
[----:B------:R-:W4:Y:S04]  /*28ec0*/  LDL.LU R28, [R1+0xdc] ;  /* 0x0000dc00011c7983 */ /* 0x000f280000300800 */
[----:B------:R-:W2:Y:S01]  /*28ed0*/  LDL R0, [R1+0x228] ;  /* 0x0002280001007983 */ /* 0x000ea20000100800 */
[----:B------:R-:W-:-:S02]  /*28ee0*/  ISETP.LT.AND P3, PT, R24, c[0x0][0x178], !P4 ;  /* 0x00005e0018007a0c */ /* 0x000fc40006761270 */
[----:B------:R-:W-:Y:S02]  /*28ef0*/  ISETP.LT.AND P4, PT, R27, c[0x0][0x178], !P4 ;  /* 0x00005e001b007a0c */ /* 0x000fe40006781270 */
[----:B------:R-:W-:Y:S02]  /*28f00*/  ISETP.LT.AND P5, PT, R29, c[0x0][0x178], !P1 ;  /* 0x00005e001d007a0c */ /* 0x000fe40004fa1270 */
[----:B------:R-:W-:Y:S01]  /*28f10*/  IADD3 R20, R25, 0x38, RZ ;  /* 0x0000003819147810 */ /* 0x000fe20007ffe0ff */
[----:B------:R-:W-:-:S06]  /*28f20*/  IMAD.WIDE R16, R3, 0x2, R14 ;  /* 0x0000000203107825 */ /* 0x000fcc00078e020e */
[----:B------:R-:W-:Y:S01]  /*28f30*/  @P3 STG.E.U16 [R4.64], R18 ;  /* 0x0000001204003986 */ /* 0x000fe2000c101504 */
[----:B------:R-:W-:-:S03]  /*28f40*/  ISETP.GE.AND P3, PT, R20, c[0x0][0x17c], PT ;  /* 0x00005f0014007a0c */ /* 0x000fc60003f66270 */
[----:B------:R-:W3:Y:S04]  /*28f50*/  LDL.LU R20, [R1+0x1dc] ;  /* 0x0001dc0001147983 */ /* 0x000ee80000300800 */
[----:B------:R0:W-:Y:S04]  /*28f60*/  @P4 STG.E.U16 [R6.64], R19 ;  /* 0x0000001306004986 */ /* 0x0001e8000c101504 */
[----:B0-----:R-:W3:Y:S04]  /*28f70*/  LDL.LU R19, [R1+0x188] ;  /* 0x0001880001137983 */ /* 0x001ee80000300800 */
[----:B--2---:R0:W-:Y:S04]  /*28f80*/  @P5 STG.E.U16 [R16.64], R0 ;  /* 0x0000000010005986 */ /* 0x0041e8000c101504 */
[----:B0-----:R-:W2:Y:S01]  /*28f90*/  LDL.LU R17, [R1+0x218] ;  /* 0x0002180001117983 */ /* 0x001ea20000300800 */
[----:B------:R-:W-:Y:S01]  /*28fa0*/  ISETP.LT.AND P2, PT, R2, c[0x0][0x178], !P1 ;  /* 0x00005e0002007a0c */ /* 0x000fe20004f41270 */
[----:B------:R-:W-:Y:S01]  /*28fb0*/  IMAD.WIDE R6, R3, 0x2, R12 ;  /* 0x0000000203067825 */ /* 0x000fe200078e020c */
[----:B------:R-:W-:-:S02]  /*28fc0*/  ISETP.LT.AND P6, PT, R24, c[0x0][0x178], !P1 ;  /* 0x00005e0018007a0c */ /* 0x000fc40004fc1270 */
[----:B------:R-:W-:Y:S01]  /*28fd0*/  ISETP.LT.AND P1, PT, R27, c[0x0][0x178], !P1 ;  /* 0x00005e001b007a0c */ /* 0x000fe20004f21270 */
[----:B------:R-:W-:-:S08]  /*28fe0*/  IMAD.WIDE R4, R3, 0x2, R10 ;  /* 0x0000000203047825 */ /* 0x000fd000078e020a */
[----:B--2---:R0:W-:Y:S04]  /*28ff0*/  @P2 STG.E.U16 [R6.64], R17 ;  /* 0x0000001106002986 */ /* 0x0041e8000c101504 */
[----:B0-----:R-:W2:Y:S01]  /*29000*/  LDL.LU R7, [R1+0x228] ;  /* 0x0002280001077983 */ /* 0x001ea20000300800 */
[----:B------:R-:W-:Y:S02]  /*29010*/  ISETP.LT.AND P5, PT, R29, c[0x0][0x178], !P0 ;  /* 0x00005e001d007a0c */ /* 0x000fe400047a1270 */
[----:B------:R-:W-:Y:S02]  /*29020*/  ISETP.LT.AND P4, PT, R2, c[0x0][0x178], !P0 ;  /* 0x00005e0002007a0c */ /* 0x000fe40004781270 */
[----:B------:R-:W-:Y:S01]  /*29030*/  IADD3 R0, R3, c[0x0][0x198], RZ ;  /* 0x0000660003007a10 */ /* 0x000fe20007ffe0ff */
[----:B---3--:R0:W-:Y:S01]  /*29040*/  @P6 STG.E.U16 [R4.64], R19 ;  /* 0x0000001304006986 */ /* 0x0081e2000c101504 */
[----:B------:R-:W-:-:S02]  /*29050*/  IADD3 R16, R25, 0x39, RZ ;  /* 0x0000003919107810 */ /* 0x000fc40007ffe0ff */
[----:B------:R-:W-:Y:S02]  /*29060*/  PRMT R18, R17, 0x7632, R18 ;  /* 0x0000763211127816 */ /* 0x000fe40000000012 */
[----:B------:R-:W-:Y:S01]  /*29070*/  ISETP.GE.AND P2, PT, R16, c[0x0][0x17c], PT ;  /* 0x00005f0010007a0c */ /* 0x000fe20003f46270 */
[----:B------:R-:W-:-:S04]  /*29080*/  IMAD.WIDE R16, R0, 0x2, R12 ;  /* 0x0000000200107825 */ /* 0x000fc800078e020c */
[----:B0-----:R-:W-:-:S05]  /*29090*/  IMAD.WIDE R4, R3, 0x2, R8 ;  /* 0x0000000203047825 */ /* 0x001fca00078e0208 */
[----:B------:R-:W-:Y:S01]  /*290a0*/  @P1 STG.E.U16 [R4.64], R26 ;  /* 0x0000001a04001986 */ /* 0x000fe2000c101504 */
[----:B------:R-:W-:Y:S02]  /*290b0*/  ISETP.LT.AND P1, PT, R24, c[0x0][0x178], !P0 ;  /* 0x00005e0018007a0c */ /* 0x000fe40004721270 */
[----:B--2---:R-:W-:Y:S01]  /*290c0*/  PRMT R3, R7, 0x7632, R3 ;  /* 0x0000763207037816 */ /* 0x004fe20000000003 */
[----:B------:R-:W-:-:S05]  /*290d0*/  IMAD.WIDE R6, R0, 0x2, R14 ;  /* 0x0000000200067825 */ /* 0x000fca00078e020e */
[----:B------:R-:W-:Y:S04]  /*290e0*/  @P5 STG.E.U16 [R6.64], R3 ;  /* 0x0000000306005986 */ /* 0x000fe8000c101504 */
[----:B------:R0:W-:Y:S02]  /*290f0*/  @P4 STG.E.U16 [R16.64], R18 ;  /* 0x0000001210004986 */ /* 0x0001e4000c101504 */
[----:B0-----:R-:W-:Y:S02]  /*29100*/  PRMT R17, R26, 0x7632, R17 ;  /* 0x000076321a117816 */ /* 0x001fe40000000011 */
[----:B------:R-:W2:Y:S01]  /*29110*/  LDL.LU R26, [R1+0xcc] ;  /* 0x0000cc00011a7983 */ /* 0x000ea20000300800 */
[----:B------:R-:W-:Y:S02]  /*29120*/  ISETP.LT.AND P0, PT, R27, c[0x0][0x178], !P0 ;  /* 0x00005e001b007a0c */ /* 0x000fe40004701270 */
[----:B------:R-:W-:Y:S01]  /*29130*/  ISETP.LT.AND P4, PT, R29, c[0x0][0x178], !P3 ;  /* 0x00005e001d007a0c */ /* 0x000fe20005f81270 */
[----:B------:R-:W-:Y:S01]  /*29140*/  IMAD.WIDE R4, R0, 0x2, R10 ;  /* 0x0000000200047825 */ /* 0x000fe200078e020a */
[----:B------:R-:W-:-:S02]  /*29150*/  ISETP.LT.AND P5, PT, R2, c[0x0][0x178], !P3 ;  /* 0x00005e0002007a0c */ /* 0x000fc40005fa1270 */
[----:B------:R-:W-:Y:S01]  /*29160*/  PRMT R16, R19, 0x7632, R16 ;  /* 0x0000763213107816 */ /* 0x000fe20000000010 */
[----:B------:R-:W-:Y:S01]  /*29170*/  IMAD.WIDE R6, R0, 0x2, R8 ;  /* 0x0000000200067825 */ /* 0x000fe200078e0208 */
[----:B------:R-:W-:Y:S02]  /*29180*/  ISETP.LT.AND P6, PT, R24, c[0x0][0x178], !P3 ;  /* 0x00005e0018007a0c */ /* 0x000fe40005fc1270 */
[----:B------:R-:W-:Y:S01]  /*29190*/  IADD3 R3, R0, c[0x0][0x198], RZ ;  /* 0x0000660000037a10 */ /* 0x000fe20007ffe0ff */
[----:B------:R0:W-:Y:S04]  /*291a0*/  @P1 STG.E.U16 [R4.64], R16 ;  /* 0x0000001004001986 */ /* 0x0001e8000c101504 */
[----:B------:R1:W-:Y:S01]  /*291b0*/  @P0 STG.E.U16 [R6.64], R17 ;  /* 0x0000001106000986 */ /* 0x0003e2000c101504 */
[----:B------:R-:W-:Y:S01]  /*291c0*/  IADD3 R0, R25, 0x3b, RZ ;  /* 0x0000003b19007810 */ /* 0x000fe20007ffe0ff */
[----:B0-----:R-:W-:-:S04]  /*291d0*/  IMAD.WIDE R4, R3, 0x2, R14 ;  /* 0x0000000203047825 */ /* 0x001fc800078e020e */
[C---:B-1----:R-:W-:Y:S01]  /*291e0*/  IMAD.WIDE R6, R3.reuse, 0x2, R12 ;  /* 0x0000000203067825 */ /* 0x042fe200078e020c */
[----:B------:R0:W-:Y:S03]  /*291f0*/  @P4 STG.E.U16 [R4.64], R20 ;  /* 0x0000001404004986 */ /* 0x0001e6000c101504 */
[----:B------:R-:W-:Y:S01]  /*29200*/  IMAD.WIDE R16, R3, 0x2, R10 ;  /* 0x0000000203107825 */ /* 0x000fe200078e020a */
[----:B------:R1:W-:Y:S01]  /*29210*/  @P5 STG.E.U16 [R6.64], R23 ;  /* 0x0000001706005986 */ /* 0x0003e2000c101504 */
[----:B------:R-:W-:-:S03]  /*29220*/  ISETP.LT.AND P3, PT, R27, c[0x0][0x178], !P3 ;  /* 0x00005e001b007a0c */ /* 0x000fc60005f61270 */
[----:B----4-:R3:W-:Y:S01]  /*29230*/  @P6 STG.E.U16 [R16.64], R28 ;  /* 0x0000001c10006986 */ /* 0x0107e2000c101504 */
[----:B------:R-:W-:Y:S02]  /*29240*/  ISETP.LT.AND P6, PT, R29, c[0x0][0x178], !P2 ;  /* 0x00005e001d007a0c */ /* 0x000fe400057c1270 */
[----:B------:R-:W-:Y:S02]  /*29250*/  ISETP.GE.AND P0, PT, R0, c[0x0][0x17c], PT ;  /* 0x00005f0000007a0c */ /* 0x000fe40003f06270 */
[----:B------:R-:W-:Y:S02]  /*29260*/  ISETP.LT.AND P5, PT, R2, c[0x0][0x178], !P2 ;  /* 0x00005e0002007a0c */ /* 0x000fe400057a1270 */
[----:B------:R-:W-:Y:S02]  /*29270*/  PRMT R0, R20, 0x7632, R0 ;  /* 0x0000763214007816 */ /* 0x000fe40000000000 */
[----:B------:R-:W-:Y:S02]  /*29280*/  ISETP.LT.AND P4, PT, R24, c[0x0][0x178], !P2 ;  /* 0x00005e0018007a0c */ /* 0x000fe40005781270 */
[C---:B0-----:R-:W-:Y:S01]  /*29290*/  IADD3 R20, R3.reuse, c[0x0][0x198], RZ ;  /* 0x0000660003147a10 */ /* 0x041fe20007ffe0ff */
[----:B------:R-:W-:Y:S01]  /*292a0*/  IMAD.WIDE R4, R3, 0x2, R8 ;  /* 0x0000000203047825 */ /* 0x000fe200078e0208 */
[----:B------:R-:W-:-:S02]  /*292b0*/  IADD3 R18, R25, 0x3a, RZ ;  /* 0x0000003a19127810 */ /* 0x000fc40007ffe0ff */
[----:B------:R-:W-:Y:S01]  /*292c0*/  PRMT R22, R23, 0x7632, R22 ;  /* 0x0000763217167816 */ /* 0x000fe20000000016 */
[----:B-1----:R-:W-:Y:S01]  /*292d0*/  IMAD.WIDE R6, R20, 0x2, R14 ;  /* 0x0000000214067825 */ /* 0x002fe200078e020e */
[----:B------:R-:W-:Y:S01]  /*292e0*/  ISETP.GE.AND P1, PT, R18, c[0x0][0x17c], PT ;  /* 0x00005f0012007a0c */ /* 0x000fe20003f26270 */
[----:B------:R-:W4:Y:S01]  /*292f0*/  LDL.LU R23, [R1+0x11c] ;  /* 0x00011c0001177983 */ /* 0x000f220000300800 */
[----:B------:R-:W-:Y:S01]  /*29300*/  PRMT R21, R28, 0x7632, R21 ;  /* 0x000076321c157816 */ /* 0x000fe20000000015 */
[----:B---3--:R-:W-:-:S04]  /*29310*/  IMAD.WIDE R16, R20, 0x2, R12 ;  /* 0x0000000214107825 */ /* 0x008fc800078e020c */
[----:B------:R-:W-:Y:S01]  /*29320*/  IMAD.WIDE R18, R20, 0x2, R10 ;  /* 0x0000000214127825 */ /* 0x000fe200078e020a */
[----:B--2---:R-:W-:Y:S01]  /*29330*/  PRMT R3, R26, 0x7632, R3 ;  /* 0x000076321a037816 */ /* 0x004fe20000000003 */
[----:B------:R0:W-:Y:S04]  /*29340*/  @P3 STG.E.U16 [R4.64], R26 ;  /* 0x0000001a04003986 */ /* 0x0001e8000c101504 */
[----:B------:R-:W-:Y:S04]  /*29350*/  @P6 STG.E.U16 [R6.64], R0 ;  /* 0x0000000006006986 */ /* 0x000fe8000c101504 */
[----:B------:R-:W-:Y:S04]  /*29360*/  @P5 STG.E.U16 [R16.64], R22 ;  /* 0x0000001610005986 */ /* 0x000fe8000c101504 */
[----:B0-----:R-:W2:Y:S04]  /*29370*/  LDL.LU R26, [R1+0xfc] ;  /* 0x0000fc00011a7983 */ /* 0x001ea80000300800 */
[----:B------:R-:W3:Y:S04]  /*29380*/  LDL.LU R28, [R1+0x20c] ;  /* 0x00020c00011c7983 */ /* 0x000ee80000300800 */
[----:B------:R0:W-:Y:S04]  /*29390*/  STL [R1+0xfd8], R22 ;  /* 0x000fd81601007387 */ /* 0x0001e80000100800 */
[----:B------:R1:W-:Y:S04]  /*293a0*/  @P4 STG.E.U16 [R18.64], R21 ;  /* 0x0000001512004986 */ /* 0x0003e8000c101504 */
[----:B0-----:R-:W2:Y:S04]  /*293b0*/  LDL.LU R22, [R1+0x15c] ;  /* 0x00015c0001167983 */ /* 0x001ea80000300800 */
[----:B-1----:R-:W2:Y:S01]  /*293c0*/  LDL.LU R21, [R1+0x1ec] ;  /* 0x0001ec0001157983 */ /* 0x002ea20000300800 */
[----:B------:R-:W-:-:S02]  /*293d0*/  ISETP.LT.AND P2, PT, R27, c[0x0][0x178], !P2 ;  /* 0x00005e001b007a0c */ /* 0x000fc40005741270 */
[----:B------:R-:W-:Y:S01]  /*293e0*/  ISETP.LT.AND P5, PT, R29, c[0x0][0x178], !P1 ;  /* 0x00005e001d007a0c */ /* 0x000fe20004fa1270 */
[C---:B------:R-:W-:Y:S01]  /*293f0*/  IMAD.WIDE R4, R20.reuse, 0x2, R8 ;  /* 0x0000000214047825 */ /* 0x040fe200078e0208 */
[----:B------:R-:W-:Y:S02]  /*29400*/  IADD3 R0, R20, c[0x0][0x198], RZ ;  /* 0x0000660014007a10 */ /* 0x000fe40007ffe0ff */
[----:B------:R-:W-:Y:S01]  /*29410*/  ISETP.LT.AND P4, PT, R2, c[0x0][0x178], !P1 ;  /* 0x00005e0002007a0c */ /* 0x000fe20004f81270 */
[----:B------:R-:W3:Y:S01]  /*29420*/  LDL.LU R20, [R1+0x1fc] ;  /* 0x0001fc0001147983 */ /* 0x000ee20000300800 */
[C---:B------:R-:W-:Y:S02]  /*29430*/  IADD3 R6, R25.reuse, 0x3c, RZ ;  /* 0x0000003c19067810 */ /* 0x040fe40007ffe0ff */
[----:B------:R-:W-:-:S03]  /*29440*/  IADD3 R18, R25, 0x3e, RZ ;  /* 0x0000003e19127810 */ /* 0x000fc60007ffe0ff */
[----:B------:R0:W-:Y:S01]  /*29450*/  @P2 STG.E.U16 [R4.64], R3 ;  /* 0x0000000304002986 */ /* 0x0001e2000c101504 */
[----:B------:R-:W-:Y:S01]  /*29460*/  ISETP.GE.AND P3, PT, R6, c[0x0][0x17c], PT ;  /* 0x00005f0006007a0c */ /* 0x000fe20003f66270 */
[----:B------:R-:W-:-:S04]  /*29470*/  IMAD.WIDE R6, R0, 0x2, R12 ;  /* 0x0000000200067825 */ /* 0x000fc800078e020c */
[----:B0-----:R-:W-:Y:S01]  /*29480*/  IMAD.WIDE R4, R0, 0x2, R14 ;  /* 0x0000000200047825 */ /* 0x001fe200078e020e */
[----:B------:R-:W-:Y:S02]  /*29490*/  IADD3 R3, R25, 0x3d, RZ ;  /* 0x0000003d19037810 */ /* 0x000fe40007ffe0ff */
[----:B------:R-:W-:Y:S02]  /*294a0*/  ISETP.LT.AND P6, PT, R24, c[0x0][0x178], !P1 ;  /* 0x00005e0018007a0c */ /* 0x000fe40004fc1270 */
[----:B------:R-:W-:Y:S02]  /*294b0*/  ISETP.GE.AND P2, PT, R3, c[0x0][0x17c], PT ;  /* 0x00005f0003007a0c */ /* 0x000fe40003f46270 */
[----:B------:R-:W-:Y:S01]  /*294c0*/  ISETP.LT.AND P1, PT, R27, c[0x0][0x178], !P1 ;  /* 0x00005e001b007a0c */ /* 0x000fe20004f21270 */
[----:B------:R-:W-:Y:S01]  /*294d0*/  IMAD.WIDE R16, R0, 0x2, R10 ;  /* 0x0000000200107825 */ /* 0x000fe200078e020a */
[----:B--2---:R0:W-:Y:S01]  /*294e0*/  @P5 STG.E.U16 [R4.64], R21 ;  /* 0x0000001504005986 */ /* 0x0041e2000c101504 */
[----:B------:R-:W-:-:S02]  /*294f0*/  ISETP.GE.AND P5, PT, R18, c[0x0][0x17c], PT ;  /* 0x00005f0012007a0c */ /* 0x000fc40003fa6270 */
[----:B------:R-:W-:Y:S01]  /*29500*/  PRMT R18, R21, 0x7632, R18 ;  /* 0x0000763215127816 */ /* 0x000fe20000000012 */
[----:B------:R1:W-:Y:S01]  /*29510*/  @P4 STG.E.U16 [R6.64], R22 ;  /* 0x0000001606004986 */ /* 0x0003e2000c101504 */
[----:B------:R-:W-:-:S03]  /*29520*/  PRMT R3, R22, 0x7632, R3 ;  /* 0x0000763216037816 */ /* 0x000fc60000000003 */
[----:B0-----:R-:W2:Y:S04]  /*29530*/  LDL.LU R21, [R1+0x16c] ;  /* 0x00016c0001157983 */ /* 0x001ea80000300800 */
[----:B-1----:R-:W2:Y:S01]  /*29540*/  LDL.LU R22, [R1+0xbc] ;  /* 0x0000bc0001167983 */ /* 0x002ea20000300800 */
[----:B------:R-:W-:Y:S01]  /*29550*/  ISETP.LT.AND P4, PT, R29, c[0x0][0x178], !P0 ;  /* 0x00005e001d007a0c */ /* 0x000fe20004781270 */
[C---:B------:R-:W-:Y:S01]  /*29560*/  IMAD.WIDE R4, R0.reuse, 0x2, R8 ;  /* 0x0000000200047825 */ /* 0x040fe200078e0208 */
[----:B------:R-:W-:Y:S01]  /*29570*/  IADD3 R0, R0, c[0x0][0x198], RZ ;  /* 0x0000660000007a10 */ /* 0x000fe20007ffe0ff */
[----:B----4-:R0:W-:Y:S01]  /*29580*/  @P6 STG.E.U16 [R16.64], R23 ;  /* 0x0000001710006986 */ /* 0x0101e2000c101504 */
[----:B------:R-:W-:-:S03]  /*29590*/  ISETP.LT.AND P6, PT, R2, c[0x0][0x178], !P0 ;  /* 0x00005e0002007a0c */ /* 0x000fc600047c1270 */
[----:B------:R1:W-:Y:S01]  /*295a0*/  @P1 STG.E.U16 [R4.64], R26 ;  /* 0x0000001a04001986 */ /* 0x0003e2000c101504 */
[----:B------:R-:W-:Y:S02]  /*295b0*/  ISETP.LT.AND P1, PT, R24, c[0x0][0x178], !P0 ;  /* 0x00005e0018007a0c */ /* 0x000fe40004721270 */
[----:B------:R-:W-:Y:S01]  /*295c0*/  ISETP.LT.AND P0, PT, R27, c[0x0][0x178], !P0 ;  /* 0x00005e001b007a0c */ /* 0x000fe20004701270 */
[----:B------:R-:W-:Y:S01]  /*295d0*/  IMAD.WIDE R6, R0, 0x2, R12 ;  /* 0x0000000200067825 */ /* 0x000fe200078e020c */
[----:B0-----:R-:W-:-:S03]  /*295e0*/  PRMT R16, R26, 0x7632, R16 ;  /* 0x000076321a107816 */ /* 0x001fc60000000010 */
[----:B-1----:R-:W-:Y:S01]  /*295f0*/  IMAD.WIDE R4, R0, 0x2, R14 ;  /* 0x0000000200047825 */ /* 0x002fe200078e020e */
[----:B------:R-:W4:Y:S01]  /*29600*/  LDL.LU R26, [R1+0x22c] ;  /* 0x00022c00011a7983 */ /* 0x000f220000300800 */
[----:B------:R-:W-:-:S03]  /*29610*/  PRMT R17, R23, 0x7632, R17 ;  /* 0x0000763217117816 */ /* 0x000fc60000000011 */
[----:B------:R0:W-:Y:S01]  /*29620*/  @P4 STG.E.U16 [R4.64], R18 ;  /* 0x0000001204004986 */ /* 0x0001e2000c101504 */
[----:B------:R-:W-:-:S03]  /*29630*/  ISETP.LT.AND P4, PT, R29, c[0x0][0x178], !P3 ;  /* 0x00005e001d007a0c */ /* 0x000fc60005f81270 */
[----:B------:R1:W-:Y:S04]  /*29640*/  @P6 STG.E.U16 [R6.64], R3 ;  /* 0x0000000306006986 */ /* 0x0003e8000c101504 */
[----:B------:R-:W4:Y:S01]  /*29650*/  LDL.LU R23, [R1+0x21c] ;  /* 0x00021c0001177983 */ /* 0x000f220000300800 */
[C---:B0-----:R-:W-:Y:S01]  /*29660*/  IMAD.WIDE R4, R0.reuse, 0x2, R10 ;  /* 0x0000000200047825 */ /* 0x041fe200078e020a */
[----:B-1----:R-:W-:-:S03]  /*29670*/  IADD3 R3, R0, c[0x0][0x198], RZ ;  /* 0x0000660000037a10 */ /* 0x002fc60007ffe0ff */
[----:B------:R-:W-:Y:S01]  /*29680*/  IMAD.WIDE R6, R0, 0x2, R8 ;  /* 0x0000000200067825 */ /* 0x000fe200078e0208 */
[C---:B------:R-:W-:Y:S01]  /*29690*/  IADD3 R0, R25.reuse, 0x3f, RZ ;  /* 0x0000003f19007810 */ /* 0x040fe20007ffe0ff */
[----:B------:R0:W-:Y:S04]  /*296a0*/  @P1 STG.E.U16 [R4.64], R17 ;  /* 0x0000001104001986 */ /* 0x0001e8000c101504 */
[----:B------:R-:W-:Y:S01]  /*296b0*/  @P0 STG.E.U16 [R6.64], R16 ;  /* 0x0000001006000986 */ /* 0x000fe2000c101504 */
[----:B------:R-:W-:Y:S02]  /*296c0*/  ISETP.GE.AND P0, PT, R0, c[0x0][0x17c], PT ;  /* 0x00005f0000007a0c */ /* 0x000fe40003f06270 */
[----:B------:R-:W-:Y:S01]  /*296d0*/  IADD3 R0, R25, 0x40, RZ ;  /* 0x0000004019007810 */ /* 0x000fe20007ffe0ff */
[----:B0-----:R-:W-:-:S05]  /*296e0*/  IMAD.WIDE R4, R3, 0x2, R14 ;  /* 0x0000000203047825 */ /* 0x001fca00078e020e */
[----:B---3--:R0:W-:Y:S01]  /*296f0*/  @P4 STG.E.U16 [R4.64], R28 ;  /* 0x0000001c04004986 */ /* 0x0081e2000c101504 */
[----:B------:R-:W-:Y:S02]  /*29700*/  ISETP.GE.AND P4, PT, R0, c[0x0][0x17c], PT ;  /* 0x00005f0000007a0c */ /* 0x000fe40003f86270 */
[----:B------:R-:W-:Y:S02]  /*29710*/  PRMT R0, R28, 0x7632, R0 ;  /* 0x000076321c007816 */ /* 0x000fe40000000000 */
[----:B0-----:R-:W3:Y:S01]  /*29720*/  LDL.LU R28, [R1+0x18c] ;  /* 0x00018c00011c7983 */ /* 0x001ee20000300800 */
[----:B------:R-:W-:Y:S02]  /*29730*/  ISETP.LT.AND P6, PT, R2, c[0x0][0x178], !P3 ;  /* 0x00005e0002007a0c */ /* 0x000fe40005fc1270 */
[----:B------:R-:W-:Y:S01]  /*29740*/  ISETP.LT.AND P1, PT, R24, c[0x0][0x178], !P3 ;  /* 0x00005e0018007a0c */ /* 0x000fe20005f21270 */
[----:B------:R-:W-:Y:S01]  /*29750*/  IMAD.WIDE R6, R3, 0x2, R12 ;  /* 0x0000000203067825 */ /* 0x000fe200078e020c */
[----:B------:R-:W-:-:S03]  /*29760*/  ISETP.LT.AND P3, PT, R27, c[0x0][0x178], !P3 ;  /* 0x00005e001b007a0c */ /* 0x000fc60005f61270 */
[----:B------:R-:W-:-:S06]  /*29770*/  IMAD.WIDE R4, R3, 0x2, R10 ;  /* 0x0000000203047825 */ /* 0x000fcc00078e020a */
[----:B------:R0:W-:Y:S01]  /*29780*/  @P6 STG.E.U16 [R6.64], R20 ;  /* 0x0000001406006986 */ /* 0x0001e2000c101504 */
[----:B------:R-:W-:Y:S02]  /*29790*/  ISETP.LT.AND P6, PT, R29, c[0x0][0x178], !P2 ;  /* 0x00005e001d007a0c */ /* 0x000fe400057c1270 */
[----:B------:R-:W-:Y:S01]  /*297a0*/  PRMT R17, R20, 0x7632, R17 ;  /* 0x0000763214117816 */ /* 0x000fe20000000011 */
[C---:B0-----:R-:W-:Y:S01]  /*297b0*/  IMAD.WIDE R6, R3.reuse, 0x2, R8 ;  /* 0x0000000203067825 */ /* 0x041fe200078e0208 */
[----:B------:R-:W-:Y:S01]  /*297c0*/  IADD3 R3, R3, c[0x0][0x198], RZ ;  /* 0x0000660003037a10 */ /* 0x000fe20007ffe0ff */
[----:B--2---:R0:W-:Y:S01]  /*297d0*/  @P1 STG.E.U16 [R4.64], R21 ;  /* 0x0000001504001986 */ /* 0x0041e2000c101504 */
[----:B------:R-:W-:-:S03]  /*297e0*/  ISETP.LT.AND P1, PT, R2, c[0x0][0x178], !P2 ;  /* 0x00005e0002007a0c */ /* 0x000fc60005721270 */
[----:B------:R1:W-:Y:S01]  /*297f0*/  @P3 STG.E.U16 [R6.64], R22 ;  /* 0x0000001606003986 */ /* 0x0003e2000c101504 */
[----:B------:R-:W-:Y:S02]  /*29800*/  ISETP.LT.AND P3, PT, R24, c[0x0][0x178], !P2 ;  /* 0x00005e0018007a0c */ /* 0x000fe40005761270 */
[----:B------:R-:W-:Y:S01]  /*29810*/  PRMT R16, R21, 0x7632, R16 ;  /* 0x0000763215107816 */ /* 0x000fe20000000010 */
[----:B0-----:R-:W-:Y:S01]  /*29820*/  IMAD.WIDE R4, R3, 0x2, R14 ;  /* 0x0000000203047825 */ /* 0x001fe200078e020e */
[----:B------:R-:W2:Y:S01]  /*29830*/  LDL.LU R21, [R1+0x17c] ;  /* 0x00017c0001157983 */ /* 0x000ea20000300800 */
[----:B------:R-:W-:Y:S02]  /*29840*/  ISETP.LT.AND P2, PT, R27, c[0x0][0x178], !P2 ;  /* 0x00005e001b007a0c */ /* 0x000fe40005741270 */
[----:B-1----:R-:W-:Y:S01]  /*29850*/  IMAD.WIDE R6, R3, 0x2, R12 ;  /* 0x0000000203067825 */ /* 0x002fe200078e020c */
[----:B------:R0:W-:Y:S01]  /*29860*/  @P6 STG.E.U16 [R4.64], R0 ;  /* 0x0000000004006986 */ /* 0x0001e2000c101504 */
[----:B------:R-:W-:-:S03]  /*29870*/  ISETP.LT.AND P6, PT, R29, c[0x0][0x178], !P5 ;  /* 0x00005e001d007a0c */ /* 0x000fc60006fc1270 */
[----:B------:R1:W-:Y:S01]  /*29880*/  @P1 STG.E.U16 [R6.64], R17 ;  /* 0x0000001106001986 */ /* 0x0003e2000c101504 */
[----:B------:R-:W-:Y:S01]  /*29890*/  ISETP.LT.AND P1, PT, R2, c[0x0][0x178], !P5 ;  /* 0x00005e0002007a0c */ /* 0x000fe20006f21270 */
[C---:B0-----:R-:W-:Y:S01]  /*298a0*/  IMAD.WIDE R4, R3.reuse, 0x2, R10 ;  /* 0x0000000203047825 */ /* 0x041fe200078e020a */
[----:B-1----:R-:W-:-:S04]  /*298b0*/  IADD3 R17, R3, c[0x0][0x198], RZ ;  /* 0x0000660003117a10 */ /* 0x002fc80007ffe0ff */
[----:B------:R0:W-:Y:S01]  /*298c0*/  @P3 STG.E.U16 [R4.64], R16 ;  /* 0x0000001004003986 */ /* 0x0001e2000c101504 */
[----:B------:R-:W-:Y:S01]  /*298d0*/  PRMT R0, R22, 0x7632, R0 ;  /* 0x0000763216007816 */ /* 0x000fe20000000000 */
[----:B------:R-:W-:-:S05]  /*298e0*/  IMAD.WIDE R6, R3, 0x2, R8 ;  /* 0x0000000203067825 */ /* 0x000fca00078e0208 */
[----:B------:R1:W-:Y:S01]  /*298f0*/  @P2 STG.E.U16 [R6.64], R0 ;  /* 0x0000000006002986 */ /* 0x0003e2000c101504 */
[----:B0-----:R-:W-:Y:S01]  /*29900*/  IMAD.WIDE R4, R17, 0x2, R14 ;  /* 0x0000000211047825 */ /* 0x001fe200078e020e */
[----:B----4-:R-:W-:-:S04]  /*29910*/  PRMT R16, R26, 0x7632, R16 ;  /* 0x000076321a107816 */ /* 0x010fc80000000010 */
[----:B------:R0:W-:Y:S01]  /*29920*/  @P6 STG.E.U16 [R4.64], R26 ;  /* 0x0000001a04006986 */ /* 0x0001e2000c101504 */
[----:B-1----:R-:W-:Y:S01]  /*29930*/  IMAD.WIDE R6, R17, 0x2, R12 ;  /* 0x0000000211067825 */ /* 0x002fe200078e020c */
[----:B------:R-:W-:Y:S02]  /*29940*/  ISETP.LT.AND P3, PT, R24, c[0x0][0x178], !P5 ;  /* 0x00005e0018007a0c */ /* 0x000fe40006f61270 */
[----:B------:R-:W-:Y:S02]  /*29950*/  PRMT R0, R23, 0x7632, R0 ;  /* 0x0000763217007816 */ /* 0x000fe40000000000 */
[----:B------:R1:W-:Y:S04]  /*29960*/  @P1 STG.E.U16 [R6.64], R23 ;  /* 0x0000001706001986 */ /* 0x0003e8000c101504 */
[----:B0-----:R-:W4:Y:S04]  /*29970*/  LDL.LU R26, [R1+0x240] ;  /* 0x00024000011a7983 */ /* 0x001f280000300800 */
[----:B------:R-:W4:Y:S04]  /*29980*/  LDL.LU R22, [R1+0x230] ;  /* 0x0002300001167983 */ /* 0x000f280000300800 */
[----:B-1----:R-:W4:Y:S01]  /*29990*/  LDL.LU R23, [R1+0x1b0] ;  /* 0x0001b00001177983 */ /* 0x002f220000300800 */
[----:B------:R-:W-:Y:S01]  /*299a0*/  IMAD.WIDE R4, R17, 0x2, R10 ;  /* 0x0000000211047825 */ /* 0x000fe200078e020a */
[----:B---3--:R-:W-:-:S04]  /*299b0*/  PRMT R18, R28, 0x7632, R18 ;  /* 0x000076321c127816 */ /* 0x008fc80000000012 */
[----:B------:R0:W-:Y:S04]  /*299c0*/  @P3 STG.E.U16 [R4.64], R28 ;  /* 0x0000001c04003986 */ /* 0x0001e8000c101504 */
[----:B0-----:R-:W3:Y:S01]  /*299d0*/  LDL.LU R28, [R1+0x1a0] ;  /* 0x0001a000011c7983 */ /* 0x001ee20000300800 */
[----:B------:R-:W-:Y:S02]  /*299e0*/  IADD3 R3, R25, 0x41, RZ ;  /* 0x0000004119037810 */ /* 0x000fe40007ffe0ff */
[----:B------:R-:W-:Y:S02]  /*299f0*/  ISETP.LT.AND P5, PT, R27, c[0x0][0x178], !P5 ;  /* 0x00005e001b007a0c */ /* 0x000fe40006fa1270 */
[----:B------:R-:W-:Y:S02]  /*29a00*/  ISETP.LT.AND P6, PT, R29, c[0x0][0x178], !P0 ;  /* 0x00005e001d007a0c */ /* 0x000fe400047c1270 */
[----:B------:R-:W-:-:S02]  /*29a10*/  ISETP.GE.AND P2, PT, R3, c[0x0][0x17c], PT ;  /* 0x00005f0003007a0c */ /* 0x000fc40003f46270 */
[C---:B------:R-:W-:Y:S02]  /*29a20*/  IADD3 R3, R17.reuse, c[0x0][0x198], RZ ;  /* 0x0000660011037a10 */ /* 0x040fe40007ffe0ff */
[----:B------:R-:W-:Y:S01]  /*29a30*/  ISETP.LT.AND P1, PT, R2, c[0x0][0x178], !P0 ;  /* 0x00005e0002007a0c */ /* 0x000fe20004721270 */
[----:B------:R-:W-:Y:S01]  /*29a40*/  IMAD.WIDE R4, R17, 0x2, R8 ;  /* 0x0000000211047825 */ /* 0x000fe200078e0208 */
[----:B------:R-:W-:Y:S02]  /*29a50*/  ISETP.LT.AND P3, PT, R24, c[0x0][0x178], !P0 ;  /* 0x00005e0018007a0c */ /* 0x000fe40004761270 */
[----:B------:R-:W-:Y:S01]  /*29a60*/  ISETP.LT.AND P0, PT, R27, c[0x0][0x178], !P0 ;  /* 0x00005e001b007a0c */ /* 0x000fe20004701270 */
[----:B------:R-:W-:Y:S01]  /*29a70*/  IMAD.WIDE R6, R3, 0x2, R14 ;  /* 0x0000000203067825 */ /* 0x000fe200078e020e */
[----:B------:R-:W-:Y:S01]  /*29a80*/  IADD3 R20, R25, 0x42, RZ ;  /* 0x0000004219147810 */ /* 0x000fe20007ffe0ff */
[----:B--2---:R0:W-:Y:S01]  /*29a90*/  @P5 STG.E.U16 [R4.64], R21 ;  /* 0x0000001504005986 */ /* 0x0041e2000c101504 */
[----:B------:R-:W-:-:S03]  /*29aa0*/  PRMT R19, R21, 0x7632, R19 ;  /* 0x0000763215137816 */ /* 0x000fc60000000013 */
[----:B------:R1:W-:Y:S01]  /*29ab0*/  @P6 STG.E.U16 [R6.64], R16 ;  /* 0x0000001006006986 */ /* 0x0003e2000c101504 */
[----:B------:R-:W-:Y:S01]  /*29ac0*/  ISETP.LT.AND P6, PT, R29, c[0x0][0x178], !P4 ;  /* 0x00005e001d007a0c */ /* 0x000fe200067c1270 */
[----:B0-----:R-:W-:-:S04]  /*29ad0*/  IMAD.WIDE R4, R3, 0x2, R12 ;  /* 0x0000000203047825 */ /* 0x001fc800078e020c */
[C---:B-1----:R-:W-:Y:S01]  /*29ae0*/  IMAD.WIDE R6, R3.reuse, 0x2, R10 ;  /* 0x0000000203067825 */ /* 0x042fe200078e020a */
[----:B------:R0:W-:Y:S03]  /*29af0*/  @P1 STG.E.U16 [R4.64], R0 ;  /* 0x0000000004001986 */ /* 0x0001e6000c101504 */
[C---:B------:R-:W-:Y:S01]  /*29b00*/  IMAD.WIDE R16, R3.reuse, 0x2, R8 ;  /* 0x0000000203107825 */ /* 0x040fe200078e0208 */
[----:B------:R-:W-:Y:S01]  /*29b10*/  IADD3 R3, R3, c[0x0][0x198], RZ ;  /* 0x0000660003037a10 */ /* 0x000fe20007ffe0ff */
[----:B------:R1:W-:Y:S01]  /*29b20*/  @P3 STG.E.U16 [R6.64], R18 ;  /* 0x0000001206003986 */ /* 0x0003e2000c101504 */
[----:B------:R-:W-:-:S03]  /*29b30*/  ISETP.LT.AND P1, PT, R24, c[0x0][0x178], !P4 ;  /* 0x00005e0018007a0c */ /* 0x000fc60006721270 */
[----:B------:R-:W-:Y:S01]  /*29b40*/  @P0 STG.E.U16 [R16.64], R19 ;  /* 0x0000001310000986 */ /* 0x000fe2000c101504 */
[----:B------:R-:W-:Y:S01]  /*29b50*/  ISETP.LT.AND P0, PT, R2, c[0x0][0x178], !P4 ;  /* 0x00005e0002007a0c */ /* 0x000fe20006701270 */
[----:B0-----:R-:W-:-:S04]  /*29b60*/  IMAD.WIDE R4, R3, 0x2, R14 ;  /* 0x0000000203047825 */ /* 0x001fc800078e020e */
[----:B-1----:R-:W-:Y:S01]  /*29b70*/  IMAD.WIDE R6, R3, 0x2, R12 ;  /* 0x0000000203067825 */ /* 0x002fe200078e020c */
[----:B------:R-:W-:Y:S02]  /*29b80*/  ISETP.LT.AND P4, PT, R27, c[0x0][0x178], !P4 ;  /* 0x00005e001b007a0c */ /* 0x000fe40006781270 */
[----:B------:R-:W-:Y:S02]  /*29b90*/  ISETP.LT.AND P3, PT, R29, c[0x0][0x178], !P2 ;  /* 0x00005e001d007a0c */ /* 0x000fe40005761270 */
[C---:B------:R-:W-:Y:S01]  /*29ba0*/  IADD3 R0, R3.reuse, c[0x0][0x198], RZ ;  /* 0x0000660003007a10 */ /* 0x040fe20007ffe0ff */
[----:B----4-:R0:W-:Y:S04]  /*29bb0*/  @P6 STG.E.U16 [R4.64], R26 ;  /* 0x0000001a04006986 */ /* 0x0101e8000c101504 */
[----:B------:R-:W-:Y:S01]  /*29bc0*/  @P0 STG.E.U16 [R6.64], R22 ;  /* 0x0000001606000986 */ /* 0x000fe2000c101504 */
[----:B0-----:R-:W-:-:S05]  /*29bd0*/  IMAD.WIDE R4, R3, 0x2, R10 ;  /* 0x0000000203047825 */ /* 0x001fca00078e020a */
[----:B------:R0:W-:Y:S01]  /*29be0*/  @P1 STG.E.U16 [R4.64], R23 ;  /* 0x0000001704001986 */ /* 0x0001e2000c101504 */
[----:B------:R-:W-:Y:S01]  /*29bf0*/  ISETP.LT.AND P1, PT, R2, c[0x0][0x178], !P2 ;  /* 0x00005e0002007a0c */ /* 0x000fe20005721270 */
[----:B------:R-:W-:Y:S01]  /*29c00*/  IMAD.WIDE R16, R3, 0x2, R8 ;  /* 0x0000000203107825 */ /* 0x000fe200078e0208 */
[----:B------:R-:W-:Y:S02]  /*29c10*/  ISETP.GE.AND P5, PT, R20, c[0x0][0x17c], PT ;  /* 0x00005f0014007a0c */ /* 0x000fe40003fa6270 */
[----:B------:R-:W-:Y:S01]  /*29c20*/  PRMT R20, R26, 0x7632, R20 ;  /* 0x000076321a147816 */ /* 0x000fe20000000014 */
[----:B------:R-:W-:Y:S01]  /*29c30*/  IMAD.WIDE R18, R0, 0x2, R14 ;  /* 0x0000000200127825 */ /* 0x000fe200078e020e */
[----:B------:R-:W-:Y:S01]  /*29c40*/  PRMT R3, R22, 0x7632, R3 ;  /* 0x0000763216037816 */ /* 0x000fe20000000003 */
[----:B------:R-:W2:Y:S02]  /*29c50*/  LDL.LU R26, [R1+0x280] ;  /* 0x00028000011a7983 */ /* 0x000ea40000300800 */
[----:B0-----:R-:W-:-:S02]  /*29c60*/  IMAD.WIDE R4, R0, 0x2, R12 ;  /* 0x0000000200047825 */ /* 0x001fc400078e020c */
[----:B---3--:R-:W-:Y:S04]  /*29c70*/  @P4 STG.E.U16 [R16.64], R28 ;  /* 0x0000001c10004986 */ /* 0x008fe8000c101504 */
        /* <DEDUP_REMOVED lines=12> */
[C---:B------:R-:W-:Y:S01]  /*29d40*/  IADD3 R21, R25.reuse, 0x43, RZ ;  /* 0x0000004319157810 */ /* 0x040fe20007ffe0ff */
[----:B------:R-:W-:Y:S01]  /*29d50*/  IMAD.WIDE R4, R0, 0x2, R14 ;  /* 0x0000000200047825 */ /* 0x000fe200078e020e */
[----:B------:R-:W-:Y:S02]  /*29d60*/  PRMT R19, R28, 0x7632, R19 ;  /* 0x000076321c137816 */ /* 0x000fe40000000013 */
[----:B------:R-:W-:Y:S01]  /*29d70*/  IADD3 R20, R25, 0x44, RZ ;  /* 0x0000004419147810 */ /* 0x000fe20007ffe0ff */
[----:B------:R0:W-:Y:S01]  /*29d80*/  @P4 STG.E.U16 [R6.64], R18 ;  /* 0x0000001206004986 */ /* 0x0001e2000c101504 */
[----:B------:R-:W-:-:S02]  /*29d90*/  ISETP.GE.AND P6, PT, R21, c[0x0][0x17c], PT ;  /* 0x00005f0015007a0c */ /* 0x000fc40003fc6270 */
[----:B------:R-:W-:Y:S01]  /*29da0*/  ISETP.GE.AND P0, PT, R20, c[0x0][0x17c], PT ;  /* 0x00005f0014007a0c */ /* 0x000fe20003f06270 */
[----:B------:R-:W-:Y:S01]  /*29db0*/  @P2 STG.E.U16 [R16.64], R19 ;  /* 0x0000001310002986 */ /* 0x000fe2000c101504 */
[----:B------:R-:W-:Y:S01]  /*29dc0*/  IADD3 R21, R25, 0x45, RZ ;  /* 0x0000004519157810 */ /* 0x000fe20007ffe0ff */
[----:B0-----:R-:W-:Y:S02]  /*29dd0*/  IMAD.WIDE R6, R0, 0x2, R12 ;  /* 0x0000000200067825 */ /* 0x001fe400078e020c */
[----:B--2---:R0:W-:Y:S01]  /*29de0*/  @P3 STG.E.U16 [R4.64], R26 ;  /* 0x0000001a04003986 */ /* 0x0041e2000c101504 */
[----:B------:R-:W-:Y:S02]  /*29df0*/  PRMT R20, R26, 0x7632, R20 ;  /* 0x000076321a147816 */ /* 0x000fe40000000014 */
[----:B------:R-:W-:Y:S01]  /*29e00*/  ISETP.GE.AND P3, PT, R21, c[0x0][0x17c], PT ;  /* 0x00005f0015007a0c */ /* 0x000fe20003f66270 */
[----:B0-----:R-:W2:Y:S04]  /*29e10*/  LDL.LU R26, [R1+0x2a0] ;  /* 0x0002a000011a7983 */ /* 0x001ea80000300800 */
[----:B------:R-:W4:Y:S04]  /*29e20*/  LDL.LU R22, [R1+0x290] ;  /* 0x0002900001167983 */ /* 0x000f280000300800 */
[----:B------:R-:W2:Y:S04]  /*29e30*/  LDL.LU R23, [R1+0x260] ;  /* 0x0002600001177983 */ /* 0x000ea80000300800 */
[----:B------:R-:W2:Y:S04]  /*29e40*/  LDL.LU R28, [R1+0x190] ;  /* 0x00019000011c7983 */ /* 0x000ea80000300800 */
[----:B------:R-:W2:Y:S04]  /*29e50*/  LDL.LU R21, [R1+0x1c0] ;  /* 0x0001c00001157983 */ /* 0x000ea80000300800 */
[----:B---3--:R0:W-:Y:S04]  /*29e60*/  @P1 STG.E.U16 [R6.64], R2 ;  /* 0x0000000206001986 */ /* 0x0081e8000c101504 */
[----:B0-----:R-:W3:Y:S04]  /*29e70*/  LDL.LU R2, [R1+0xfe4] ;  /* 0x000fe40001027983 */ /* 0x001ee80000300800 */
[----:B------:R-:W2:Y:S04]  /*29e80*/  LDL.LU R6, [R1+0x270] ;  /* 0x0002700001067983 */ /* 0x000ea80000300800 */
[----:B------:R-:W2:Y:S01]  /*29e90*/  LDL.LU R7, [R1+0x250] ;  /* 0x0002500001077983 */ /* 0x000ea20000300800 */
[----:B------:R-:W-:-:S02]  /*29ea0*/  ISETP.LT.AND P2, PT, R24, c[0x0][0x178], !P5 ;  /* 0x00005e0018007a0c */ /* 0x000fc40006f41270 */
[----:B------:R-:W-:Y:S02]  /*29eb0*/  ISETP.LT.AND P5, PT, R27, c[0x0][0x178], !P5 ;  /* 0x00005e001b007a0c */ /* 0x000fe40006fa1270 */
[----:B------:R-:W-:Y:S01]  /*29ec0*/  ISETP.LT.AND P4, PT, R29, c[0x0][0x178], !P6 ;  /* 0x00005e001d007a0c */ /* 0x000fe20007781270 */
[C---:B------:R-:W-:Y:S01]  /*29ed0*/  IMAD.WIDE R4, R0.reuse, 0x2, R10 ;  /* 0x0000000200047825 */ /* 0x040fe200078e020a */
[----:B------:R-:W-:-:S03]  /*29ee0*/  IADD3 R3, R0, c[0x0][0x198], RZ ;  /* 0x0000660000037a10 */ /* 0x000fc60007ffe0ff */
[----:B------:R-:W-:-:S04]  /*29ef0*/  IMAD.WIDE R16, R0, 0x2, R8 ;  /* 0x0000000200107825 */ /* 0x000fc800078e0208 */
[----:B------:R-:W-:Y:S01]  /*29f00*/  IMAD.WIDE R18, R3, 0x2, R14 ;  /* 0x0000000203127825 */ /* 0x000fe200078e020e */
[----:B--2---:R0:W-:Y:S01]  /*29f10*/  @P2 STG.E.U16 [R4.64], R7 ;  /* 0x0000000704002986 */ /* 0x0041e2000c101504 */
[----:B---3--:R-:W-:-:S03]  /*29f20*/  ISETP.LT.AND P2, PT, R2, c[0x0][0x178], !P6 ;  /* 0x00005e0002007a0c */ /* 0x008fc60007741270 */
[----:B------:R-:W-:Y:S01]  /*29f30*/  @P5 STG.E.U16 [R16.64], R21 ;  /* 0x0000001510005986 */ /* 0x000fe2000c101504 */
[----:B------:R-:W-:-:S03]  /*29f40*/  PRMT R0, R6, 0x7632, R0 ;  /* 0x0000763206007816 */ /* 0x000fc60000000000 */
[----:B------:R1:W-:Y:S01]  /*29f50*/  @P4 STG.E.U16 [R18.64], R20 ;  /* 0x0000001412004986 */ /* 0x0003e2000c101504 */
[----:B------:R-:W-:Y:S02]  /*29f60*/  ISETP.LT.AND P4, PT, R24, c[0x0][0x178], !P6 ;  /* 0x00005e0018007a0c */ /* 0x000fe40007781270 */
[----:B------:R-:W-:Y:S01]  /*29f70*/  ISETP.LT.AND P6, PT, R27, c[0x0][0x178], !P6 ;  /* 0x00005e001b007a0c */ /* 0x000fe200077c1270 */
[----:B0-----:R-:W-:Y:S01]  /*29f80*/  IMAD.WIDE R4, R3, 0x2, R12 ;  /* 0x0000000203047825 */ /* 0x001fe200078e020c */
[----:B------:R-:W-:-:S04]  /*29f90*/  ISETP.LT.AND P5, PT, R29, c[0x0][0x178], !P0 ;  /* 0x00005e001d007a0c */ /* 0x000fc800047a1270 */
[----:B------:R0:W-:Y:S01]  /*29fa0*/  @P2 STG.E.U16 [R4.64], R0 ;  /* 0x0000000004002986 */ /* 0x0001e2000c101504 */
[----:B------:R-:W-:Y:S02]  /*29fb0*/  ISETP.LT.AND P2, PT, R2, c[0x0][0x178], !P0 ;  /* 0x00005e0002007a0c */ /* 0x000fe40004741270 */
[----:B-1----:R-:W-:Y:S01]  /*29fc0*/  PRMT R18, R7, 0x7632, R18 ;  /* 0x0000763207127816 */ /* 0x002fe20000000012 */
[----:B------:R-:W-:Y:S01]  /*29fd0*/  IMAD.WIDE R6, R3, 0x2, R10 ;  /* 0x0000000203067825 */ /* 0x000fe200078e020a */
[----:B------:R-:W-:-:S03]  /*29fe0*/  PRMT R19, R21, 0x7632, R19 ;  /* 0x0000763215137816 */ /* 0x000fc60000000013 */
[C---:B------:R-:W-:Y:S01]  /*29ff0*/  IMAD.WIDE R16, R3.reuse, 0x2, R8 ;  /* 0x0000000203107825 */ /* 0x040fe200078e0208 */
[----:B------:R-:W-:Y:S01]  /*2a000*/  IADD3 R3, R3, c[0x0][0x198], RZ ;  /* 0x0000660003037a10 */ /* 0x000fe20007ffe0ff */
[----:B------:R1:W-:Y:S01]  /*2a010*/  @P4 STG.E.U16 [R6.64], R18 ;  /* 0x0000001206004986 */ /* 0x0003e2000c101504 */
[----:B------:R-:W-:Y:S02]  /*2a020*/  ISETP.LT.AND P4, PT, R24, c[0x0][0x178], !P0 ;  /* 0x00005e0018007a0c */ /* 0x000fe40004781270 */
[----:B------:R-:W-:Y:S01]  /*2a030*/  ISETP.LT.AND P0, PT, R27, c[0x0][0x178], !P0 ;  /* 0x00005e001b007a0c */ /* 0x000fe20004701270 */
[----:B------:R2:W-:Y:S01]  /*2a040*/  @P6 STG.E.U16 [R16.64], R19 ;  /* 0x0000001310006986 */ /* 0x0005e2000c101504 */
[----:B0-----:R-:W-:Y:S01]  /*2a050*/  IMAD.WIDE R4, R3, 0x2, R14 ;  /* 0x0000000203047825 */ /* 0x001fe200078e020e */
[----:B------:R-:W-:Y:S02]  /*2a060*/  ISETP.LT.AND P6, PT, R29, c[0x0][0x178], !P3 ;  /* 0x00005e001d007a0c */ /* 0x000fe40005fc1270 */
[----:B------:R-:W-:Y:S01]  /*2a070*/  IADD3 R20, R25, 0x46, RZ ;  /* 0x0000004619147810 */ /* 0x000fe20007ffe0ff */
[C---:B-1----:R-:W-:Y:S01]  /*2a080*/  IMAD.WIDE R6, R3.reuse, 0x2, R12 ;  /* 0x0000000203067825 */ /* 0x042fe200078e020c */
[C---:B------:R-:W-:Y:S01]  /*2a090*/  IADD3 R0, R3.reuse, c[0x0][0x198], RZ ;  /* 0x0000660003007a10 */ /* 0x040fe20007ffe0ff */
[----:B------:R0:W-:Y:S01]  /*2a0a0*/  @P5 STG.E.U16 [R4.64], R26 ;  /* 0x0000001a04005986 */ /* 0x0001e2000c101504 */
[----:B------:R-:W-:Y:S01]  /*2a0b0*/  ISETP.GE.AND P1, PT, R20, c[0x0][0x17c], PT ;  /* 0x00005f0014007a0c */ /* 0x000fe20003f26270 */
[----:B--2---:R-:W-:-:S02]  /*2a0c0*/  IMAD.WIDE R16, R3, 0x2, R8 ;  /* 0x0000000203107825 */ /* 0x004fc400078e0208 */
[----:B----4-:R-:W-:Y:S01]  /*2a0d0*/  @P2 STG.E.U16 [R6.64], R22 ;  /* 0x0000001606002986 */ /* 0x010fe2000c101504 */
[----:B------:R-:W-:Y:S01]  /*2a0e0*/  ISETP.LT.AND P2, PT, R2, c[0x0][0x178], !P3 ;  /* 0x00005e0002007a0c */ /* 0x000fe20005f41270 */
[----:B------:R-:W-:Y:S01]  /*2a0f0*/  IMAD.WIDE R18, R0, 0x2, R14 ;  /* 0x0000000200127825 */ /* 0x000fe200078e020e */
[----:B------:R-:W-:-:S03]  /*2a100*/  PRMT R20, R26, 0x7632, R20 ;  /* 0x000076321a147816 */ /* 0x000fc60000000014 */
[----:B0-----:R-:W-:Y:S01]  /*2a110*/  IMAD.WIDE R4, R3, 0x2, R10 ;  /* 0x0000000203047825 */ /* 0x001fe200078e020a */
[----:B------:R-:W2:Y:S04]  /*2a120*/  LDL.LU R26, [R1+0x2d0] ;  /* 0x0002d000011a7983 */ /* 0x000ea80000300800 */
[----:B------:R0:W-:Y:S04]  /*2a130*/  @P4 STG.E.U16 [R4.64], R23 ;  /* 0x0000001704004986 */ /* 0x0001e8000c101504 */
[----:B------:R-:W-:Y:S04]  /*2a140*/  @P0 STG.E.U16 [R16.64], R28 ;  /* 0x0000001c10000986 */ /* 0x000fe8000c101504 */
        /* <DEDUP_REMOVED lines=163> */
[----:B------:R-:W-:Y:S01]  /*2ab80*/  ISETP.LT.AND P4, PT, R29, c[0x0][0x178], !P1 ;  /* 0x00005e001d007a0c */ /* 0x000fe20004f81270 */
[----:B------:R-:W-:Y:S01]  /*2ab90*/  IMAD.WIDE R4, R0, 0x2, R12 ;  /* 0x0000000200047825 */ /* 0x000fe200078e020c */
[----:B------:R-:W-:-:S02]  /*2aba0*/  IADD3 R21, R25, 0x4f, RZ ;  /* 0x0000004f19157810 */ /* 0x000fc40007ffe0ff */
[C---:B------:R-:W-:Y:S01]  /*2abb0*/  IADD3 R3, R0.reuse, c[0x0][0x198], RZ ;  /* 0x0000660000037a10 */ /* 0x040fe20007ffe0ff */
[C---:B------:R-:W-:Y:S01]  /*2abc0*/  IMAD.WIDE R6, R0.reuse, 0x2, R10 ;  /* 0x0000000200067825 */ /* 0x040fe200078e020a */
[----:B------:R-:W-:Y:S01]  /*2abd0*/  ISETP.GE.AND P5, PT, R21, c[0x0][0x17c], PT ;  /* 0x00005f0015007a0c */ /* 0x000fe20003fa6270 */
[----:B------:R0:W-:Y:S01]  /*2abe0*/  @P2 STG.E.U16 [R4.64], R18 ;  /* 0x0000001204002986 */ /* 0x0001e2000c101504 */
[----:B------:R-:W-:Y:S01]  /*2abf0*/  PRMT R19, R23, 0x7632, R19 ;  /* 0x0000763217137816 */ /* 0x000fe20000000013 */
[----:B------:R-:W-:Y:S01]  /*2ac00*/  IMAD.WIDE R16, R0, 0x2, R8 ;  /* 0x0000000200107825 */ /* 0x000fe200078e0208 */
[----:B------:R-:W-:Y:S02]  /*2ac10*/  PRMT R20, R28, 0x7632, R20 ;  /* 0x000076321c147816 */ /* 0x000fe40000000014 */
[----:B------:R-:W-:Y:S02]  /*2ac20*/  IADD3 R21, R25, 0x50, RZ ;  /* 0x0000005019157810 */ /* 0x000fe40007ffe0ff */
[----:B------:R-:W-:Y:S01]  /*2ac30*/  ISETP.LT.AND P2, PT, R2, c[0x0][0x178], !P1 ;  /* 0x00005e0002007a0c */ /* 0x000fe20004f41270 */
[----:B------:R1:W-:Y:S01]  /*2ac40*/  @P3 STG.E.U16 [R6.64], R19 ;  /* 0x0000001306003986 */ /* 0x0003e2000c101504 */
[----:B------:R-:W-:Y:S01]  /*2ac50*/  ISETP.GE.AND P0, PT, R21, c[0x0][0x17c], PT ;  /* 0x00005f0015007a0c */ /* 0x000fe20003f06270 */
[----:B0-----:R-:W-:-:S02]  /*2ac60*/  IMAD.WIDE R4, R3, 0x2, R14 ;  /* 0x0000000203047825 */ /* 0x001fc400078e020e */
[----:B------:R0:W-:Y:S01]  /*2ac70*/  @P6 STG.E.U16 [R16.64], R20 ;  /* 0x0000001410006986 */ /* 0x0001e2000c101504 */
[----:B------:R-:W-:Y:S02]  /*2ac80*/  IADD3 R21, R25, 0x51, RZ ;  /* 0x0000005119157810 */ /* 0x000fe40007ffe0ff */
[C---:B------:R-:W-:Y:S01]  /*2ac90*/  IADD3 R0, R3.reuse, c[0x0][0x198], RZ ;  /* 0x0000660003007a10 */ /* 0x040fe20007ffe0ff */
[----:B-1----:R-:W-:-:S04]  /*2aca0*/  IMAD.WIDE R6, R3, 0x2, R10 ;  /* 0x0000000203067825 */ /* 0x002fc800078e020a */
[----:B0-----:R-:W-:Y:S01]  /*2acb0*/  IMAD.WIDE R16, R3, 0x2, R8 ;  /* 0x0000000203107825 */ /* 0x001fe200078e0208 */
        /* <DEDUP_REMOVED lines=9> */
[----:B---3--:R0:W-:Y:S04]  /*2ad50*/  @P2 STG.E.U16 [R4.64], R22 ;  /* 0x0000001604002986 */ /* 0x0081e8000c101504 */
[----:B0-----:R-:W3:Y:S04]  /*2ad60*/  LDL.LU R22, [R1+0xfd8] ;  /* 0x000fd80001167983 */ /* 0x001ee80000300800 */
[----:B------:R-:W3:Y:S01]  /*2ad70*/  LDL.LU R5, [R1+0x2e4] ;  /* 0x0002e40001057983 */ /* 0x000ee20000300800 */
[----:B------:R-:W-:-:S02]  /*2ad80*/  ISETP.LT.AND P3, PT, R24, c[0x0][0x178], !P1 ;  /* 0x00005e0018007a0c */ /* 0x000fc40004f61270 */
[----:B------:R-:W-:Y:S02]  /*2ad90*/  ISETP.LT.AND P1, PT, R27, c[0x0][0x178], !P1 ;  /* 0x00005e001b007a0c */ /* 0x000fe40004f21270 */
[----:B------:R-:W-:Y:S01]  /*2ada0*/  ISETP.LT.AND P6, PT, R29, c[0x0][0x178], !P5 ;  /* 0x00005e001d007a0c */ /* 0x000fe20006fc1270 */
[----:B------:R-:W-:Y:S01]  /*2adb0*/  IMAD.WIDE R18, R0, 0x2, R14 ;  /* 0x0000000200127825 */ /* 0x000fe200078e020e */
[----:B------:R-:W-:-:S07]  /*2adc0*/  ISETP.LT.AND P2, PT, R2, c[0x0][0x178], !P5 ;  /* 0x00005e0002007a0c */ /* 0x000fce0006f41270 */
[----:B--2---:R0:W-:Y:S01]  /*2add0*/  @P3 STG.E.U16 [R6.64], R21 ;  /* 0x0000001506003986 */ /* 0x0041e2000c101504 */
[----:B------:R-:W-:-:S03]  /*2ade0*/  ISETP.LT.AND P3, PT, R24, c[0x0][0x178], !P5 ;  /* 0x00005e0018007a0c */ /* 0x000fc60006f61270 */
[----:B------:R-:W-:Y:S04]  /*2adf0*/  @P1 STG.E.U16 [R16.64], R3 ;  /* 0x0000000310001986 */ /* 0x000fe8000c101504 */
[----:B------:R3:W-:Y:S01]  /*2ae00*/  @P6 STG.E.U16 [R18.64], R20 ;  /* 0x0000001412006986 */ /* 0x0007e2000c101504 */
[----:B------:R-:W-:Y:S02]  /*2ae10*/  ISETP.LT.AND P6, PT, R27, c[0x0][0x178], !P5 ;  /* 0x00005e001b007a0c */ /* 0x000fe40006fc1270 */
[----:B------:R-:W-:Y:S01]  /*2ae20*/  ISETP.LT.AND P5, PT, R29, c[0x0][0x178], !P0 ;  /* 0x00005e001d007a0c */ /* 0x000fe200047a1270 */
[----:B0-----:R-:W-:Y:S01]  /*2ae30*/  IMAD.WIDE R6, R0, 0x2, R10 ;  /* 0x0000000200067825 */ /* 0x001fe200078e020a */
[----:B---3--:R-:W-:-:S03]  /*2ae40*/  PRMT R18, R5, 0x7632, R18 ;  /* 0x0000763205127816 */ /* 0x008fc60000000012 */
[C---:B------:R-:W-:Y:S01]  /*2ae50*/  IMAD.WIDE R4, R0.reuse, 0x2, R12 ;  /* 0x0000000200047825 */ /* 0x040fe200078e020c */
        /* <DEDUP_REMOVED lines=9> */
[C---:B-1----:R-:W-:Y:S01]  /*2aef0*/  IMAD.WIDE R6, R3.reuse, 0x2, R10 ;  /* 0x0000000203067825 */ /* 0x042fe200078e020a */
[----:B------:R0:W-:Y:S01]  /*2af00*/  @P5 STG.E.U16 [R4.64], R26 ;  /* 0x0000001a04005986 */ /* 0x0001e2000c101504 */
        /* <DEDUP_REMOVED lines=8> */
[----:B------:R-:W-:Y:S01]  /*2af90*/  ISETP.LT.AND P6, PT, R29, c[0x0][0x178], !P4 ;  /* 0x00005e001d007a0c */ /* 0x000fe200067c1270 */
[----:B------:R-:W-:Y:S01]  /*2afa0*/  IMAD.WIDE R18, R0, 0x2, R14 ;  /* 0x0000000200127825 */ /* 0x000fe200078e020e */
[----:B------:R-:W-:-:S05]  /*2afb0*/  IADD3 R21, R25, 0x52, RZ ;  /* 0x0000005219157810 */ /* 0x000fca0007ffe0ff */
[----:B----4-:R0:W-:Y:S01]  /*2afc0*/  @P2 STG.E.U16 [R4.64], R28 ;  /* 0x0000001c04002986 */ /* 0x0101e2000c101504 */
[----:B------:R-:W-:Y:S02]  /*2afd0*/  ISETP.LT.AND P2, PT, R2, c[0x0][0x178], !P4 ;  /* 0x00005e0002007a0c */ /* 0x000fe40006741270 */
[----:B------:R-:W-:Y:S02]  /*2afe0*/  ISETP.GE.AND P1, PT, R21, c[0x0][0x17c], PT ;  /* 0x00005f0015007a0c */ /* 0x000fe40003f26270 */
[----:B------:R-:W-:-:S04]  /*2aff0*/  IADD3 R21, R25, 0x53, RZ ;  /* 0x0000005319157810 */ /* 0x000fc80007ffe0ff */
[----:B------:R-:W-:Y:S01]  /*2b000*/  ISETP.GE.AND P5, PT, R21, c[0x0][0x17c], PT ;  /* 0x00005f0015007a0c */ /* 0x000fe20003fa6270 */
[----:B0-----:R-:W-:Y:S01]  /*2b010*/  IMAD.WIDE R4, R0, 0x2, R12 ;  /* 0x0000000200047825 */ /* 0x001fe200078e020c */
[----:B------:R-:W-:Y:S01]  /*2b020*/  IADD3 R21, R25, 0x54, RZ ;  /* 0x0000005419157810 */ /* 0x000fe20007ffe0ff */
[----:B---3--:R0:W-:Y:S01]  /*2b030*/  @P3 STG.E.U16 [R6.64], R3 ;  /* 0x0000000306003986 */ /* 0x0081e2000c101504 */
[----:B------:R-:W-:-:S03]  /*2b040*/  ISETP.LT.AND P3, PT, R24, c[0x0][0x178], !P4 ;  /* 0x00005e0018007a0c */ /* 0x000fc60006761270 */
[----:B------:R-:W-:Y:S04]  /*2b050*/  @P0 STG.E.U16 [R16.64], R23 ;  /* 0x0000001710000986 */ /* 0x000fe8000c101504 */
[----:B------:R1:W-:Y:S01]  /*2b060*/  @P6 STG.E.U16 [R18.64], R20 ;  /* 0x0000001412006986 */ /* 0x0003e2000c101504 */
[----:B------:R-:W-:Y:S02]  /*2b070*/  ISETP.LT.AND P6, PT, R27, c[0x0][0x178], !P4 ;  /* 0x00005e001b007a0c */ /* 0x000fe400067c1270 */
[----:B------:R-:W-:Y:S01]  /*2b080*/  ISETP.LT.AND P4, PT, R29, c[0x0][0x178], !P1 ;  /* 0x00005e001d007a0c */ /* 0x000fe20004f81270 */
[----:B0-----:R-:W-:Y:S01]  /*2b090*/  IMAD.WIDE R6, R0, 0x2, R10 ;  /* 0x0000000200067825 */ /* 0x001fe200078e020a */
[----:B------:R-:W-:Y:S02]  /*2b0a0*/  ISETP.GE.AND P0, PT, R21, c[0x0][0x17c], PT ;  /* 0x00005f0015007a0c */ /* 0x000fe40003f06270 */
[----:B-1----:R-:W-:-:S02]  /*2b0b0*/  PRMT R18, R28, 0x7632, R18 ;  /* 0x000076321c127816 */ /* 0x002fc40000000012 */
[----:B------:R-:W-:Y:S01]  /*2b0c0*/  PRMT R19, R3, 0x7632, R19 ;  /* 0x0000763203137816 */ /* 0x000fe20000000013 */
[C---:B------:R-:W-:Y:S01]  /*2b0d0*/  IMAD.WIDE R16, R0.reuse, 0x2, R8 ;  /* 0x0000000200107825 */ /* 0x040fe200078e0208 */
[----:B------:R-:W-:Y:S01]  /*2b0e0*/  IADD3 R3, R0, c[0x0][0x198], RZ ;  /* 0x0000660000037a10 */ /* 0x000fe20007ffe0ff */
[----:B------:R0:W-:Y:S01]  /*2b0f0*/  @P2 STG.E.U16 [R4.64], R18 ;  /* 0x0000001204002986 */ /* 0x0001e2000c101504 */
[----:B------:R-:W-:Y:S02]  /*2b100*/  PRMT R20, R23, 0x7632, R20 ;  /* 0x0000763217147816 */ /* 0x000fe40000000014 */
[----:B------:R-:W-:Y:S01]  /*2b110*/  IADD3 R21, R25, 0x55, RZ ;  /* 0x0000005519157810 */ /* 0x000fe20007ffe0ff */
[----:B------:R1:W-:Y:S01]  /*2b120*/  @P3 STG.E.U16 [R6.64], R19 ;  /* 0x0000001306003986 */ /* 0x0003e2000c101504 */
[----:B------:R-:W-:-:S03]  /*2b130*/  IADD3 R0, R3, c[0x0][0x198], RZ ;  /* 0x0000660003007a10 */ /* 0x000fc60007ffe0ff */
[----:B------:R-:W3:Y:S01]  /*2b140*/  LDL.LU R28, [R1+0x278] ;  /* 0x00027800011c7983 */ /* 0x000ee20000300800 */
[----:B0-----:R-:W-:-:S03]  /*2b150*/  IMAD.WIDE R4, R3, 0x2, R14 ;  /* 0x0000000203047825 */ /* 0x001fc600078e020e */
[----:B------:R0:W-:Y:S01]  /*2b160*/  @P6 STG.E.U16 [R16.64], R20 ;  /* 0x0000001410006986 */ /* 0x0001e2000c101504 */
[----:B-1----:R-:W-:-:S03]  /*2b170*/  IMAD.WIDE R6, R3, 0x2, R10 ;  /* 0x0000000203067825 */ /* 0x002fc600078e020a */
[----:B--2---:R1:W-:Y:S01]  /*2b180*/  @P4 STG.E.U16 [R4.64], R26 ;  /* 0x0000001a04004986 */ /* 0x0043e2000c101504 */
[----:B------:R-:W-:-:S03]  /*2b190*/  ISETP.GE.AND P4, PT, R21, c[0x0][0x17c], PT ;  /* 0x00005f0015007a0c */ /* 0x000fc60003f86270 */
[----:B------:R-:W2:Y:S01]  /*2b1a0*/  LDL.LU R23, [R1+0x268] ;  /* 0x0002680001177983 */ /* 0x000ea20000300800 */
[----:B0-----:R-:W-:Y:S01]  /*2b1b0*/  PRMT R20, R26, 0x7632, R20 ;  /* 0x000076321a147816 */ /* 0x001fe20000000014 */
[C---:B------:R-:W-:Y:S02]  /*2b1c0*/  IMAD.WIDE R16, R3.reuse, 0x2, R8 ;  /* 0x0000000203107825 */ /* 0x040fe400078e0208 */
[----:B-1----:R-:W4:Y:S02]  /*2b1d0*/  LDL.LU R26, [R1+0x198] ;  /* 0x00019800011a7983 */ /* 0x002f240000300800 */
[----:B------:R-:W-:Y:S02]  /*2b1e0*/  IMAD.WIDE R4, R3, 0x2, R12 ;  /* 0x0000000203047825 */ /* 0x000fe400078e020c */
[----:B------:R-:W2:Y:S04]  /*2b1f0*/  LDL.LU R3, [R1+0x1c8] ;  /* 0x0001c80001037983 */ /* 0x000ea80000300800 */
[----:B------:R-:W2:Y:S01]  /*2b200*/  LDL.LU R21, [R1+0x258] ;  /* 0x0002580001157983 */ /* 0x000ea20000300800 */
[----:B------:R-:W-:-:S02]  /*2b210*/  ISETP.LT.AND P2, PT, R2, c[0x0][0x178], !P1 ;  /* 0x00005e0002007a0c */ /* 0x000fc40004f41270 */
[----:B------:R-:W-:Y:S02]  /*2b220*/  ISETP.LT.AND P3, PT, R24, c[0x0][0x178], !P1 ;  /* 0x00005e0018007a0c */ /* 0x000fe40004f61270 */
[----:B------:R-:W-:Y:S02]  /*2b230*/  ISETP.LT.AND P1, PT, R27, c[0x0][0x178], !P1 ;  /* 0x00005e001b007a0c */ /* 0x000fe40004f21270 */
[----:B------:R-:W-:Y:S01]  /*2b240*/  ISETP.LT.AND P6, PT, R29, c[0x0][0x178], !P5 ;  /* 0x00005e001d007a0c */ /* 0x000fe20006fc1270 */
[----:B------:R-:W-:-:S06]  /*2b250*/  IMAD.WIDE R18, R0, 0x2, R14 ;  /* 0x0000000200127825 */ /* 0x000fcc00078e020e */
[----:B---3--:R0:W-:Y:S02]  /*2b260*/  @P2 STG.E.U16 [R4.64], R28 ;  /* 0x0000001c04002986 */ /* 0x0081e4000c101504 */
[C---:B0-----:R-:W-:Y:S02]  /*2b270*/  IMAD.WIDE R4, R0.reuse, 0x2, R12 ;  /* 0x0000000200047825 */ /* 0x041fe400078e020c */
[----:B--2---:R0:W-:Y:S04]  /*2b280*/  @P3 STG.E.U16 [R6.64], R21 ;  /* 0x0000001506003986 */ /* 0x0041e8000c101504 */
[----:B------:R1:W-:Y:S04]  /*2b290*/  @P1 STG.E.U16 [R16.64], R3 ;  /* 0x0000000310001986 */ /* 0x0003e8000c101504 */
[----:B------:R2:W-:Y:S01]  /*2b2a0*/  @P6 STG.E.U16 [R18.64], R20 ;  /* 0x0000001412006986 */ /* 0x0005e2000c101504 */
[----:B0-----:R-:W-:-:S04]  /*2b2b0*/  IMAD.WIDE R6, R0, 0x2, R10 ;  /* 0x0000000200067825 */ /* 0x001fc800078e020a */
[----:B-1----:R-:W-:Y:S01]  /*2b2c0*/  IMAD.WIDE R16, R0, 0x2, R8 ;  /* 0x0000000200107825 */ /* 0x002fe200078e0208 */
[----:B--2---:R-:W-:Y:S02]  /*2b2d0*/  PRMT R18, R28, 0x7632, R18 ;  /* 0x000076321c127816 */ /* 0x004fe40000000012 */
[----:B------:R-:W-:Y:S01]  /*2b2e0*/  PRMT R20, R3, 0x7632, R20 ;  /* 0x0000763203147816 */ /* 0x000fe20000000014 */
[----:B------:R-:W2:Y:S01]  /*2b2f0*/  LDL.LU R28, [R1+0xfd4] ;  /* 0x000fd400011c7983 */ /* 0x000ea20000300800 */
[----:B------:R-:W-:-:S03]  /*2b300*/  IADD3 R3, R0, c[0x0][0x198], RZ ;  /* 0x0000660000037a10 */ /* 0x000fc60007ffe0ff */
[----:B------:R-:W3:Y:S01]  /*2b310*/  LDL.LU R0, [R1+0x2a8] ;  /* 0x0002a80001007983 */ /* 0x000ee20000300800 */
[----:B------:R-:W-:Y:S02]  /*2b320*/  ISETP.LT.AND P2, PT, R2, c[0x0][0x178], !P5 ;  /* 0x00005e0002007a0c */ /* 0x000fe40006f41270 */
[----:B------:R-:W-:Y:S02]  /*2b330*/  ISETP.LT.AND P3, PT, R24, c[0x0][0x178], !P5 ;  /* 0x00005e0018007a0c */ /* 0x000fe40006f61270 */
[----:B------:R-:W-:Y:S02]  /*2b340*/  ISETP.LT.AND P6, PT, R27, c[0x0][0x178], !P5 ;  /* 0x00005e001b007a0c */ /* 0x000fe40006fc1270 */
[----:B------:R-:W-:Y:S02]  /*2b350*/  ISETP.LT.AND P5, PT, R29, c[0x0][0x178], !P0 ;  /* 0x00005e001d007a0c */ /* 0x000fe400047a1270 */
[----:B------:R-:W-:-:S05]  /*2b360*/  PRMT R19, R21, 0x7632, R19 ;  /* 0x0000763215137816 */ /* 0x000fca0000000013 */
[----:B------:R0:W-:Y:S04]  /*2b370*/  @P2 STG.E.U16 [R4.64], R18 ;  /* 0x0000001204002986 */ /* 0x0001e8000c101504 */
[----:B------:R1:W-:Y:S04]  /*2b380*/  @P3 STG.E.U16 [R6.64], R19 ;  /* 0x0000001306003986 */ /* 0x0003e8000c101504 */
[----:B------:R4:W-:Y:S01]  /*2b390*/  @P6 STG.E.U16 [R16.64], R20 ;  /* 0x0000001410006986 */ /* 0x0009e2000c101504 */
[----:B0-----:R-:W-:-:S04]  /*2b3a0*/  IMAD.WIDE R4, R3, 0x2, R14 ;  /* 0x0000000203047825 */ /* 0x001fc800078e020e */
[----:B-1----:R-:W-:-:S04]  /*2b3b0*/  IMAD.WIDE R6, R3, 0x2, R10 ;  /* 0x0000000203067825 */ /* 0x002fc800078e020a */
[C---:B----4-:R-:W-:Y:S01]  /*2b3c0*/  IMAD.WIDE R16, R3.reuse, 0x2, R8 ;  /* 0x0000000203107825 */ /* 0x050fe200078e0208 */
[----:B---3--:R0:W-:Y:S01]  /*2b3d0*/  @P5 STG.E.U16 [R4.64], R0 ;  /* 0x0000000004005986 */ /* 0x0081e2000c101504 */
[----:B------:R-:W-:Y:S02]  /*2b3e0*/  PRMT R20, R0, 0x7632, R20 ;  /* 0x0000763200147816 */ /* 0x000fe40000000014 */
[C---:B0-----:R-:W-:Y:S01]  /*2b3f0*/  IADD3 R0, R3.reuse, c[0x0][0x198], RZ ;  /* 0x0000660003007a10 */ /* 0x041fe20007ffe0ff */
[----:B------:R-:W-:Y:S02]  /*2b400*/  IMAD.WIDE R4, R3, 0x2, R12 ;  /* 0x0000000203047825 */ /* 0x000fe400078e020c */
[----:B------:R-:W3:Y:S01]  /*2b410*/  LDL.LU R3, [R1+0x298] ;  /* 0x0002980001037983 */ /* 0x000ee20000300800 */
[----:B------:R-:W-:Y:S02]  /*2b420*/  ISETP.LT.AND P2, PT, R2, c[0x0][0x178], !P0 ;  /* 0x00005e0002007a0c */ /* 0x000fe40004741270 */
[----:B------:R-:W-:-:S02]  /*2b430*/  ISETP.LT.AND P3, PT, R24, c[0x0][0x178], !P0 ;  /* 0x00005e0018007a0c */ /* 0x000fc40004761270 */
[----:B------:R-:W-:Y:S02]  /*2b440*/  ISETP.LT.AND P0, PT, R27, c[0x0][0x178], !P0 ;  /* 0x00005e001b007a0c */ /* 0x000fe40004701270 */
[----:B------:R-:W-:Y:S02]  /*2b450*/  ISETP.LT.AND P6, PT, R29, c[0x0][0x178], !P4 ;  /* 0x00005e001d007a0c */ /* 0x000fe400067c1270 */
[----:B------:R-:W-:Y:S01]  /*2b460*/  IADD3 R21, R25, 0x56, RZ ;  /* 0x0000005619157810 */ /* 0x000fe20007ffe0ff */
[----:B------:R-:W-:-:S03]  /*2b470*/  IMAD.WIDE R18, R0, 0x2, R14 ;  /* 0x0000000200127825 */ /* 0x000fc600078e020e */
[----:B------:R-:W-:Y:S02]  /*2b480*/  ISETP.GE.AND P1, PT, R21, c[0x0][0x17c], PT ;  /* 0x00005f0015007a0c */ /* 0x000fe40003f26270 */
[----:B------:R-:W-:-:S04]  /*2b490*/  IADD3 R21, R25, 0x57, RZ ;  /* 0x0000005719157810 */ /* 0x000fc80007ffe0ff */
[----:B------:R-:W-:Y:S02]  /*2b4a0*/  ISETP.GE.AND P5, PT, R21, c[0x0][0x17c], PT ;  /* 0x00005f0015007a0c */ /* 0x000fe40003fa6270 */
[----:B------:R-:W-:Y:S02]  /*2b4b0*/  PRMT R21, R23, 0x7632, R21 ;  /* 0x0000763217157816 */ /* 0x000fe40000000015 */
[----:B------:R-:W-:Y:S01]  /*2b4c0*/  PRMT R22, R26, 0x7632, R22 ;  /* 0x000076321a167816 */ /* 0x000fe20000000016 */
[----:B---3--:R0:W-:Y:S01]  /*2b4d0*/  @P2 STG.E.U16 [R4.64], R3 ;  /* 0x0000000304002986 */ /* 0x0081e2000c101504 */
[----:B------:R-:W-:-:S03]  /*2b4e0*/  ISETP.LT.AND P2, PT, R2, c[0x0][0x178], !P4 ;  /* 0x00005e0002007a0c */ /* 0x000fc60006741270 */
[----:B------:R1:W-:Y:S04]  /*2b4f0*/  @P3 STG.E.U16 [R6.64], R23 ;  /* 0x0000001706003986 */ /* 0x0003e8000c101504 */
[----:B------:R3:W-:Y:S01]  /*2b500*/  @P0 STG.E.U16 [R16.64], R26 ;  /* 0x0000001a10000986 */ /* 0x0007e2000c101504 */
[----:B------:R-:W-:-:S03]  /*2b510*/  ISETP.LT.AND P0, PT, R24, c[0x0][0x178], !P4 ;  /* 0x00005e0018007a0c */ /* 0x000fc60006701270 */
[----:B------:R4:W-:Y:S01]  /*2b520*/  @P6 STG.E.U16 [R18.64], R20 ;  /* 0x0000001412006986 */ /* 0x0009e2000c101504 */
[----:B0-----:R-:W-:Y:S01]  /*2b530*/  IMAD.WIDE R4, R0, 0x2, R12 ;  /* 0x0000000200047825 */ /* 0x001fe200078e020c */
[----:B-1----:R-:W-:-:S03]  /*2b540*/  IADD3 R23, R25, 0x58, RZ ;  /* 0x0000005819177810 */ /* 0x002fc60007ffe0ff */
[----:B------:R-:W-:Y:S01]  /*2b550*/  IMAD.WIDE R6, R0, 0x2, R10 ;  /* 0x0000000200067825 */ /* 0x000fe200078e020a */
[----:B------:R-:W-:Y:S01]  /*2b560*/  ISETP.LT.AND P3, PT, R2, c[0x0][0x178], !P1 ;  /* 0x00005e0002007a0c */ /* 0x000fe20004f61270 */
[----:B---3--:R-:W3:Y:S01]  /*2b570*/  LDL.LU R26, [R1+0x2c8] ;  /* 0x0002c800011a7983 */ /* 0x008ee20000300800 */
[----:B----4-:R-:W-:-:S03]  /*2b580*/  PRMT R20, R3, 0x7632, R20 ;  /* 0x0000763203147816 */ /* 0x010fc60000000014 */
[----:B------:R-:W4:Y:S04]  /*2b590*/  LDL.LU R2, [R1+0xfd0] ;  /* 0x000fd00001027983 */ /* 0x000f280000300800 */
[----:B------:R-:W-:Y:S01]  /*2b5a0*/  @P2 STG.E.U16 [R4.64], R20 ;  /* 0x0000001404002986 */ /* 0x000fe2000c101504 */
[----:B------:R-:W-:-:S03]  /*2b5b0*/  ISETP.GE.AND P2, PT, R23, c[0x0][0x17c], PT ;  /* 0x00005f0017007a0c */ /* 0x000fc60003f46270 */
[----:B------:R-:W2:Y:S04]  /*2b5c0*/  LDL R23, [R1+0x900] ;  /* 0x0009000001177983 */ /* 0x000ea80000100800 */
[----:B------:R0:W-:Y:S04]  /*2b5d0*/  @P0 STG.E.U16 [R6.64], R21 ;  /* 0x0000001506000986 */ /* 0x0001e8000c101504 */
[----:B0-----:R-:W2:Y:S01]  /*2b5e0*/  LDL.LU R7, [R1+0x2d8] ;  /* 0x0002d80001077983 */ /* 0x001ea20000300800 */
[----:B------:R-:W-:Y:S02]  /*2b5f0*/  ISETP.LT.AND P4, PT, R27, c[0x0][0x178], !P4 ;  /* 0x00005e001b007a0c */ /* 0x000fe40006781270 */
[----:B------:R-:W-:-:S02]  /*2b600*/  ISETP.LT.AND P6, PT, R29, c[0x0][0x178], !P1 ;  /* 0x00005e001d007a0c */ /* 0x000fc40004fc1270 */
[C---:B------:R-:W-:Y:S01]  /*2b610*/  IADD3 R3, R0.reuse, c[0x0][0x198], RZ ;  /* 0x0000660000037a10 */ /* 0x040fe20007ffe0ff */
[----:B------:R-:W-:-:S04]  /*2b620*/  IMAD.WIDE R16, R0, 0x2, R8 ;  /* 0x0000000200107825 */ /* 0x000fc800078e0208 */
[C---:B------:R-:W-:Y:S01]  /*2b630*/  IMAD.WIDE R18, R3.reuse, 0x2, R14 ;  /* 0x0000000203127825 */ /* 0x040fe200078e020e */
[----:B------:R-:W-:Y:S04]  /*2b640*/  STL [R1+0xfa0], R22 ;  /* 0x000fa01601007387 */ /* 0x000fe80000100800 */
[----:B------:R-:W-:Y:S04]  /*2b650*/  @P4 STG.E.U16 [R16.64], R22 ;  /* 0x0000001610004986 */ /* 0x000fe8000c101504 */
[----:B--2---:R0:W-:Y:S04]  /*2b660*/  @P6 STG.E.U16 [R18.64], R7 ;  /* 0x0000000712006986 */ /* 0x0041e8000c101504 */
[----:B0-----:R-:W2:Y:S01]  /*2b670*/  LDL.LU R19, [R1+0x2e8] ;  /* 0x0002e80001137983 */ /* 0x001ea20000300800 */
[----:B------:R-:W-:Y:S01]  /*2b680*/  ISETP.LT.AND P4, PT, R24, c[0x0][0x178], !P1 ;  /* 0x00005e0018007a0c */ /* 0x000fe20004f81270 */
[----:B------:R-:W-:-:S02]  /*2b690*/  IMAD.WIDE R4, R3, 0x2, R12 ;  /* 0x0000000203047825 */ /* 0x000fc400078e020c */
[----:B------:R-:W3:Y:S04]  /*2b6a0*/  LDL.LU R22, [R1+0x24c] ;  /* 0x00024c0001167983 */ /* 0x000ee80000300800 */
[----:B------:R-:W3:Y:S04]  /*2b6b0*/  LDL.LU R21, [R1+0x23c] ;  /* 0x00023c0001157983 */ /* 0x000ee80000300800 */
[----:B--2---:R0:W-:Y:S02]  /*2b6c0*/  @P3 STG.E.U16 [R4.64], R19 ;  /* 0x0000001304003986 */ /* 0x0041e4000c101504 */
[----:B0-----:R-:W-:-:S05]  /*2b6d0*/  IMAD.WIDE R4, R3, 0x2, R10 ;  /* 0x0000000203047825 */ /* 0x001fca00078e020a */
[----:B---3--:R0:W-:Y:S04]  /*2b6e0*/  @P4 STG.E.U16 [R4.64], R26 ;  /* 0x0000001a04004986 */ /* 0x0081e8000c101504 */
[----:B0-----:R-:W2:Y:S01]  /*2b6f0*/  LDL.LU R5, [R1+0x2b8] ;  /* 0x0002b80001057983 */ /* 0x001ea20000300800 */
[----:B------:R-:W-:Y:S02]  /*2b700*/  ISETP.LT.AND P1, PT, R27, c[0x0][0x178], !P1 ;  /* 0x00005e001b007a0c */ /* 0x000fe40004f21270 */
[----:B------:R-:W-:Y:S02]  /*2b710*/  ISETP.LT.AND P6, PT, R29, c[0x0][0x178], !P5 ;  /* 0x00005e001d007a0c */ /* 0x000fe40006fc1270 */
[----:B------:R-:W-:Y:S02]  /*2b720*/  ISETP.LT.AND P3, PT, R23, c[0x0][0x178], !P5 ;  /* 0x00005e0017007a0c */ /* 0x000fe40006f61270 */
[----:B------:R-:W-:-:S02]  /*2b730*/  IADD3 R6, R25, 0x59, RZ ;  /* 0x0000005919067810 */ /* 0x000fc40007ffe0ff */
[----:B------:R-:W-:Y:S02]  /*2b740*/  IADD3 R0, R3, c[0x0][0x198], RZ ;  /* 0x0000660003007a10 */ /* 0x000fe40007ffe0ff */
[----:B------:R-:W-:Y:S02]  /*2b750*/  ISETP.GE.AND P0, PT, R6, c[0x0][0x17c], PT ;  /* 0x00005f0006007a0c */ /* 0x000fe40003f06270 */
[----:B------:R-:W-:Y:S01]  /*2b760*/  PRMT R20, R7, 0x7632, R20 ;  /* 0x0000763207147816 */ /* 0x000fe20000000014 */
[----:B------:R-:W-:Y:S01]  /*2b770*/  IMAD.WIDE R6, R3, 0x2, R8 ;  /* 0x0000000203067825 */ /* 0x000fe200078e0208 */
[----:B------:R-:W-:-:S03]  /*2b780*/  PRMT R3, R19, 0x7632, R3 ;  /* 0x0000763213037816 */ /* 0x000fc60000000003 */
[----:B------:R-:W-:-:S04]  /*2b790*/  IMAD.WIDE R16, R0, 0x2, R14 ;  /* 0x0000000200107825 */ /* 0x000fc800078e020e */
[----:B------:R-:W-:Y:S01]  /*2b7a0*/  IMAD.WIDE R18, R0, 0x2, R12 ;  /* 0x0000000200127825 */ /* 0x000fe200078e020c */
[----:B--2---:R-:W-:Y:S01]  /*2b7b0*/  @P1 STG.E.U16 [R6.64], R5 ;  /* 0x0000000506001986 */ /* 0x004fe2000c101504 */
[----:B------:R-:W-:-:S03]  /*2b7c0*/  ISETP.LT.AND P1, PT, R24, c[0x0][0x178], !P5 ;  /* 0x00005e0018007a0c */ /* 0x000fc60006f21270 */
[----:B------:R0:W-:Y:S01]  /*2b7d0*/  @P6 STG.E.U16 [R16.64], R20 ;  /* 0x0000001410006986 */ /* 0x0001e2000c101504 */
[----:B------:R-:W-:-:S03]  /*2b7e0*/  ISETP.LT.AND P5, PT, R27, c[0x0][0x178], !P5 ;  /* 0x00005e001b007a0c */ /* 0x000fc60006fa1270 */
[----:B------:R1:W-:Y:S04]  /*2b7f0*/  @P3 STG.E.U16 [R18.64], R3 ;  /* 0x0000000312003986 */ /* 0x0003e8000c101504 */
[----:B0-----:R-:W2:Y:S01]  /*2b800*/  LDL.LU R20, [R1+0x1bc] ;  /* 0x0001bc0001147983 */ /* 0x001ea20000300800 */
[----:B-1----:R-:W-:-:S03]  /*2b810*/  PRMT R3, R26, 0x7632, R3 ;  /* 0x000076321a037816 */ /* 0x002fc60000000003 */
[----:B------:R-:W3:Y:S01]  /*2b820*/  LDL.LU R26, [R1+0x1ac] ;  /* 0x0001ac00011a7983 */ /* 0x000ee20000300800 */
[----:B------:R-:W-:Y:S01]  /*2b830*/  PRMT R16, R5, 0x7632, R16 ;  /* 0x0000763205107816 */ /* 0x000fe20000000010 */
[C---:B------:R-:W-:Y:S01]  /*2b840*/  IMAD.WIDE R4, R0.reuse, 0x2, R10 ;  /* 0x0000000200047825 */ /* 0x040fe200078e020a */
[----:B------:R-:W-:Y:S02]  /*2b850*/  ISETP.LT.AND P3, PT, R29, c[0x0][0x178], !P2 ;  /* 0x00005e001d007a0c */ /* 0x000fe40005761270 */
[----:B------:R-:W-:Y:S01]  /*2b860*/  ISETP.LT.AND P6, PT, R23, c[0x0][0x178], !P2 ;  /* 0x00005e0017007a0c */ /* 0x000fe200057c1270 */
[C---:B------:R-:W-:Y:S01]  /*2b870*/  IMAD.WIDE R6, R0.reuse, 0x2, R8 ;  /* 0x0000000200067825 */ /* 0x040fe200078e0208 */
[----:B------:R-:W-:Y:S02]  /*2b880*/  IADD3 R17, R25, 0x5a, RZ ;  /* 0x0000005a19117810 */ /* 0x000fe40007ffe0ff */
[----:B------:R-:W-:Y:S01]  /*2b890*/  IADD3 R18, R0, c[0x0][0x198], RZ ;  /* 0x0000660000127a10 */ /* 0x000fe20007ffe0ff */
[----:B------:R0:W-:Y:S01]  /*2b8a0*/  @P1 STG.E.U16 [R4.64], R3 ;  /* 0x0000000304001986 */ /* 0x0001e2000c101504 */
[----:B------:R-:W-:-:S03]  /*2b8b0*/  ISETP.GE.AND P1, PT, R17, c[0x0][0x17c], PT ;  /* 0x00005f0011007a0c */ /* 0x000fc60003f26270 */
[----:B------:R1:W-:Y:S01]  /*2b8c0*/  @P5 STG.E.U16 [R6.64], R16 ;  /* 0x0000001006005986 */ /* 0x0003e2000c101504 */
[----:B------:R-:W-:Y:S01]  /*2b8d0*/  PRMT R0, R22, 0x7632, R0 ;  /* 0x0000763216007816 */ /* 0x000fe20000000000 */
[----:B0-----:R-:W-:-:S04]  /*2b8e0*/  IMAD.WIDE R4, R18, 0x2, R12 ;  /* 0x0000000212047825 */ /* 0x001fc800078e020c */
[----:B-1----:R-:W-:Y:S01]  /*2b8f0*/  IMAD.WIDE R16, R18, 0x2, R14 ;  /* 0x0000000212107825 */ /* 0x002fe200078e020e */
[----:B------:R-:W-:-:S04]  /*2b900*/  PRMT R3, R21, 0x7632, R3 ;  /* 0x0000763215037816 */ /* 0x000fc80000000003 */
[----:B------:R0:W-:Y:S04]  /*2b910*/  @P3 STG.E.U16 [R16.64], R22 ;  /* 0x0000001610003986 */ /* 0x0001e8000c101504 */
[----:B------:R1:W-:Y:S04]  /*2b920*/  @P6 STG.E.U16 [R4.64], R21 ;  /* 0x0000001504006986 */ /* 0x0003e8000c101504 */
[----:B0-----:R-:W4:Y:S04]  /*2b930*/  LDL.LU R22, [R1+0x28c] ;  /* 0x00028c0001167983 */ /* 0x001f280000300800 */
[----:B-1----:R-:W4:Y:S01]  /*2b940*/  LDL.LU R21, [R1+0x27c] ;  /* 0x00027c0001157983 */ /* 0x002f220000300800 */
[----:B------:R-:W-:-:S02]  /*2b950*/  ISETP.LT.AND P4, PT, R24, c[0x0][0x178], !P2 ;  /* 0x00005e0018007a0c */ /* 0x000fc40005781270 */
[----:B------:R-:W-:Y:S01]  /*2b960*/  ISETP.LT.AND P2, PT, R27, c[0x0][0x178], !P2 ;  /* 0x00005e001b007a0c */ /* 0x000fe20005741270 */
[C---:B------:R-:W-:Y:S01]  /*2b970*/  IMAD.WIDE R6, R18.reuse, 0x2, R10 ;  /* 0x0000000212067825 */ /* 0x040fe200078e020a */
[----:B------:R-:W-:Y:S02]  /*2b980*/  ISETP.LT.AND P3, PT, R29, c[0x0][0x178], !P0 ;  /* 0x00005e001d007a0c */ /* 0x000fe40004761270 */
[----:B------:R-:W-:Y:S01]  /*2b990*/  ISETP.LT.AND P6, PT, R23, c[0x0][0x178], !P0 ;  /* 0x00005e0017007a0c */ /* 0x000fe200047c1270 */
[C---:B------:R-:W-:Y:S01]  /*2b9a0*/  IMAD.WIDE R4, R18.reuse, 0x2, R8 ;  /* 0x0000000212047825 */ /* 0x040fe200078e0208 */
[----:B------:R-:W-:Y:S02]  /*2b9b0*/  IADD3 R18, R18, c[0x0][0x198], RZ ;  /* 0x0000660012127a10 */ /* 0x000fe40007ffe0ff */
[----:B------:R-:W-:-:S04]  /*2b9c0*/  IADD3 R19, R25, 0x5b, RZ ;  /* 0x0000005b19137810 */ /* 0x000fc80007ffe0ff */
[----:B------:R-:W-:Y:S01]  /*2b9d0*/  ISETP.GE.AND P5, PT, R19, c[0x0][0x17c], PT ;  /* 0x00005f0013007a0c */ /* 0x000fe20003fa6270 */
[----:B------:R-:W-:Y:S01]  /*2b9e0*/  IMAD.WIDE R16, R18, 0x2, R10 ;  /* 0x0000000212107825 */ /* 0x000fe200078e020a */
[----:B--2---:R0:W-:Y:S01]  /*2b9f0*/  @P4 STG.E.U16 [R6.64], R20 ;  /* 0x0000001406004986 */ /* 0x0041e2000c101504 */
[----:B------:R-:W-:-:S03]  /*2ba00*/  ISETP.LT.AND P4, PT, R24, c[0x0][0x178], !P0 ;  /* 0x00005e0018007a0c */ /* 0x000fc60004781270 */
[----:B---3--:R1:W-:Y:S01]  /*2ba10*/  @P2 STG.E.U16 [R4.64], R26 ;  /* 0x0000001a04002986 */ /* 0x0083e2000c101504 */
[----:B------:R-:W-:Y:S01]  /*2ba20*/  ISETP.LT.AND P0, PT, R27, c[0x0][0x178], !P0 ;  /* 0x00005e001b007a0c */ /* 0x000fe20004701270 */
[----:B0-----:R-:W-:-:S04]  /*2ba30*/  IMAD.WIDE R6, R18, 0x2, R12 ;  /* 0x0000000212067825 */ /* 0x001fc800078e020c */
[----:B-1----:R-:W-:Y:S01]  /*2ba40*/  IMAD.WIDE R4, R18, 0x2, R14 ;  /* 0x0000000212047825 */ /* 0x002fe200078e020e */
[----:B------:R-:W-:-:S04]  /*2ba50*/  PRMT R19, R20, 0x7632, R19 ;  /* 0x0000763214137816 */ /* 0x000fc80000000013 */
[----:B------:R0:W-:Y:S01]  /*2ba60*/  @P3 STG.E.U16 [R4.64], R0 ;  /* 0x0000000004003986 */ /* 0x0001e2000c101504 */
[----:B------:R-:W-:-:S03]  /*2ba70*/  ISETP.LT.AND P3, PT, R23, c[0x0][0x178], !P1 ;  /* 0x00005e0017007a0c */ /* 0x000fc60004f61270 */
[----:B------:R1:W-:Y:S01]  /*2ba80*/  @P6 STG.E.U16 [R6.64], R3 ;  /* 0x0000000306006986 */ /* 0x0003e2000c101504 */
[----:B------:R-:W-:Y:S02]  /*2ba90*/  ISETP.LT.AND P6, PT, R29, c[0x0][0x178], !P1 ;  /* 0x00005e001d007a0c */ /* 0x000fe40004fc1270 */
[----:B------:R-:W-:Y:S01]  /*2baa0*/  IADD3 R20, R25, 0x5c, RZ ;  /* 0x0000005c19147810 */ /* 0x000fe20007ffe0ff */
[----:B------:R2:W-:Y:S01]  /*2bab0*/  @P4 STG.E.U16 [R16.64], R19 ;  /* 0x0000001310004986 */ /* 0x0005e2000c101504 */
[C---:B0-----:R-:W-:Y:S01]  /*2bac0*/  IADD3 R0, R18.reuse, c[0x0][0x198], RZ ;  /* 0x0000660012007a10 */ /* 0x041fe20007ffe0ff */
[----:B------:R-:W-:Y:S01]  /*2bad0*/  IMAD.WIDE R4, R18, 0x2, R8 ;  /* 0x0000000212047825 */ /* 0x000fe200078e0208 */
[----:B------:R-:W-:Y:S02]  /*2bae0*/  ISETP.GE.AND P2, PT, R20, c[0x0][0x17c], PT ;  /* 0x00005f0014007a0c */ /* 0x000fe40003f46270 */
[----:B------:R-:W-:Y:S01]  /*2baf0*/  PRMT R20, R26, 0x7632, R20 ;  /* 0x000076321a147816 */ /* 0x000fe20000000014 */
[C---:B-1----:R-:W-:Y:S01]  /*2bb00*/  IMAD.WIDE R6, R0.reuse, 0x2, R12 ;  /* 0x0000000200067825 */ /* 0x042fe200078e020c */
[----:B------:R-:W3:Y:S03]  /*2bb10*/  LDL.LU R26, [R1+0x2ac] ;  /* 0x0002ac00011a7983 */ /* 0x000ee60000300800 */
[----:B--2---:R-:W-:Y:S01]  /*2bb20*/  IMAD.WIDE R16, R0, 0x2, R14 ;  /* 0x0000000200107825 */ /* 0x004fe200078e020e */
[----:B------:R-:W-:Y:S04]  /*2bb30*/  @P0 STG.E.U16 [R4.64], R20 ;  /* 0x0000001404000986 */ /* 0x000fe8000c101504 */
[----:B----4-:R-:W-:Y:S04]  /*2bb40*/  @P6 STG.E.U16 [R16.64], R22 ;  /* 0x0000001610006986 */ /* 0x010fe8000c101504 */
[----:B------:R0:W-:Y:S04]  /*2bb50*/  @P3 STG.E.U16 [R6.64], R21 ;  /* 0x0000001506003986 */ /* 0x0001e8000c101504 */
[----:B0-----:R-:W2:Y:S04]  /*2bb60*/  LDL.LU R6, [R1+0x25c] ;  /* 0x00025c0001067983 */ /* 0x001ea80000300800 */
[----:B------:R-:W4:Y:S01]  /*2bb70*/  LDL.LU R7, [R1+0x1cc] ;  /* 0x0001cc0001077983 */ /* 0x000f220000300800 */
[----:B------:R-:W-:-:S02]  /*2bb80*/  ISETP.LT.AND P4, PT, R24, c[0x0][0x178], !P1 ;  /* 0x00005e0018007a0c */ /* 0x000fc40004f81270 */
[----:B------:R-:W-:Y:S02]  /*2bb90*/  ISETP.LT.AND P1, PT, R27, c[0x0][0x178], !P1 ;  /* 0x00005e001b007a0c */ /* 0x000fe40004f21270 */
[----:B------:R-:W-:Y:S01]  /*2bba0*/  ISETP.LT.AND P3, PT, R29, c[0x0][0x178], !P5 ;  /* 0x00005e001d007a0c */ /* 0x000fe20006f61270 */
[----:B------:R-:W-:-:S04]  /*2bbb0*/  IMAD.WIDE R4, R0, 0x2, R10 ;  /* 0x0000000200047825 */ /* 0x000fc800078e020a */
[C---:B------:R-:W-:Y:S01]  /*2bbc0*/  IMAD.WIDE R16, R0.reuse, 0x2, R8 ;  /* 0x0000000200107825 */ /* 0x040fe200078e0208 */
[----:B------:R-:W-:Y:S02]  /*2bbd0*/  IADD3 R0, R0, c[0x0][0x198], RZ ;  /* 0x0000660000007a10 */ /* 0x000fe40007ffe0ff */
[----:B------:R-:W-:Y:S02]  /*2bbe0*/  PRMT R19, R22, 0x7632, R19 ;  /* 0x0000763216137816 */ /* 0x000fe40000000013 */
[----:B------:R-:W-:Y:S01]  /*2bbf0*/  PRMT R20, R21, 0x7632, R20 ;  /* 0x0000763215147816 */ /* 0x000fe20000000014 */
[----:B------:R-:W3:Y:S04]  /*2bc00*/  LDL.LU R22, [R1+0x26c] ;  /* 0x00026c0001167983 */ /* 0x000ee80000300800 */
[----:B------:R-:W3:Y:S01]  /*2bc10*/  LDL.LU R21, [R1+0x19c] ;  /* 0x00019c0001157983 */ /* 0x000ee20000300800 */
[----:B------:R-:W-:-:S04]  /*2bc20*/  IADD3 R3, R25, 0x5d, RZ ;  /* 0x0000005d19037810 */ /* 0x000fc80007ffe0ff */
[----:B------:R-:W-:Y:S02]  /*2bc30*/  ISETP.GE.AND P0, PT, R3, c[0x0][0x17c], PT ;  /* 0x00005f0003007a0c */ /* 0x000fe40003f06270 */
[----:B------:R-:W-:-:S04]  /*2bc40*/  IADD3 R3, R25, 0x5e, RZ ;  /* 0x0000005e19037810 */ /* 0x000fc80007ffe0ff */
[----:B------:R-:W-:Y:S01]  /*2bc50*/  ISETP.GE.AND P6, PT, R3, c[0x0][0x17c], PT ;  /* 0x00005f0003007a0c */ /* 0x000fe20003fc6270 */
[----:B--2---:R0:W-:Y:S04]  /*2bc60*/  @P4 STG.E.U16 [R4.64], R6 ;  /* 0x0000000604004986 */ /* 0x0041e8000c101504 */
[----:B----4-:R-:W-:Y:S01]  /*2bc70*/  @P1 STG.E.U16 [R16.64], R7 ;  /* 0x0000000710001986 */ /* 0x010fe2000c101504 */
[----:B0-----:R-:W-:-:S05]  /*2bc80*/  IMAD.WIDE R4, R0, 0x2, R14 ;  /* 0x0000000200047825 */ /* 0x001fca00078e020e */
[----:B------:R0:W-:Y:S04]  /*2bc90*/  @P3 STG.E.U16 [R4.64], R19 ;  /* 0x0000001304003986 */ /* 0x0001e8000c101504 */
[----:B0-----:R-:W2:Y:S01]  /*2bca0*/  LDL.LU R19, [R1+0x29c] ;  /* 0x00029c0001137983 */ /* 0x001ea20000300800 */
[----:B------:R-:W-:Y:S01]  /*2bcb0*/  ISETP.LT.AND P4, PT, R23, c[0x0][0x178], !P5 ;  /* 0x00005e0017007a0c */ /* 0x000fe20006f81270 */
[----:B------:R-:W-:Y:S01]  /*2bcc0*/  IMAD.MOV.U32 R16, RZ, RZ, R6 ;  /* 0x000000ffff107224 */ /* 0x000fe200078e0006 */
[----:B------:R-:W-:Y:S01]  /*2bcd0*/  ISETP.LT.AND P1, PT, R24, c[0x0][0x178], !P5 ;  /* 0x00005e0018007a0c */ /* 0x000fe20006f21270 */
[----:B------:R-:W-:Y:S01]  /*2bce0*/  IMAD.MOV.U32 R17, RZ, RZ, R7 ;  /* 0x000000ffff117224 */ /* 0x000fe200078e0007 */
[----:B------:R-:W-:Y:S02]  /*2bcf0*/  ISETP.LT.AND P5, PT, R27, c[0x0][0x178], !P5 ;  /* 0x00005e001b007a0c */ /* 0x000fe40006fa1270 */
[----:B------:R-:W-:Y:S01]  /*2bd00*/  ISETP.LT.AND P3, PT, R29, c[0x0][0x178], !P2 ;  /* 0x00005e001d007a0c */ /* 0x000fe20005761270 */
[----:B------:R-:W-:Y:S01]  /*2bd10*/  IMAD.WIDE R6, R0, 0x2, R12 ;  /* 0x0000000200067825 */ /* 0x000fe200078e020c */
[----:B------:R-:W-:-:S02]  /*2bd20*/  PRMT R18, R16, 0x7632, R18 ;  /* 0x0000763210127816 */ /* 0x000fc40000000012 */
[----:B------:R-:W-:Y:S01]  /*2bd30*/  PRMT R3, R17, 0x7632, R3 ;  /* 0x0000763211037816 */ /* 0x000fe20000000003 */
[----:B------:R-:W-:-:S04]  /*2bd40*/  IMAD.WIDE R16, R0, 0x2, R10 ;  /* 0x0000000200107825 */ /* 0x000fc800078e020a */
[C---:B------:R-:W-:Y:S01]  /*2bd50*/  IMAD.WIDE R4, R0.reuse, 0x2, R8 ;  /* 0x0000000200047825 */ /* 0x040fe200078e0208 */
[----:B------:R-:W-:Y:S01]  /*2bd60*/  IADD3 R0, R0, c[0x0][0x198], RZ ;  /* 0x0000660000007a10 */ /* 0x000fe20007ffe0ff */
[----:B------:R0:W-:Y:S04]  /*2bd70*/  @P4 STG.E.U16 [R6.64], R20 ;  /* 0x0000001406004986 */ /* 0x0001e8000c101504 */
[----:B------:R-:W-:Y:S04]  /*2bd80*/  @P1 STG.E.U16 [R16.64], R18 ;  /* 0x0000001210001986 */ /* 0x000fe8000c101504 */
[----:B------:R1:W-:Y:S01]  /*2bd90*/  @P5 STG.E.U16 [R4.64], R3 ;  /* 0x0000000304005986 */ /* 0x0003e2000c101504 */
[----:B0-----:R-:W-:-:S05]  /*2bda0*/  IMAD.WIDE R6, R0, 0x2, R14 ;  /* 0x0000000200067825 */ /* 0x001fca00078e020e */
[----:B---3--:R0:W-:Y:S01]  /*2bdb0*/  @P3 STG.E.U16 [R6.64], R26 ;  /* 0x0000001a06003986 */ /* 0x0081e2000c101504 */
[----:B-1----:R-:W-:-:S04]  /*2bdc0*/  IADD3 R3, R25, 0x60, RZ ;  /* 0x0000006019037810 */ /* 0x002fc80007ffe0ff */
[----:B------:R-:W-:Y:S02]  /*2bdd0*/  ISETP.GE.AND P3, PT, R3, c[0x0][0x17c], PT ;  /* 0x00005f0003007a0c */ /* 0x000fe40003f66270 */
[----:B------:R-:W-:Y:S02]  /*2bde0*/  PRMT R3, R26, 0x7632, R3 ;  /* 0x000076321a037816 */ /* 0x000fe40000000003 */
[----:B0-----:R-:W3:Y:S01]  /*2bdf0*/  LDL.LU R26, [R1+0x2dc] ;  /* 0x0002dc00011a7983 */ /* 0x001ee20000300800 */
[----:B------:R-:W-:Y:S02]  /*2be00*/  ISETP.LT.AND P4, PT, R23, c[0x0][0x178], !P2 ;  /* 0x00005e0017007a0c */ /* 0x000fe40005781270 */
[----:B------:R-:W-:Y:S01]  /*2be10*/  ISETP.LT.AND P5, PT, R24, c[0x0][0x178], !P2 ;  /* 0x00005e0018007a0c */ /* 0x000fe200057a1270 */
[----:B------:R-:W-:Y:S01]  /*2be20*/  IMAD.WIDE R4, R0, 0x2, R12 ;  /* 0x0000000200047825 */ /* 0x000fe200078e020c */
[----:B------:R-:W-:-:S03]  /*2be30*/  ISETP.LT.AND P2, PT, R27, c[0x0][0x178], !P2 ;  /* 0x00005e001b007a0c */ /* 0x000fc60005741270 */
[----:B------:R-:W-:Y:S01]  /*2be40*/  IMAD.WIDE R6, R0, 0x2, R10 ;  /* 0x0000000200067825 */ /* 0x000fe200078e020a */
[----:B------:R-:W-:-:S04]  /*2be50*/  IADD3 R16, R25, 0x5f, RZ ;  /* 0x0000005f19107810 */ /* 0x000fc80007ffe0ff */
[----:B------:R-:W-:Y:S02]  /*2be60*/  ISETP.GE.AND P1, PT, R16, c[0x0][0x17c], PT ;  /* 0x00005f0010007a0c */ /* 0x000fe40003f26270 */
[----:B------:R-:W-:Y:S02]  /*2be70*/  PRMT R16, R21, 0x7632, R16 ;  /* 0x0000763215107816 */ /* 0x000fe40000000010 */
[----:B------:R-:W-:Y:S01]  /*2be80*/  PRMT R18, R22, 0x7632, R18 ;  /* 0x0000763216127816 */ /* 0x000fe20000000012 */
[----:B--2---:R0:W-:Y:S01]  /*2be90*/  @P4 STG.E.U16 [R4.64], R19 ;  /* 0x0000001304004986 */ /* 0x0041e2000c101504 */
[----:B------:R-:W-:-:S03]  /*2bea0*/  ISETP.LT.AND P4, PT, R29, c[0x0][0x178], !P0 ;  /* 0x00005e001d007a0c */ /* 0x000fc60004781270 */
[----:B------:R1:W-:Y:S01]  /*2beb0*/  @P5 STG.E.U16 [R6.64], R22 ;  /* 0x0000001606005986 */ /* 0x0003e2000c101504 */
[----:B------:R-:W-:Y:S01]  /*2bec0*/  ISETP.LT.AND P5, PT, R23, c[0x0][0x178], !P0 ;  /* 0x00005e0017007a0c */ /* 0x000fe200047a1270 */
[C---:B0-----:R-:W-:Y:S01]  /*2bed0*/  IMAD.WIDE R4, R0.reuse, 0x2, R8 ;  /* 0x0000000200047825 */ /* 0x041fe200078e0208 */
[----:B------:R-:W-:Y:S02]  /*2bee0*/  IADD3 R0, R0, c[0x0][0x198], RZ ;  /* 0x0000660000007a10 */ /* 0x000fe40007ffe0ff */
[----:B------:R-:W-:Y:S02]  /*2bef0*/  PRMT R17, R19, 0x7632, R17 ;  /* 0x0000763213117816 */ /* 0x000fe40000000011 */
[----:B------:R0:W-:Y:S01]  /*2bf00*/  @P2 STG.E.U16 [R4.64], R21 ;  /* 0x0000001504002986 */ /* 0x0001e2000c101504 */
[----:B-1----:R-:W-:-:S03]  /*2bf10*/  IMAD.WIDE R6, R0, 0x2, R12 ;  /* 0x0000000200067825 */ /* 0x002fc600078e020c */
[----:B------:R-:W2:Y:S01]  /*2bf20*/  LDL.LU R19, [R1+0x2cc] ;  /* 0x0002cc0001137983 */ /* 0x000ea20000300800 */
[----:B0-----:R-:W-:-:S03]  /*2bf30*/  IMAD.WIDE R4, R0, 0x2, R14 ;  /* 0x0000000200047825 */ /* 0x001fc600078e020e */
[----:B------:R-:W4:Y:S04]  /*2bf40*/  LDL.LU R21, [R1+0x2bc] ;  /* 0x0002bc0001157983 */ /* 0x000f280000300800 */
[----:B------:R0:W-:Y:S04]  /*2bf50*/  @P4 STG.E.U16 [R4.64], R3 ;  /* 0x0000000304004986 */ /* 0x0001e8000c101504 */
[----:B------:R1:W-:Y:S04]  /*2bf60*/  @P5 STG.E.U16 [R6.64], R17 ;  /* 0x0000001106005986 */ /* 0x0003e8000c101504 */
[----:B------:R-:W-:Y:S01]  /*2bf70*/  STL.64 [R1+0xfc8], R10 ;  /* 0x000fc80a01007387 */ /* 0x000fe20000100a00 */
[----:B0-----:R-:W-:-:S03]  /*2bf80*/  IMAD.WIDE R4, R0, 0x2, R10 ;  /* 0x0000000200047825 */ /* 0x001fc600078e020a */
[----:B------:R-:W-:Y:S01]  /*2bf90*/  STL.64 [R1+0xfc0], R8 ;  /* 0x000fc00801007387 */ /* 0x000fe20000100a00 */
[----:B-1----:R-:W-:-:S03]  /*2bfa0*/  IMAD.WIDE R6, R0, 0x2, R8 ;  /* 0x0000000200067825 */ /* 0x002fc600078e0208 */
[----:B------:R-:W0:Y:S01]  /*2bfb0*/  LDS.128 R8, [R2] ;  /* 0x0000000002087984 */ /* 0x000e220000000c00 */
[----:B------:R-:W-:Y:S02]  /*2bfc0*/  ISETP.LT.AND P2, PT, R24, c[0x0][0x178], !P0 ;  /* 0x00005e0018007a0c */ /* 0x000fe40004741270 */
[----:B------:R-:W-:Y:S02]  /*2bfd0*/  ISETP.LT.AND P0, PT, R27, c[0x0][0x178], !P0 ;  /* 0x00005e001b007a0c */ /* 0x000fe40004701270 */
[----:B------:R-:W-:Y:S02]  /*2bfe0*/  ISETP.LT.AND P4, PT, R29, c[0x0][0x178], !P6 ;  /* 0x00005e001d007a0c */ /* 0x000fe40007781270 */
[----:B------:R-:W-:-:S07]  /*2bff0*/  IADD3 R17, R0, c[0x0][0x198], RZ ;  /* 0x0000660000117a10 */ /* 0x000fce0007ffe0ff */
[----:B------:R1:W-:Y:S04]  /*2c000*/  @P2 STG.E.U16 [R4.64], R18 ;  /* 0x0000001204002986 */ /* 0x0003e8000c101504 */
[----:B------:R3:W-:Y:S04]  /*2c010*/  @P0 STG.E.U16 [R6.64], R16 ;  /* 0x0000001006000986 */ /* 0x0007e8000c101504 */
[----:B-1----:R-:W2:Y:S01]  /*2c020*/  LDL.LU R18, [R1+0x2ec] ;  /* 0x0002ec0001127983 */ /* 0x002ea20000300800 */
[----:B------:R-:W-:-:S03]  /*2c030*/  IMAD.WIDE R4, R17, 0x2, R14 ;  /* 0x0000000211047825 */ /* 0x000fc600078e020e */
[----:B------:R-:W2:Y:S01]  /*2c040*/  LDL.LU R22, [R1+0x310] ;  /* 0x0003100001167983 */ /* 0x000ea20000300800 */
[----:B---3--:R-:W-:-:S03]  /*2c050*/  PRMT R16, R26, 0x7632, R16 ;  /* 0x000076321a107816 */ /* 0x008fc60000000010 */
[----:B------:R1:W-:Y:S04]  /*2c060*/  @P4 STG.E.U16 [R4.64], R26 ;  /* 0x0000001a04004986 */ /* 0x0003e8000c101504 */
[----:B0-----:R-:W-:Y:S04]  /*2c070*/  STL [R1+0x14], R9 ;  /* 0x0000140901007387 */ /* 0x001fe80000100800 */
[----:B------:R0:W-:Y:S01]  /*2c080*/  STL.64 [R1+0x18], R10 ;  /* 0x0000180a01007387 */ /* 0x0001e20000100a00 */
[----:B-1----:R-:W-:-:S03]  /*2c090*/  IMAD.MOV.U32 R26, RZ, RZ, R8 ;  /* 0x000000ffff1a7224 */ /* 0x002fc600078e0008 */
[----:B0-----:R-:W3:Y:S04]  /*2c0a0*/  LDL.LU.64 R10, [R1+0xfc8] ;  /* 0x000fc800010a7983 */ /* 0x001ee80000300a00 */
[----:B------:R-:W3:Y:S01]  /*2c0b0*/  LDL.LU.64 R8, [R1+0xfc0] ;  /* 0x000fc00001087983 */ /* 0x000ee20000300a00 */
[----:B------:R-:W-:Y:S02]  /*2c0c0*/  ISETP.LT.AND P2, PT, R23, c[0x0][0x178], !P6 ;  /* 0x00005e0017007a0c */ /* 0x000fe40007741270 */
[----:B------:R-:W-:Y:S01]  /*2c0d0*/  ISETP.LT.AND P0, PT, R24, c[0x0][0x178], !P6 ;  /* 0x00005e0018007a0c */ /* 0x000fe20007701270 */
[----:B------:R-:W-:Y:S01]  /*2c0e0*/  IMAD.WIDE R6, R17, 0x2, R12 ;  /* 0x0000000211067825 */ /* 0x000fe200078e020c */
[----:B------:R-:W-:Y:S02]  /*2c0f0*/  IADD3 R3, R25, 0x61, RZ ;  /* 0x0000006119037810 */ /* 0x000fe40007ffe0ff */
[----:B------:R-:W-:-:S02]  /*2c100*/  ISETP.LT.AND P6, PT, R27, c[0x0][0x178], !P6 ;  /* 0x00005e001b007a0c */ /* 0x000fc400077c1270 */
[----:B------:R-:W-:Y:S02]  /*2c110*/  ISETP.LT.AND P4, PT, R29, c[0x0][0x178], !P1 ;  /* 0x00005e001d007a0c */ /* 0x000fe40004f81270 */
[----:B------:R-:W-:Y:S02]  /*2c120*/  ISETP.GE.AND P5, PT, R3, c[0x0][0x17c], PT ;  /* 0x00005f0003007a0c */ /* 0x000fe40003fa6270 */
[----:B----4-:R-:W-:Y:S01]  /*2c130*/  PRMT R20, R21, 0x7632, R20 ;  /* 0x0000763215147816 */ /* 0x010fe20000000014 */
[----:B--2---:R0:W-:Y:S02]  /*2c140*/  @P2 STG.E.U16 [R6.64], R18 ;  /* 0x0000001206002986 */ /* 0x0041e4000c101504 */
[C---:B0-----:R-:W-:Y:S01]  /*2c150*/  IADD3 R6, R17.reuse, c[0x0][0x198], RZ ;  /* 0x0000660011067a10 */ /* 0x041fe20007ffe0ff */
[----:B---3--:R-:W-:-:S04]  /*2c160*/  IMAD.WIDE R2, R17, 0x2, R10 ;  /* 0x0000000211027825 */ /* 0x008fc800078e020a */
[----:B------:R-:W-:Y:S01]  /*2c170*/  IMAD.WIDE R4, R17, 0x2, R8 ;  /* 0x0000000211047825 */ /* 0x000fe200078e0208 */
[----:B------:R0:W-:Y:S04]  /*2c180*/  @P0 STG.E.U16 [R2.64], R19 ;  /* 0x0000001302000986 */ /* 0x0001e8000c101504 */
[----:B------:R1:W-:Y:S01]  /*2c190*/  @P6 STG.E.U16 [R4.64], R21 ;  /* 0x0000001504006986 */ /* 0x0003e2000c101504 */
[----:B0-----:R-:W-:-:S03]  /*2c1a0*/  IMAD.WIDE R2, R6, 0x2, R14 ;  /* 0x0000000206027825 */ /* 0x001fc600078e020e */
[----:B------:R-:W-:Y:S01]  /*2c1b0*/  STL.64 [R1+0xfb0], R10 ;  /* 0x000fb00a01007387 */ /* 0x000fe20000100a00 */
[----:B-1----:R-:W-:-:S03]  /*2c1c0*/  IMAD.WIDE R4, R6, 0x2, R10 ;  /* 0x0000000206047825 */ /* 0x002fc600078e020a */
[----:B------:R0:W-:Y:S04]  /*2c1d0*/  @P4 STG.E.U16 [R2.64], R16 ;  /* 0x0000001002004986 */ /* 0x0001e8000c101504 */
[----:B------:R-:W-:Y:S01]  /*2c1e0*/  STL.64 [R1+0xfa8], R8 ;  /* 0x000fa80801007387 */ /* 0x000fe20000100a00 */
[C---:B0-----:R-:W-:Y:S01]  /*2c1f0*/  IADD3 R16, R6.reuse, c[0x0][0x198], RZ ;  /* 0x0000660006107a10 */ /* 0x041fe20007ffe0ff */
[----:B------:R-:W-:-:S04]  /*2c200*/  IMAD.WIDE R2, R6, 0x2, R12 ;  /* 0x0000000206027825 */ /* 0x000fc800078e020c */
[----:B------:R-:W-:Y:S02]  /*2c210*/  IMAD.WIDE R6, R6, 0x2, R8 ;  /* 0x0000000206067825 */ /* 0x000fe400078e0208 */
[----:B------:R-:W0:Y:S01]  /*2c220*/  LDS.128 R8, [R28] ;  /* 0x000000001c087984 */ /* 0x000e220000000c00 */
[----:B------:R-:W-:Y:S02]  /*2c230*/  ISETP.LT.AND P0, PT, R23, c[0x0][0x178], !P1 ;  /* 0x00005e0017007a0c */ /* 0x000fe40004f01270 */
[----:B------:R-:W-:Y:S02]  /*2c240*/  ISETP.LT.AND P2, PT, R24, c[0x0][0x178], !P1 ;  /* 0x00005e0018007a0c */ /* 0x000fe40004f41270 */
[----:B------:R-:W-:Y:S02]  /*2c250*/  ISETP.LT.AND P1, PT, R27, c[0x0][0x178], !P1 ;  /* 0x00005e001b007a0c */ /* 0x000fe40004f21270 */
[----:B------:R-:W-:Y:S02]  /*2c260*/  ISETP.LT.AND P6, PT, R29, c[0x0][0x178], !P3 ;  /* 0x00005e001d007a0c */ /* 0x000fe40005fc1270 */
[----:B------:R-:W-:-:S02]  /*2c270*/  PRMT R0, R18, 0x7632, R0 ;  /* 0x0000763212007816 */ /* 0x000fc40000000000 */
[----:B------:R-:W-:Y:S01]  /*2c280*/  PRMT R17, R19, 0x7632, R17 ;  /* 0x0000763213117816 */ /* 0x000fe20000000011 */
[----:B------:R-:W-:Y:S01]  /*2c290*/  IMAD.WIDE R18, R16, 0x2, R14 ;  /* 0x0000000210127825 */ /* 0x000fe200078e020e */
[----:B------:R-:W-:Y:S01]  /*2c2a0*/  IADD3 R21, R25, 0x62, RZ ;  /* 0x0000006219157810 */ /* 0x000fe20007ffe0ff */
[----:B------:R1:W-:Y:S04]  /*2c2b0*/  @P0 STG.E.U16 [R2.64], R0 ;  /* 0x0000000002000986 */ /* 0x0003e8000c101504 */
[----:B------:R-:W-:Y:S01]  /*2c2c0*/  @P2 STG.E.U16 [R4.64], R17 ;  /* 0x0000001104002986 */ /* 0x000fe2000c101504 */
[----:B------:R-:W-:-:S03]  /*2c2d0*/  ISETP.GE.AND P4, PT, R21, c[0x0][0x17c], PT ;  /* 0x00005f0015007a0c */ /* 0x000fc60003f86270 */
[----:B------:R2:W-:Y:S04]  /*2c2e0*/  @P1 STG.E.U16 [R6.64], R20 ;  /* 0x0000001406001986 */ /* 0x0005e8000c101504 */
[----:B------:R3:W-:Y:S01]  /*2c2f0*/  @P6 STG.E.U16 [R18.64], R22 ;  /* 0x0000001612006986 */ /* 0x0007e2000c101504 */
[----:B------:R-:W-:-:S03]  /*2c300*/  ISETP.LT.AND P6, PT, R29, c[0x0][0x178], !P5 ;  /* 0x00005e001d007a0c */ /* 0x000fc60006fc1270 */
[----:B------:R-:W4:Y:S01]  /*2c310*/  LDL.LU R21, [R1+0x2f0] ;  /* 0x0002f00001157983 */ /* 0x000f220000300800 */
[----:B-1----:R-:W-:-:S03]  /*2c320*/  PRMT R0, R22, 0x7632, R0 ;  /* 0x0000763216007816 */ /* 0x002fc60000000000 */
[----:B------:R-:W4:Y:S01]  /*2c330*/  LDL.LU R29, [R1+0xfb8] ;  /* 0x000fb800011d7983 */ /* 0x000f220000300800 */
[----:B--2---:R-:W-:-:S03]  /*2c340*/  IADD3 R7, R25, 0x63, RZ ;  /* 0x0000006319077810 */ /* 0x004fc60007ffe0ff */
[----:B0-----:R-:W-:Y:S01]  /*2c350*/  STL [R1+0x4], R9 ;  /* 0x0000040901007387 */ /* 0x001fe20000100800 */
[----:B---3--:R-:W-:-:S03]  /*2c360*/  IMAD.MOV.U32 R22, RZ, RZ, R8 ;  /* 0x000000ffff167224 */ /* 0x008fc600078e0008 */
[----:B------:R0:W-:Y:S01]  /*2c370*/  STL.64 [R1+0x8], R10 ;  /* 0x0000080a01007387 */ /* 0x0001e20000100a00 */
[----:B------:R-:W-:-:S03]  /*2c380*/  ISETP.GE.AND P0, PT, R7, c[0x0][0x17c], PT ;  /* 0x00005f0007007a0c */ /* 0x000fc60003f06270 */
[----:B0-----:R-:W2:Y:S04]  /*2c390*/  LDL.LU.64 R10, [R1+0xfb0] ;  /* 0x000fb000010a7983 */ /* 0x001ea80000300a00 */
[----:B------:R-:W3:Y:S04]  /*2c3a0*/  LDL.LU.64 R8, [R1+0xfa8] ;  /* 0x000fa80001087983 */ /* 0x000ee80000300a00 */
[----:B------:R-:W4:Y:S04]  /*2c3b0*/  LDL.LU R28, [R1+0x89c] ;  /* 0x00089c00011c7983 */ /* 0x000f280000300800 */
[----:B------:R-:W4:Y:S01]  /*2c3c0*/  LDL.LU R7, [R1+0x300] ;  /* 0x0003000001077983 */ /* 0x000f220000300800 */
[----:B------:R-:W-:-:S02]  /*2c3d0*/  ISETP.LT.AND P1, PT, R23, c[0x0][0x178], !P3 ;  /* 0x00005e0017007a0c */ /* 0x000fc40005f21270 */
[----:B------:R-:W-:Y:S02]  /*2c3e0*/  ISETP.LT.AND P2, PT, R24, c[0x0][0x178], !P3 ;  /* 0x00005e0018007a0c */ /* 0x000fe40005f41270 */
[----:B------:R-:W-:Y:S01]  /*2c3f0*/  ISETP.LT.AND P3, PT, R27, c[0x0][0x178], !P3 ;  /* 0x00005e001b007a0c */ /* 0x000fe20005f61270 */
[C---:B------:R-:W-:Y:S01]  /*2c400*/  IMAD.WIDE R2, R16.reuse, 0x2, R12 ;  /* 0x0000000210027825 */ /* 0x040fe200078e020c */
[----:B------:R-:W-:Y:S02]  /*2c410*/  IADD3 R6, R16, c[0x0][0x198], RZ ;  /* 0x0000660010067a10 */ /* 0x000fe40007ffe0ff */
[----:B------:R-:W-:Y:S01]  /*2c420*/  PRMT R20, R26, 0x7632, R20 ;  /* 0x000076321a147816 */ /* 0x000fe20000000014 */
[----:B--2---:R-:W-:-:S04]  /*2c430*/  IMAD.WIDE R4, R16, 0x2, R10 ;  /* 0x0000000210047825 */ /* 0x004fc800078e020a */
[----:B---3--:R-:W-:Y:S01]  /*2c440*/  IMAD.WIDE R16, R16, 0x2, R8 ;  /* 0x0000000210107825 */ /* 0x008fe200078e0208 */
[----:B----4-:R-:W-:Y:S04]  /*2c450*/  @P1 STG.E.U16 [R2.64], R7 ;  /* 0x0000000702001986 */ /* 0x010fe8000c101504 */
[----:B------:R-:W-:Y:S04]  /*2c460*/  @P2 STG.E.U16 [R4.64], R21 ;  /* 0x0000001504002986 */ /* 0x000fe8000c101504 */
[----:B------:R0:W-:Y:S04]  /*2c470*/  @P3 STG.E.U16 [R16.64], R26 ;  /* 0x0000001a10003986 */ /* 0x0001e8000c101504 */
[----:B0-----:R-:W2:Y:S01]  /*2c480*/  LDL.LU R26, [R1+0xfa4] ;  /* 0x000fa400011a7983 */ /* 0x001ea20000300800 */
[----:B------:R-:W-:Y:S01]  /*2c490*/  IMAD.WIDE R18, R6, 0x2, R14 ;  /* 0x0000000206127825 */ /* 0x000fe200078e020e */
[----:B------:R-:W-:-:S02]  /*2c4a0*/  ISETP.LT.AND P2, PT, R23, c[0x0][0x178], !P5 ;  /* 0x00005e0017007a0c */ /* 0x000fc40006f41270 */
[----:B------:R-:W-:Y:S02]  /*2c4b0*/  ISETP.LT.AND P3, PT, R24, c[0x0][0x178], !P5 ;  /* 0x00005e0018007a0c */ /* 0x000fe40006f61270 */
[----:B------:R-:W-:Y:S01]  /*2c4c0*/  ISETP.LT.AND P5, PT, R27, c[0x0][0x178], !P5 ;  /* 0x00005e001b007a0c */ /* 0x000fe20006fa1270 */
[----:B------:R0:W-:Y:S01]  /*2c4d0*/  @P6 STG.E.U16 [R18.64], R0 ;  /* 0x0000000012006986 */ /* 0x0001e2000c101504 */
[----:B------:R-:W-:Y:S01]  /*2c4e0*/  ISETP.LT.AND P6, PT, R28, c[0x0][0x178], !P4 ;  /* 0x00005e001c007a0c */ /* 0x000fe200067c1270 */
[C---:B------:R-:W-:Y:S01]  /*2c4f0*/  IMAD.WIDE R2, R6.reuse, 0x2, R12 ;  /* 0x0000000206027825 */ /* 0x040fe200078e020c */
[C---:B------:R-:W-:Y:S02]  /*2c500*/  IADD3 R16, R6.reuse, c[0x0][0x198], RZ ;  /* 0x0000660006107a10 */ /* 0x040fe40007ffe0ff */
[----:B------:R-:W-:Y:S01]  /*2c510*/  PRMT R17, R21, 0x7632, R17 ;  /* 0x0000763215117816 */ /* 0x000fe20000000011 */
[----:B------:R-:W-:Y:S01]  /*2c520*/  IMAD.WIDE R4, R6, 0x2, R10 ;  /* 0x0000000206047825 */ /* 0x000fe200078e020a */
[----:B0-----:R-:W-:-:S03]  /*2c530*/  PRMT R0, R7, 0x7632, R0 ;  /* 0x0000763207007816 */ /* 0x001fc60000000000 */
[----:B------:R-:W-:-:S04]  /*2c540*/  IMAD.WIDE R6, R6, 0x2, R8 ;  /* 0x0000000206067825 */ /* 0x000fc800078e0208 */
[----:B------:R-:W-:Y:S01]  /*2c550*/  IMAD.WIDE R18, R16, 0x2, R14 ;  /* 0x0000000210127825 */ /* 0x000fe200078e020e */
[----:B------:R-:W-:Y:S01]  /*2c560*/  @P2 STG.E.U16 [R2.64], R0 ;  /* 0x0000000002002986 */ /* 0x000fe2000c101504 */
[----:B------:R-:W-:-:S03]  /*2c570*/  ISETP.LT.AND P2, PT, R23, c[0x0][0x178], !P4 ;  /* 0x00005e0017007a0c */ /* 0x000fc60006741270 */
[----:B------:R-:W-:Y:S01]  /*2c580*/  @P3 STG.E.U16 [R4.64], R17 ;  /* 0x0000001104003986 */ /* 0x000fe2000c101504 */
[----:B------:R-:W-:-:S03]  /*2c590*/  IADD3 R21, R25, 0x64, RZ ;  /* 0x0000006419157810 */ /* 0x000fc60007ffe0ff */
[----:B------:R0:W-:Y:S01]  /*2c5a0*/  @P5 STG.E.U16 [R6.64], R20 ;  /* 0x0000001406005986 */ /* 0x0001e2000c101504 */
[----:B------:R-:W-:Y:S02]  /*2c5b0*/  ISETP.LT.AND P5, PT, R24, c[0x0][0x178], !P4 ;  /* 0x00005e0018007a0c */ /* 0x000fe400067a1270 */
[----:B------:R-:W-:Y:S02]  /*2c5c0*/  ISETP.LT.AND P4, PT, R27, c[0x0][0x178], !P4 ;  /* 0x00005e001b007a0c */ /* 0x000fe40006781270 */
[----:B0-----:R-:W-:Y:S02]  /*2c5d0*/  IADD3 R7, R25, 0x65, RZ ;  /* 0x0000006519077810 */ /* 0x001fe40007ffe0ff */
[----:B------:R-:W-:Y:S02]  /*2c5e0*/  ISETP.GE.AND P1, PT, R21, c[0x0][0x17c], PT ;  /* 0x00005f0015007a0c */ /* 0x000fe40003f26270 */
[----:B------:R-:W3:Y:S04]  /*2c5f0*/  LDL.LU R21, [R1+0x320] ;  /* 0x0003200001157983 */ /* 0x000ee80000300800 */
[----:B------:R-:W4:Y:S01]  /*2c600*/  LDL.LU R23, [R1+0x390] ;  /* 0x0003900001177983 */ /* 0x000f220000300800 */
[----:B------:R-:W-:-:S03]  /*2c610*/  ISETP.GE.AND P3, PT, R7, c[0x0][0x17c], PT ;  /* 0x00005f0007007a0c */ /* 0x000fc60003f66270 */
[----:B--2---:R-:W-:Y:S01]  /*2c620*/  @P6 STG.E.U16 [R18.64], R26 ;  /* 0x0000001a12006986 */ /* 0x004fe2000c101504 */
[----:B------:R-:W-:-:S03]  /*2c630*/  PRMT R0, R26, 0x7632, R0 ;  /* 0x000076321a007816 */ /* 0x000fc60000000000 */
[----:B------:R0:W1:Y:S04]  /*2c640*/  LDS.128 R24, [R29] ;  /* 0x000000001d187984 */ /* 0x0000680000000c00 */
[----:B0-----:R-:W2:Y:S04]  /*2c650*/  LDL R29, [R1+0xa08] ;  /* 0x000a0800011d7983 */ /* 0x001ea80000100800 */
[----:B-1----:R0:W-:Y:S04]  /*2c660*/  STL [R1+0xf98], R25 ;  /* 0x000f981901007387 */ /* 0x0021e80000100800 */
[----:B0-----:R-:W2:Y:S04]  /*2c670*/  LDL R25, [R1+0x898] ;  /* 0x0008980001197983 */ /* 0x001ea80000100800 */
[----:B------:R0:W-:Y:S04]  /*2c680*/  STL [R1+0xf8c], R26 ;  /* 0x000f8c1a01007387 */ /* 0x0001e80000100800 */
[----:B0-----:R-:W2:Y:S04]  /*2c690*/  LDL R26, [R1+0x900] ;  /* 0x00090000011a7983 */ /* 0x001ea80000100800 */
[----:B------:R0:W-:Y:S04]  /*2c6a0*/  STL [R1+0xf80], R27 ;  /* 0x000f801b01007387 */ /* 0x0001e80000100800 */
[----:B0-----:R-:W2:Y:S04]  /*2c6b0*/  LDL R27, [R1+0x904] ;  /* 0x00090400011b7983 */ /* 0x001ea80000100800 */
[----:B------:R-:W2:Y:S01]  /*2c6c0*/  LDL.LU R7, [R1+0x330] ;  /* 0x0003300001077983 */ /* 0x000ea20000300800 */
[C---:B------:R-:W-:Y:S01]  /*2c6d0*/  IMAD.WIDE R2, R16.reuse, 0x2, R12 ;  /* 0x0000000210027825 */ /* 0x040fe200078e020c */
[----:B------:R-:W-:-:S02]  /*2c6e0*/  IADD3 R6, R16, c[0x0][0x198], RZ ;  /* 0x0000660010067a10 */ /* 0x000fc40007ffe0ff */
[----:B------:R-:W-:Y:S01]  /*2c6f0*/  ISETP.LT.AND P6, PT, R28, c[0x0][0x178], !P0 ;  /* 0x00005e001c007a0c */ /* 0x000fe200047c1270 */
[----:B------:R-:W-:-:S04]  /*2c700*/  IMAD.WIDE R4, R16, 0x2, R10 ;  /* 0x0000000210047825 */ /* 0x000fc800078e020a */
[----:B------:R-:W-:-:S04]  /*2c710*/  IMAD.WIDE R16, R16, 0x2, R8 ;  /* 0x0000000210107825 */ /* 0x000fc800078e0208 */
[----:B------:R-:W-:Y:S01]  /*2c720*/  IMAD.WIDE R18, R6, 0x2, R14 ;  /* 0x0000000206127825 */ /* 0x000fe200078e020e */
[----:B------:R-:W-:Y:S01]  /*2c730*/  PRMT R20, R22, 0x7632, R20 ;  /* 0x0000763216147816 */ /* 0x000fe20000000014 */
[----:B--2---:R0:W-:Y:S04]  /*2c740*/  @P2 STG.E.U16 [R2.64], R7 ;  /* 0x0000000702002986 */ /* 0x0041e8000c101504 */
[----:B---3--:R-:W-:Y:S04]  /*2c750*/  @P5 STG.E.U16 [R4.64], R21 ;  /* 0x0000001504005986 */ /* 0x008fe8000c101504 */
[----:B------:R1:W-:Y:S01]  /*2c760*/  @P4 STG.E.U16 [R16.64], R22 ;  /* 0x0000001610004986 */ /* 0x0003e2000c101504 */
[----:B------:R-:W-:-:S03]  /*2c770*/  ISETP.LT.AND P4, PT, R26, c[0x0][0x178], !P0 ;  /* 0x00005e001a007a0c */ /* 0x000fc60004781270 */
[----:B------:R2:W-:Y:S01]  /*2c780*/  @P6 STG.E.U16 [R18.64], R0 ;  /* 0x0000000012006986 */ /* 0x0005e2000c101504 */
[----:B0-----:R-:W-:Y:S01]  /*2c790*/  IMAD.WIDE R2, R6, 0x2, R12 ;  /* 0x0000000206027825 */ /* 0x001fe200078e020c */
[----:B------:R-:W-:Y:S02]  /*2c7a0*/  ISETP.LT.AND P5, PT, R27, c[0x0][0x178], !P0 ;  /* 0x00005e001b007a0c */ /* 0x000fe400047a1270 */
[----:B-1----:R-:W4:Y:S01]  /*2c7b0*/  LDL.LU R22, [R1+0xfa0] ;  /* 0x000fa00001167983 */ /* 0x002f220000300800 */
[----:B--2---:R-:W-:-:S03]  /*2c7c0*/  PRMT R0, R7, 0x7632, R0 ;  /* 0x0000763207007816 */ /* 0x004fc60000000000 */
[----:B------:R-:W2:Y:S01]  /*2c7d0*/  LDL.LU R27, [R1+0x360] ;  /* 0x00036000011b7983 */ /* 0x000ea20000300800 */
[----:B------:R-:W-:Y:S02]  /*2c7e0*/  PRMT R19, R21, 0x7632, R19 ;  /* 0x0000763215137816 */ /* 0x000fe40000000013 */
[----:B------:R-:W-:Y:S01]  /*2c7f0*/  IADD3 R21, R25, 0x66, RZ ;  /* 0x0000006619157810 */ /* 0x000fe20007ffe0ff */
[----:B------:R0:W-:Y:S03]  /*2c800*/  @P4 STG.E.U16 [R2.64], R0 ;  /* 0x0000000002004986 */ /* 0x0001e6000c101504 */
[----:B------:R-:W-:Y:S02]  /*2c810*/  ISETP.GE.AND P2, PT, R21, c[0x0][0x17c], PT ;  /* 0x00005f0015007a0c */ /* 0x000fe40003f46270 */
[----:B------:R-:W3:Y:S04]  /*2c820*/  LDL R21, [R1+0xa08] ;  /* 0x000a080001157983 */ /* 0x000ee80000100800 */
[----:B0-----:R-:W2:Y:S01]  /*2c830*/  LDL R3, [R1+0x904] ;  /* 0x0009040001037983 */ /* 0x001ea20000100800 */
[----:B------:R-:W-:-:S03]  /*2c840*/  ISETP.LT.AND P0, PT, R29, c[0x0][0x178], !P0 ;  /* 0x00005e001d007a0c */ /* 0x000fc60004701270 */
[----:B------:R-:W0:Y:S01]  /*2c850*/  S2R R29, SR_TID.X ;  /* 0x00000000001d7919 */ /* 0x000e220000002100 */
[----:B------:R-:W-:Y:S01]  /*2c860*/  IMAD.WIDE R4, R6, 0x2, R10 ;  /* 0x0000000206047825 */ /* 0x000fe200078e020a */
[----:B------:R-:W-:Y:S02]  /*2c870*/  ISETP.LT.AND P6, PT, R28, c[0x0][0x178], !P1 ;  /* 0x00005e001c007a0c */ /* 0x000fe40004fc1270 */
[----:B------:R-:W-:Y:S02]  /*2c880*/  ISETP.LT.AND P4, PT, R26, c[0x0][0x178], !P1 ;  /* 0x00005e001a007a0c */ /* 0x000fe40004f81270 */
[----:B------:R-:W-:Y:S01]  /*2c890*/  @P5 STG.E.U16 [R4.64], R19 ;  /* 0x0000001304005986 */ /* 0x000fe2000c101504 */
[C---:B------:R-:W-:Y:S01]  /*2c8a0*/  IADD3 R18, R6.reuse, c[0x0][0x198], RZ ;  /* 0x0000660006127a10 */ /* 0x040fe20007ffe0ff */
[----:B------:R-:W-:-:S05]  /*2c8b0*/  IMAD.WIDE R6, R6, 0x2, R8 ;  /* 0x0000000206067825 */ /* 0x000fca00078e0208 */
[----:B------:R-:W-:Y:S01]  /*2c8c0*/  @P0 STG.E.U16 [R6.64], R20 ;  /* 0x0000001406000986 */ /* 0x000fe2000c101504 */
[----:B--2---:R-:W-:Y:S02]  /*2c8d0*/  ISETP.LT.AND P5, PT, R3, c[0x0][0x178], !P1 ;  /* 0x00005e0003007a0c */ /* 0x004fe40004fa1270 */
[----:B---3--:R-:W-:Y:S02]  /*2c8e0*/  ISETP.LT.AND P1, PT, R21, c[0x0][0x178], !P1 ;  /* 0x00005e0015007a0c */ /* 0x008fe40004f21270 */
[C---:B0-----:R-:W-:Y:S01]  /*2c8f0*/  LOP3.LUT R21, R29.reuse, 0x7f, RZ, 0xc0, !PT ;  /* 0x0000007f1d157812 */ /* 0x041fe200078ec0ff */
[----:B------:R-:W-:-:S05]  /*2c900*/  IMAD.SHL.U32 R29, R29, 0x400, RZ ;  /* 0x000004001d1d7824 */ /* 0x000fca00078e00ff */
[----:B------:R-:W-:-:S05]  /*2c910*/  LOP3.LUT R29, R29, 0x1800, RZ, 0xc0, !PT ;  /* 0x000018001d1d7812 */ /* 0x000fca00078ec0ff */
[----:B------:R-:W-:-:S05]  /*2c920*/  IMAD R29, R21, 0x10, R29 ;  /* 0x00000010151d7824 */ /* 0x000fca00078e021d */
[----:B------:R-:W-:-:S05]  /*2c930*/  LOP3.LUT R29, R29, 0x60, RZ, 0x3c, !PT ;  /* 0x000000601d1d7812 */ /* 0x000fca00078e3cff */
[----:B------:R0:W1:Y:S04]  /*2c940*/  LDS.128 R4, [R29] ;  /* 0x000000001d047984 */ /* 0x0000680000000c00 */
[----:B0-----:R-:W2:Y:S04]  /*2c950*/  LDL.LU R29, [R1+0x3a0] ;  /* 0x0003a000011d7983 */ /* 0x001ea80000300800 */
[----:B-1----:R0:W-:Y:S04]  /*2c960*/  STL [R1+0xf9c], R4 ;  /* 0x000f9c0401007387 */ /* 0x0021e80000100800 */
[----:B0-----:R-:W3:Y:S04]  /*2c970*/  LDL.LU R4, [R1+0x380] ;  /* 0x0003800001047983 */ /* 0x001ee80000300800 */
[----:B------:R-:W-:Y:S04]  /*2c980*/  STL [R1+0xf94], R5 ;  /* 0x000f940501007387 */ /* 0x000fe80000100800 */
[----:B------:R0:W-:Y:S04]  /*2c990*/  STL [R1+0xf90], R6 ;  /* 0x000f900601007387 */ /* 0x0001e80000100800 */
[----:B0-----:R-:W2:Y:S04]  /*2c9a0*/  LDL R6, [R1+0x904] ;  /* 0x0009040001067983 */ /* 0x001ea80000100800 */
[----:B------:R0:W-:Y:S04]  /*2c9b0*/  STL [R1+0xf84], R7 ;  /* 0x000f840701007387 */ /* 0x0001e80000100800 */
[----:B0-----:R-:W2:Y:S01]  /*2c9c0*/  LDL R7, [R1+0xa08] ;  /* 0x000a080001077983 */ /* 0x001ea20000100800 */
[----:B------:R-:W-:Y:S01]  /*2c9d0*/  IMAD.WIDE R16, R18, 0x2, R14 ;  /* 0x0000000212107825 */ /* 0x000fe200078e020e */
[----:B----4-:R-:W-:-:S04]  /*2c9e0*/  PRMT R22, R23, 0x7632, R22 ;  /* 0x0000763217167816 */ /* 0x010fc80000000016 */
[----:B------:R0:W-:Y:S01]  /*2c9f0*/  @P6 STG.E.U16 [R16.64], R23 ;  /* 0x0000001710006986 */ /* 0x0001e2000c101504 */
[----:B------:R-:W-:Y:S01]  /*2ca00*/  ISETP.LT.AND P6, PT, R28, c[0x0][0x178], !P3 ;  /* 0x00005e001c007a0c */ /* 0x000fe20005fc1270 */
[C---:B------:R-:W-:Y:S01]  /*2ca10*/  IMAD.WIDE R2, R18.reuse, 0x2, R12 ;  /* 0x0000000212027825 */ /* 0x040fe200078e020c */
[----:B------:R-:W-:-:S03]  /*2ca20*/  IADD3 R0, R18, c[0x0][0x198], RZ ;  /* 0x0000660012007a10 */ /* 0x000fc60007ffe0ff */
[----:B0-----:R-:W-:Y:S01]  /*2ca30*/  IMAD.WIDE R16, R18, 0x2, R10 ;  /* 0x0000000212107825 */ /* 0x001fe200078e020a */
[----:B------:R-:W-:-:S03]  /*2ca40*/  IADD3 R23, R25, 0x67, RZ ;  /* 0x0000006719177810 */ /* 0x000fc60007ffe0ff */
[----:B------:R-:W-:Y:S01]  /*2ca50*/  IMAD.WIDE R18, R18, 0x2, R8 ;  /* 0x0000000212127825 */ /* 0x000fe200078e0208 */
[----:B------:R-:W-:Y:S02]  /*2ca60*/  ISETP.GE.AND P0, PT, R23, c[0x0][0x17c], PT ;  /* 0x00005f0017007a0c */ /* 0x000fe40003f06270 */
[----:B------:R-:W-:Y:S01]  /*2ca70*/  PRMT R23, R24, 0x7632, R23 ;  /* 0x0000763218177816 */ /* 0x000fe20000000017 */
[----:B------:R-:W-:Y:S01]  /*2ca80*/  IMAD.WIDE R20, R0, 0x2, R14 ;  /* 0x0000000200147825 */ /* 0x000fe200078e020e */
[----:B---3--:R-:W-:Y:S04]  /*2ca90*/  @P4 STG.E.U16 [R2.64], R4 ;  /* 0x0000000402004986 */ /* 0x008fe8000c101504 */
[----:B------:R-:W-:Y:S04]  /*2caa0*/  @P5 STG.E.U16 [R16.64], R27 ;  /* 0x0000001b10005986 */ /* 0x000fe8000c101504 */
[----:B------:R0:W-:Y:S01]  /*2cab0*/  @P1 STG.E.U16 [R18.64], R24 ;  /* 0x0000001812001986 */ /* 0x0001e2000c101504 */
[----:B------:R-:W-:-:S03]  /*2cac0*/  ISETP.LT.AND P4, PT, R26, c[0x0][0x178], !P3 ;  /* 0x00005e001a007a0c */ /* 0x000fc60005f81270 */
[----:B------:R1:W-:Y:S01]  /*2cad0*/  @P6 STG.E.U16 [R20.64], R22 ;  /* 0x0000001614006986 */ /* 0x0003e2000c101504 */
[----:B0-----:R-:W-:Y:S02]  /*2cae0*/  IADD3 R24, R25, 0x68, RZ ;  /* 0x0000006819187810 */ /* 0x001fe40007ffe0ff */
[----:B--2---:R-:W-:Y:S02]  /*2caf0*/  ISETP.LT.AND P5, PT, R6, c[0x0][0x178], !P3 ;  /* 0x00005e0006007a0c */ /* 0x004fe40005fa1270 */
[----:B-1----:R-:W-:Y:S02]  /*2cb00*/  PRMT R21, R4, 0x7632, R21 ;  /* 0x0000763204157816 */ /* 0x002fe40000000015 */
[----:B------:R-:W2:Y:S01]  /*2cb10*/  LDL R4, [R1+0x370] ;  /* 0x0003700001047983 */ /* 0x000ea20000100800 */
[----:B------:R-:W-:Y:S02]  /*2cb20*/  ISETP.LT.AND P6, PT, R7, c[0x0][0x178], !P3 ;  /* 0x00005e0007007a0c */ /* 0x000fe40005fc1270 */
[----:B------:R-:W-:-:S02]  /*2cb30*/  ISETP.GE.AND P3, PT, R24, c[0x0][0x17c], PT ;  /* 0x00005f0018007a0c */ /* 0x000fc40003f66270 */
[----:B------:R-:W3:Y:S01]  /*2cb40*/  LDL.LU R24, [R1+0x898] ;  /* 0x0008980001187983 */ /* 0x000ee20000300800 */
[----:B------:R-:W-:Y:S01]  /*2cb50*/  ISETP.LT.AND P1, PT, R28, c[0x0][0x178], !P2 ;  /* 0x00005e001c007a0c */ /* 0x000fe20005721270 */
[C---:B------:R-:W-:Y:S01]  /*2cb60*/  IMAD.WIDE R2, R0.reuse, 0x2, R12 ;  /* 0x0000000200027825 */ /* 0x040fe200078e020c */
[C---:B------:R-:W-:Y:S02]  /*2cb70*/  IADD3 R20, R0.reuse, c[0x0][0x198], RZ ;  /* 0x0000660000147a10 */ /* 0x040fe40007ffe0ff */
[----:B------:R-:W-:Y:S01]  /*2cb80*/  PRMT R22, R27, 0x7632, R22 ;  /* 0x000076321b167816 */ /* 0x000fe20000000016 */
[----:B------:R-:W-:Y:S01]  /*2cb90*/  IMAD.WIDE R16, R0, 0x2, R10 ;  /* 0x0000000200107825 */ /* 0x000fe200078e020a */
[----:B------:R0:W-:Y:S01]  /*2cba0*/  @P4 STG.E.U16 [R2.64], R21 ;  /* 0x0000001502004986 */ /* 0x0001e2000c101504 */
[----:B------:R-:W-:Y:S02]  /*2cbb0*/  ISETP.LT.AND P4, PT, R26, c[0x0][0x178], !P2 ;  /* 0x00005e001a007a0c */ /* 0x000fe40005781270 */
[----:B------:R-:W-:Y:S01]  /*2cbc0*/  IMAD.WIDE R18, R0, 0x2, R8 ;  /* 0x0000000200127825 */ /* 0x000fe200078e0208 */
[----:B------:R1:W-:Y:S04]  /*2cbd0*/  @P5 STG.E.U16 [R16.64], R22 ;  /* 0x0000001610005986 */ /* 0x0003e8000c101504 */
[----:B------:R-:W-:Y:S01]  /*2cbe0*/  @P6 STG.E.U16 [R18.64], R23 ;  /* 0x0000001712006986 */ /* 0x000fe2000c101504 */
[----:B0-----:R-:W-:Y:S01]  /*2cbf0*/  IMAD.WIDE R2, R20, 0x2, R14 ;  /* 0x0000000214027825 */ /* 0x001fe200078e020e */
[----:B-1----:R-:W-:-:S04]  /*2cc00*/  PRMT R22, R29, 0x7632, R22 ;  /* 0x000076321d167816 */ /* 0x002fc80000000016 */
[----:B------:R0:W-:Y:S02]  /*2cc10*/  @P1 STG.E.U16 [R2.64], R29 ;  /* 0x0000001d02001986 */ /* 0x0001e4000c101504 */
[----:B0-----:R-:W-:Y:S02]  /*2cc20*/  IMAD.WIDE R2, R20, 0x2, R12 ;  /* 0x0000000214027825 */ /* 0x001fe400078e020c */
[----:B------:R-:W4:Y:S04]  /*2cc30*/  LDL.LU R29, [R1+0x314] ;  /* 0x00031400011d7983 */ /* 0x000f280000300800 */
[----:B------:R-:W4:Y:S04]  /*2cc40*/  LDL.LU R5, [R1+0x304] ;  /* 0x0003040001057983 */ /* 0x000f280000300800 */
[----:B------:R-:W4:Y:S04]  /*2cc50*/  LDL.LU R25, [R1+0x2f4] ;  /* 0x0002f40001197983 */ /* 0x000f280000300800 */
[----:B------:R-:W4:Y:S04]  /*2cc60*/  LDL.LU R27, [R1+0x14] ;  /* 0x00001400011b7983 */ /* 0x000f280000300800 */
[----:B--2---:R0:W-:Y:S01]  /*2cc70*/  @P4 STG.E.U16 [R2.64], R4 ;  /* 0x0000000402004986 */ /* 0x0041e2000c101504 */
[----:B---3--:R-:W-:-:S04]  /*2cc80*/  IADD3 R23, R24, 0x69, RZ ;  /* 0x0000006918177810 */ /* 0x008fc80007ffe0ff */
[----:B------:R-:W-:Y:S02]  /*2cc90*/  ISETP.GE.AND P1, PT, R23, c[0x0][0x17c], PT ;  /* 0x00005f0017007a0c */ /* 0x000fe40003f26270 */
[----:B------:R-:W2:Y:S04]  /*2cca0*/  LDL.LU R23, [R1+0x350] ;  /* 0x0003500001177983 */ /* 0x000ea80000300800 */
[----:B0-----:R-:W3:Y:S04]  /*2ccb0*/  LDL.LU R4, [R1+0xf9c] ;  /* 0x000f9c0001047983 */ /* 0x001ee80000300800 */
[----:B------:R-:W4:Y:S01]  /*2ccc0*/  LDL.LU R3, [R1+0x370] ;  /* 0x0003700001037983 */ /* 0x000f220000300800 */
[----:B------:R-:W-:-:S02]  /*2ccd0*/  ISETP.LT.AND P5, PT, R6, c[0x0][0x178], !P2 ;  /* 0x00005e0006007a0c */ /* 0x000fc400057a1270 */
[----:B------:R-:W-:Y:S02]  /*2cce0*/  ISETP.LT.AND P2, PT, R7, c[0x0][0x178], !P2 ;  /* 0x00005e0007007a0c */ /* 0x000fe40005741270 */
[----:B------:R-:W-:Y:S02]  /*2ccf0*/  ISETP.LT.AND P6, PT, R28, c[0x0][0x178], !P0 ;  /* 0x00005e001c007a0c */ /* 0x000fe400047c1270 */
[C---:B------:R-:W-:Y:S01]  /*2cd00*/  IADD3 R0, R20.reuse, c[0x0][0x198], RZ ;  /* 0x0000660014007a10 */ /* 0x040fe20007ffe0ff */
[----:B------:R-:W-:-:S04]  /*2cd10*/  IMAD.WIDE R16, R20, 0x2, R10 ;  /* 0x0000000214107825 */ /* 0x000fc800078e020a */
[----:B------:R-:W-:Y:S01]  /*2cd20*/  IMAD.WIDE R18, R20, 0x2, R8 ;  /* 0x0000000214127825 */ /* 0x000fe200078e0208 */
[----:B------:R-:W-:-:S03]  /*2cd30*/  ISETP.LT.AND P4, PT, R26, c[0x0][0x178], !P0 ;  /* 0x00005e001a007a0c */ /* 0x000fc60004781270 */
[----:B------:R-:W-:Y:S01]  /*2cd40*/  IMAD.WIDE R20, R0, 0x2, R14 ;  /* 0x0000000200147825 */ /* 0x000fe200078e020e */
[----:B--2---:R0:W-:Y:S01]  /*2cd50*/  @P5 STG.E.U16 [R16.64], R23 ;  /* 0x0000001710005986 */ /* 0x0041e2000c101504 */
[----:B------:R-:W-:-:S03]  /*2cd60*/  ISETP.LT.AND P5, PT, R6, c[0x0][0x178], !P0 ;  /* 0x00005e0006007a0c */ /* 0x000fc600047a1270 */
[----:B---3--:R1:W-:Y:S04]  /*2cd70*/  @P2 STG.E.U16 [R18.64], R4 ;  /* 0x0000000412002986 */ /* 0x0083e8000c101504 */
[----:B------:R4:W-:Y:S01]  /*2cd80*/  @P6 STG.E.U16 [R20.64], R22 ;  /* 0x0000001614006986 */ /* 0x0009e2000c101504 */
[----:B------:R-:W-:Y:S02]  /*2cd90*/  ISETP.LT.AND P6, PT, R7, c[0x0][0x178], !P0 ;  /* 0x00005e0007007a0c */ /* 0x000fe400047c1270 */
[----:B------:R-:W-:Y:S01]  /*2cda0*/  ISETP.LT.AND P0, PT, R28, c[0x0][0x178], !P3 ;  /* 0x00005e001c007a0c */ /* 0x000fe20005f01270 */
[----:B0-----:R-:W-:-:S04]  /*2cdb0*/  IMAD.WIDE R16, R0, 0x2, R10 ;  /* 0x0000000200107825 */ /* 0x001fc800078e020a */
[----:B-1----:R-:W-:Y:S01]  /*2cdc0*/  IMAD.WIDE R18, R0, 0x2, R8 ;  /* 0x0000000200127825 */ /* 0x002fe200078e0208 */
[----:B----4-:R-:W-:-:S03]  /*2cdd0*/  PRMT R20, R3, 0x7632, R20 ;  /* 0x0000763203147816 */ /* 0x010fc60000000014 */
[----:B------:R-:W-:Y:S01]  /*2cde0*/  IMAD.WIDE R2, R0, 0x2, R12 ;  /* 0x0000000200027825 */ /* 0x000fe200078e020c */
[----:B------:R-:W-:Y:S02]  /*2cdf0*/  PRMT R21, R23, 0x7632, R21 ;  /* 0x0000763217157816 */ /* 0x000fe40000000015 */
[----:B------:R-:W-:Y:S02]  /*2ce00*/  PRMT R22, R4, 0x7632, R22 ;  /* 0x0000763204167816 */ /* 0x000fe40000000016 */
[----:B------:R-:W-:Y:S01]  /*2ce10*/  IADD3 R4, R0, c[0x0][0x198], RZ ;  /* 0x0000660000047a10 */ /* 0x000fe20007ffe0ff */
        /* <DEDUP_REMOVED lines=26> */
[----:B------:R-:W-:Y:S01]  /*2cfc0*/  ISETP.LT.AND P6, PT, R7, c[0x0][0x178], !P1 ;  /* 0x00005e0007007a0c */ /* 0x000fe20004fc1270 */
[----:B------:R-:W-:Y:S01]  /*2cfd0*/  IMAD.WIDE R2, R0, 0x2, R12 ;  /* 0x0000000200027825 */ /* 0x000fe200078e020c */
[----:B------:R-:W-:-:S02]  /*2cfe0*/  ISETP.LT.AND P1, PT, R28, c[0x0][0x178], !P2 ;  /* 0x00005e001c007a0c */ /* 0x000fc40005721270 */
[----:B------:R-:W-:Y:S02]  /*2cff0*/  PRMT R20, R5, 0x7632, R20 ;  /* 0x0000763205147816 */ /* 0x000fe40000000014 */
[----:B------:R-:W-:Y:S02]  /*2d000*/  IADD3 R23, R24, 0x6b, RZ ;  /* 0x0000006b18177810 */ /* 0x000fe40007ffe0ff */
[C---:B------:R-:W-:Y:S01]  /*2d010*/  IADD3 R4, R0.reuse, c[0x0][0x198], RZ ;  /* 0x0000660000047a10 */ /* 0x040fe20007ffe0ff */
[C---:B------:R-:W-:Y:S01]  /*2d020*/  IMAD.WIDE R16, R0.reuse, 0x2, R10 ;  /* 0x0000000200107825 */ /* 0x040fe200078e020a */
[----:B------:R-:W-:Y:S01]  /*2d030*/  ISETP.GE.AND P0, PT, R23, c[0x0][0x17c], PT ;  /* 0x00005f0017007a0c */ /* 0x000fe20003f06270 */
[----:B------:R0:W-:Y:S01]  /*2d040*/  @P4 STG.E.U16 [R2.64], R20 ;  /* 0x0000001402004986 */ /* 0x0001e2000c101504 */
[----:B------:R-:W-:Y:S01]  /*2d050*/  PRMT R22, R27, 0x7632, R22 ;  /* 0x000076321b167816 */ /* 0x000fe20000000016 */
[----:B------:R-:W-:Y:S01]  /*2d060*/  IMAD.WIDE R18, R0, 0x2, R8 ;  /* 0x0000000200127825 */ /* 0x000fe200078e0208 */
[----:B------:R-:W-:-:S02]  /*2d070*/  IADD3 R23, R24, 0x6c, RZ ;  /* 0x0000006c18177810 */ /* 0x000fc40007ffe0ff */
[----:B------:R-:W-:Y:S01]  /*2d080*/  ISETP.LT.AND P4, PT, R26, c[0x0][0x178], !P2 ;  /* 0x00005e001a007a0c */ /* 0x000fe20005781270 */
[----:B------:R1:W-:Y:S01]  /*2d090*/  @P5 STG.E.U16 [R16.64], R21 ;  /* 0x0000001510005986 */ /* 0x0003e2000c101504 */
[----:B------:R-:W-:Y:S01]  /*2d0a0*/  ISETP.GE.AND P3, PT, R23, c[0x0][0x17c], PT ;  /* 0x00005f0017007a0c */ /* 0x000fe20003f66270 */
[----:B0-----:R-:W-:Y:S02]  /*2d0b0*/  IMAD.WIDE R2, R4, 0x2, R14 ;  /* 0x0000000204027825 */ /* 0x001fe400078e020e */
[----:B------:R0:W-:Y:S01]  /*2d0c0*/  @P6 STG.E.U16 [R18.64], R22 ;  /* 0x0000001612006986 */ /* 0x0001e2000c101504 */
[----:B------:R-:W-:Y:S02]  /*2d0d0*/  IADD3 R23, R24, 0x6d, RZ ;  /* 0x0000006d18177810 */ /* 0x000fe40007ffe0ff */
[C---:B------:R-:W-:Y:S01]  /*2d0e0*/  IADD3 R0, R4.reuse, c[0x0][0x198], RZ ;  /* 0x0000660004007a10 */ /* 0x040fe20007ffe0ff */
[----:B-1----:R-:W-:-:S04]  /*2d0f0*/  IMAD.WIDE R16, R4, 0x2, R10 ;  /* 0x0000000204107825 */ /* 0x002fc800078e020a */
[C---:B0-----:R-:W-:Y:S01]  /*2d100*/  IMAD.WIDE R18, R4.reuse, 0x2, R8 ;  /* 0x0000000204127825 */ /* 0x041fe200078e0208 */
        /* <DEDUP_REMOVED lines=25> */
[----:B------:R-:W-:Y:S01]  /*2d2a0*/  IMAD.WIDE R2, R0, 0x2, R12 ;  /* 0x0000000200027825 */ /* 0x000fe200078e020c */
[----:B------:R-:W-:Y:S02]  /*2d2b0*/  PRMT R22, R4, 0x7632, R22 ;  /* 0x0000763204167816 */ /* 0x000fe40000000016 */
[C---:B------:R-:W-:Y:S01]  /*2d2c0*/  IADD3 R4, R0.reuse, c[0x0][0x198], RZ ;  /* 0x0000660000047a10 */ /* 0x040fe20007ffe0ff */
[----:B------:R-:W-:Y:S01]  /*2d2d0*/  IMAD.WIDE R18, R0, 0x2, R8 ;  /* 0x0000000200127825 */ /* 0x000fe200078e0208 */
[----:B------:R-:W-:Y:S01]  /*2d2e0*/  PRMT R21, R23, 0x7632, R21 ;  /* 0x0000763217157816 */ /* 0x000fe20000000015 */
[----:B------:R0:W-:Y:S01]  /*2d2f0*/  @P4 STG.E.U16 [R2.64], R20 ;  /* 0x0000001402004986 */ /* 0x0001e2000c101504 */
[----:B------:R-:W-:-:S03]  /*2d300*/  ISETP.LT.AND P4, PT, R26, c[0x0][0x178], !P3 ;  /* 0x00005e001a007a0c */ /* 0x000fc60005f81270 */
[----:B------:R-:W-:Y:S04]  /*2d310*/  @P5 STG.E.U16 [R16.64], R21 ;  /* 0x0000001510005986 */ /* 0x000fe8000c101504 */
[----:B------:R1:W-:Y:S01]  /*2d320*/  @P6 STG.E.U16 [R18.64], R22 ;  /* 0x0000001612006986 */ /* 0x0003e2000c101504 */
[----:B0-----:R-:W-:-:S05]  /*2d330*/  IMAD.WIDE R2, R4, 0x2, R14 ;  /* 0x0000000204027825 */ /* 0x001fca00078e020e */
[----:B------:R0:W-:Y:S01]  /*2d340*/  @P0 STG.E.U16 [R2.64], R29 ;  /* 0x0000001d02000986 */ /* 0x0001e2000c101504 */
[----:B-1----:R-:W-:Y:S01]  /*2d350*/  PRMT R22, R29, 0x7632, R22 ;  /* 0x000076321d167816 */ /* 0x002fe20000000016 */
[C---:B------:R-:W-:Y:S01]  /*2d360*/  IMAD.WIDE R16, R4.reuse, 0x2, R10 ;  /* 0x0000000204107825 */ /* 0x040fe200078e020a */
[C---:B------:R-:W-:Y:S01]  /*2d370*/  IADD3 R0, R4.reuse, c[0x0][0x198], RZ ;  /* 0x0000660004007a10 */ /* 0x040fe20007ffe0ff */
[----:B0-----:R-:W2:Y:S02]  /*2d380*/  LDL.LU R29, [R1+0x3a4] ;  /* 0x0003a400011d7983 */ /* 0x001ea40000300800 */
[----:B------:R-:W-:-:S04]  /*2d390*/  IMAD.WIDE R2, R4, 0x2, R12 ;  /* 0x0000000204027825 */ /* 0x000fc800078e020c */
[----:B------:R-:W-:Y:S01]  /*2d3a0*/  IMAD.WIDE R18, R4, 0x2, R8 ;  /* 0x0000000204127825 */ /* 0x000fe200078e0208 */
[----:B----4-:R0:W-:Y:S01]  /*2d3b0*/  @P4 STG.E.U16 [R2.64], R5 ;  /* 0x0000000502004986 */ /* 0x0101e2000c101504 */
[----:B------:R-:W-:-:S03]  /*2d3c0*/  PRMT R4, R5, 0x7632, R4 ;  /* 0x0000763205047816 */ /* 0x000fc60000000004 */
[----:B0-----:R-:W3:Y:S01]  /*2d3d0*/  LDL R5, [R1+0x374] ;  /* 0x0003740001057983 */ /* 0x001ee20000100800 */
[----:B------:R-:W-:Y:S02]  /*2d3e0*/  ISETP.LT.AND P5, PT, R6, c[0x0][0x178], !P3 ;  /* 0x00005e0006007a0c */ /* 0x000fe40005fa1270 */
[----:B------:R-:W-:Y:S02]  /*2d3f0*/  ISETP.LT.AND P3, PT, R7, c[0x0][0x178], !P3 ;  /* 0x00005e0007007a0c */ /* 0x000fe40005f61270 */
[----:B------:R-:W-:Y:S01]  /*2d400*/  ISETP.LT.AND P6, PT, R28, c[0x0][0x178], !P1 ;  /* 0x00005e001c007a0c */ /* 0x000fe20004fc1270 */
[----:B------:R-:W-:Y:S01]  /*2d410*/  IMAD.WIDE R20, R0, 0x2, R14 ;  /* 0x0000000200147825 */ /* 0x000fe200078e020e */
[----:B------:R-:W-:Y:S02]  /*2d420*/  IADD3 R23, R24, 0x6e, RZ ;  /* 0x0000006e18177810 */ /* 0x000fe40007ffe0ff */
[----:B------:R-:W-:Y:S02]  /*2d430*/  ISETP.LT.AND P4, PT, R26, c[0x0][0x178], !P1 ;  /* 0x00005e001a007a0c */ /* 0x000fe40004f81270 */
[----:B------:R-:W-:-:S03]  /*2d440*/  ISETP.GE.AND P2, PT, R23, c[0x0][0x17c], PT ;  /* 0x00005f0017007a0c */ /* 0x000fc60003f46270 */
[----:B------:R0:W-:Y:S01]  /*2d450*/  @P5 STG.E.U16 [R16.64], R27 ;  /* 0x0000001b10005986 */ /* 0x0001e2000c101504 */
[----:B------:R-:W-:-:S03]  /*2d460*/  ISETP.LT.AND P5, PT, R6, c[0x0][0x178], !P1 ;  /* 0x00005e0006007a0c */ /* 0x000fc60004fa1270 */
[----:B------:R1:W-:Y:S01]  /*2d470*/  @P3 STG.E.U16 [R18.64], R25 ;  /* 0x0000001912003986 */ /* 0x0003e2000c101504 */
[----:B------:R-:W-:-:S03]  /*2d480*/  IMAD.WIDE R2, R0, 0x2, R12 ;  /* 0x0000000200027825 */ /* 0x000fc600078e020c */
[----:B------:R4:W-:Y:S01]  /*2d490*/  @P6 STG.E.U16 [R20.64], R22 ;  /* 0x0000001614006986 */ /* 0x0009e2000c101504 */
[----:B------:R-:W-:Y:S02]  /*2d4a0*/  ISETP.LT.AND P6, PT, R7, c[0x0][0x178], !P1 ;  /* 0x00005e0007007a0c */ /* 0x000fe40004fc1270 */
[----:B------:R-:W-:Y:S01]  /*2d4b0*/  ISETP.LT.AND P1, PT, R28, c[0x0][0x178], !P2 ;  /* 0x00005e001c007a0c */ /* 0x000fe20005721270 */
[C---:B0-----:R-:W-:Y:S01]  /*2d4c0*/  IMAD.WIDE R16, R0.reuse, 0x2, R10 ;  /* 0x0000000200107825 */ /* 0x041fe200078e020a */
[----:B------:R-:W3:Y:S03]  /*2d4d0*/  LDL.LU R6, [R1+0x354] ;  /* 0x0003540001067983 */ /* 0x000ee60000300800 */
[C---:B-1----:R-:W-:Y:S01]  /*2d4e0*/  IMAD.WIDE R18, R0.reuse, 0x2, R8 ;  /* 0x0000000200127825 */ /* 0x042fe200078e0208 */
[----:B------:R-:W-:Y:S01]  /*2d4f0*/  IADD3 R0, R0, c[0x0][0x198], RZ ;  /* 0x0000660000007a10 */ /* 0x000fe20007ffe0ff */
[----:B------:R0:W-:Y:S01]  /*2d500*/  @P4 STG.E.U16 [R2.64], R4 ;  /* 0x0000000402004986 */ /* 0x0001e2000c101504 */
[----:B------:R-:W-:-:S02]  /*2d510*/  IADD3 R23, R24, 0x6f, RZ ;  /* 0x0000006f18177810 */ /* 0x000fc40007ffe0ff */
[----:B----4-:R-:W-:Y:S02]  /*2d520*/  PRMT R20, R27, 0x7632, R20 ;  /* 0x000076321b147816 */ /* 0x010fe40000000014 */
[----:B------:R-:W-:Y:S02]  /*2d530*/  PRMT R21, R25, 0x7632, R21 ;  /* 0x0000763219157816 */ /* 0x000fe40000000015 */
[----:B------:R-:W4:Y:S01]  /*2d540*/  LDL.LU R25, [R1+0x904] ;  /* 0x0009040001197983 */ /* 0x000f220000300800 */
[----:B------:R-:W-:Y:S02]  /*2d550*/  ISETP.LT.AND P4, PT, R26, c[0x0][0x178], !P2 ;  /* 0x00005e001a007a0c */ /* 0x000fe40005781270 */
[----:B------:R-:W-:Y:S01]  /*2d560*/  IADD3 R22, R24, 0x70, RZ ;  /* 0x0000007018167810 */ /* 0x000fe20007ffe0ff */
[----:B0-----:R-:W-:Y:S01]  /*2d570*/  IMAD.WIDE R2, R0, 0x2, R14 ;  /* 0x0000000200027825 */ /* 0x001fe200078e020e */
[----:B------:R-:W-:Y:S01]  /*2d580*/  ISETP.GE.AND P0, PT, R23, c[0x0][0x17c], PT ;  /* 0x00005f0017007a0c */ /* 0x000fe20003f06270 */
[----:B------:R-:W-:Y:S01]  /*2d590*/  @P5 STG.E.U16 [R16.64], R20 ;  /* 0x0000001410005986 */ /* 0x000fe2000c101504 */
[----:B------:R-:W-:-:S02]  /*2d5a0*/  ISETP.GE.AND P3, PT, R22, c[0x0][0x17c], PT ;  /* 0x00005f0016007a0c */ /* 0x000fc40003f66270 */
[----:B------:R-:W-:Y:S01]  /*2d5b0*/  IADD3 R23, R24, 0x71, RZ ;  /* 0x0000007118177810 */ /* 0x000fe20007ffe0ff */
[----:B------:R-:W-:Y:S04]  /*2d5c0*/  @P6 STG.E.U16 [R18.64], R21 ;  /* 0x0000001512006986 */ /* 0x000fe8000c101504 */
[----:B--2---:R0:W-:Y:S01]  /*2d5d0*/  @P1 STG.E.U16 [R2.64], R29 ;  /* 0x0000001d02001986 */ /* 0x0041e2000c101504 */
[----:B------:R-:W-:Y:S02]  /*2d5e0*/  PRMT R22, R29, 0x7632, R22 ;  /* 0x000076321d167816 */ /* 0x000fe40000000016 */
[----:B------:R-:W-:Y:S01]  /*2d5f0*/  ISETP.GE.AND P1, PT, R23, c[0x0][0x17c], PT ;  /* 0x00005f0017007a0c */ /* 0x000fe20003f26270 */
[----:B0-----:R-:W2:Y:S01]  /*2d600*/  LDL.LU R29, [R1+0x318] ;  /* 0x00031800011d7983 */ /* 0x001ea20000300800 */
[----:B------:R-:W-:-:S03]  /*2d610*/  IMAD.WIDE R2, R0, 0x2, R12 ;  /* 0x0000000200027825 */ /* 0x000fc600078e020c */
[----:B------:R-:W2:Y:S04]  /*2d620*/  LDL.LU R26, [R1+0x308] ;  /* 0x00030800011a7983 */ /* 0x000ea80000300800 */
[----:B------:R-:W2:Y:S04]  /*2d630*/  LDL.LU R27, [R1+0x18] ;  /* 0x00001800011b7983 */ /* 0x000ea80000300800 */
[----:B------:R0:W-:Y:S04]  /*2d640*/  STL [R1+0xf88], R23 ;  /* 0x000f881701007387 */ /* 0x0001e80000100800 */
[----:B---3--:R1:W-:Y:S04]  /*2d650*/  @P4 STG.E.U16 [R2.64], R5 ;  /* 0x0000000502004986 */ /* 0x0083e8000c101504 */
[----:B0-----:R-:W3:Y:S04]  /*2d660*/  LDL R23, [R1+0x900] ;  /* 0x0009000001177983 */ /* 0x001ee80000100800 */
[----:B-1----:R-:W2:Y:S04]  /*2d670*/  LDL.LU R5, [R1+0xf94] ;  /* 0x000f940001057983 */ /* 0x002ea80000300800 */
[----:B------:R-:W2:Y:S01]  /*2d680*/  LDL.LU R3, [R1+0x374] ;  /* 0x0003740001037983 */ /* 0x000ea20000300800 */
[----:B------:R-:W-:-:S02]  /*2d690*/  ISETP.LT.AND P6, PT, R28, c[0x0][0x178], !P0 ;  /* 0x00005e001c007a0c */ /* 0x000fc400047c1270 */
[C---:B------:R-:W-:Y:S01]  /*2d6a0*/  IADD3 R4, R0.reuse, c[0x0][0x198], RZ ;  /* 0x0000660000047a10 */ /* 0x040fe20007ffe0ff */
[C---:B------:R-:W-:Y:S01]  /*2d6b0*/  IMAD.WIDE R16, R0.reuse, 0x2, R10 ;  /* 0x0000000200107825 */ /* 0x040fe200078e020a */
[----:B----4-:R-:W-:Y:S02]  /*2d6c0*/  ISETP.LT.AND P5, PT, R25, c[0x0][0x178], !P2 ;  /* 0x00005e0019007a0c */ /* 0x010fe400057a1270 */
[----:B------:R-:W-:Y:S01]  /*2d6d0*/  ISETP.LT.AND P2, PT, R7, c[0x0][0x178], !P2 ;  /* 0x00005e0007007a0c */ /* 0x000fe20005741270 */
[----:B------:R-:W-:-:S04]  /*2d6e0*/  IMAD.WIDE R18, R0, 0x2, R8 ;  /* 0x0000000200127825 */ /* 0x000fc800078e0208 */
[----:B------:R-:W-:-:S06]  /*2d6f0*/  IMAD.WIDE R20, R4, 0x2, R14 ;  /* 0x0000000204147825 */ /* 0x000fcc00078e020e */
[----:B------:R0:W-:Y:S01]  /*2d700*/  @P5 STG.E.U16 [R16.64], R6 ;  /* 0x0000000610005986 */ /* 0x0001e2000c101504 */
[----:B------:R-:W-:Y:S01]  /*2d710*/  ISETP.LT.AND P5, PT, R25, c[0x0][0x178], !P0 ;  /* 0x00005e0019007a0c */ /* 0x000fe200047a1270 */
[----:B0-----:R-:W-:Y:S01]  /*2d720*/  IMAD.WIDE R16, R4, 0x2, R10 ;  /* 0x0000000204107825 */ /* 0x001fe200078e020a */
[----:B---3--:R-:W-:Y:S01]  /*2d730*/  ISETP.LT.AND P4, PT, R23, c[0x0][0x178], !P0 ;  /* 0x00005e0017007a0c */ /* 0x008fe20004781270 */
[----:B--2---:R0:W-:Y:S01]  /*2d740*/  @P2 STG.E.U16 [R18.64], R5 ;  /* 0x0000000512002986 */ /* 0x0041e2000c101504 */
[----:B------:R-:W-:-:S03]  /*2d750*/  ISETP.LT.AND P2, PT, R28, c[0x0][0x178], !P3 ;  /* 0x00005e001c007a0c */ /* 0x000fc60005f41270 */
[----:B------:R1:W-:Y:S01]  /*2d760*/  @P6 STG.E.U16 [R20.64], R22 ;  /* 0x0000001614006986 */ /* 0x0003e2000c101504 */
[----:B------:R-:W-:Y:S02]  /*2d770*/  ISETP.LT.AND P6, PT, R7, c[0x0][0x178], !P0 ;  /* 0x00005e0007007a0c */ /* 0x000fe400047c1270 */
[----:B------:R-:W-:Y:S01]  /*2d780*/  PRMT R0, R3, 0x7632, R0 ;  /* 0x0000763203007816 */ /* 0x000fe20000000000 */
[----:B------:R-:W-:Y:S01]  /*2d790*/  IMAD.WIDE R2, R4, 0x2, R12 ;  /* 0x0000000204027825 */ /* 0x000fe200078e020c */
[----:B0-----:R-:W-:Y:S02]  /*2d7a0*/  PRMT R5, R6, 0x7632, R5 ;  /* 0x0000763206057816 */ /* 0x001fe40000000005 */
[----:B-1----:R-:W-:Y:S02]  /*2d7b0*/  IADD3 R20, R4, c[0x0][0x198], RZ ;  /* 0x0000660004147a10 */ /* 0x002fe40007ffe0ff */
[----:B------:R-:W-:Y:S01]  /*2d7c0*/  IADD3 R22, R24, 0x72, RZ ;  /* 0x0000007218167810 */ /* 0x000fe20007ffe0ff */
[----:B------:R-:W-:Y:S01]  /*2d7d0*/  IMAD.WIDE R18, R4, 0x2, R8 ;  /* 0x0000000204127825 */ /* 0x000fe200078e0208 */
[----:B------:R-:W-:Y:S01]  /*2d7e0*/  PRMT R21, R5, 0x7632, R21 ;  /* 0x0000763205157816 */ /* 0x000fe20000000015 */
[----:B------:R0:W-:Y:S01]  /*2d7f0*/  @P4 STG.E.U16 [R2.64], R0 ;  /* 0x0000000002004986 */ /* 0x0001e2000c101504 */
[----:B------:R-:W-:-:S02]  /*2d800*/  ISETP.GE.AND P0, PT, R22, c[0x0][0x17c], PT ;  /* 0x00005f0016007a0c */ /* 0x000fc40003f06270 */
[----:B------:R-:W-:Y:S01]  /*2d810*/  IADD3 R22, R24, 0x73, RZ ;  /* 0x0000007318167810 */ /* 0x000fe20007ffe0ff */
[----:B------:R-:W-:Y:S04]  /*2d820*/  @P5 STG.E.U16 [R16.64], R5 ;  /* 0x0000000510005986 */ /* 0x000fe8000c101504 */
[----:B------:R1:W-:Y:S01]  /*2d830*/  @P6 STG.E.U16 [R18.64], R21 ;  /* 0x0000001512006986 */ /* 0x0003e2000c101504 */
[----:B0-----:R-:W-:-:S05]  /*2d840*/  IMAD.WIDE R2, R20, 0x2, R14 ;  /* 0x0000000214027825 */ /* 0x001fca00078e020e */
[----:B------:R0:W-:Y:S01]  /*2d850*/  @P2 STG.E.U16 [R2.64], R29 ;  /* 0x0000001d02002986 */ /* 0x0001e2000c101504 */
[----:B------:R-:W-:Y:S02]  /*2d860*/  ISETP.GE.AND P2, PT, R22, c[0x0][0x17c], PT ;  /* 0x00005f0016007a0c */ /* 0x000fe40003f46270 */
[----:B-1----:R-:W-:Y:S02]  /*2d870*/  PRMT R21, R29, 0x7632, R21 ;  /* 0x000076321d157816 */ /* 0x002fe40000000015 */
[----:B0-----:R-:W2:Y:S04]  /*2d880*/  LDL.LU R29, [R1+0x348] ;  /* 0x00034800011d7983 */ /* 0x001ea80000300800 */
[----:B------:R-:W3:Y:S01]  /*2d890*/  LDL.LU R22, [R1+0x2f8] ;  /* 0x0002f80001167983 */ /* 0x000ee20000300800 */
[----:B------:R-:W-:-:S02]  /*2d8a0*/  ISETP.LT.AND P4, PT, R23, c[0x0][0x178], !P3 ;  /* 0x00005e0017007a0c */ /* 0x000fc40005f81270 */
[----:B------:R-:W-:Y:S02]  /*2d8b0*/  ISETP.LT.AND P5, PT, R25, c[0x0][0x178], !P3 ;  /* 0x00005e0019007a0c */ /* 0x000fe40005fa1270 */
[----:B------:R-:W-:Y:S02]  /*2d8c0*/  ISETP.LT.AND P6, PT, R28, c[0x0][0x178], !P1 ;  /* 0x00005e001c007a0c */ /* 0x000fe40004fc1270 */
[C---:B------:R-:W-:Y:S01]  /*2d8d0*/  IADD3 R0, R20.reuse, c[0x0][0x198], RZ ;  /* 0x0000660014007a10 */ /* 0x040fe20007ffe0ff */
[C---:B------:R-:W-:Y:S01]  /*2d8e0*/  IMAD.WIDE R2, R20.reuse, 0x2, R12 ;  /* 0x0000000214027825 */ /* 0x040fe200078e020c */
[----:B------:R-:W-:Y:S01]  /*2d8f0*/  ISETP.LT.AND P3, PT, R7, c[0x0][0x178], !P3 ;  /* 0x00005e0007007a0c */ /* 0x000fe20005f61270 */
[----:B------:R-:W4:Y:S02]  /*2d900*/  LDL R6, [R1+0x338] ;  /* 0x0003380001067983 */ /* 0x000f240000100800 */
[----:B------:R-:W-:-:S04]  /*2d910*/  IMAD.WIDE R4, R20, 0x2, R10 ;  /* 0x0000000214047825 */ /* 0x000fc800078e020a */
[----:B------:R-:W-:Y:S01]  /*2d920*/  IMAD.WIDE R16, R20, 0x2, R8 ;  /* 0x0000000214107825 */ /* 0x000fe200078e0208 */
[----:B------:R0:W-:Y:S03]  /*2d930*/  @P4 STG.E.U16 [R2.64], R26 ;  /* 0x0000001a02004986 */ /* 0x0001e6000c101504 */
[----:B------:R-:W-:Y:S01]  /*2d940*/  IMAD.WIDE R18, R0, 0x2, R14 ;  /* 0x0000000200127825 */ /* 0x000fe200078e020e */
[----:B------:R-:W-:-:S03]  /*2d950*/  ISETP.LT.AND P4, PT, R23, c[0x0][0x178], !P1 ;  /* 0x00005e0017007a0c */ /* 0x000fc60004f81270 */
[----:B0-----:R-:W-:Y:S01]  /*2d960*/  IMAD.WIDE R2, R0, 0x2, R12 ;  /* 0x0000000200027825 */ /* 0x001fe200078e020c */
[----:B---3--:R0:W-:Y:S01]  /*2d970*/  @P5 STG.E.U16 [R4.64], R22 ;  /* 0x0000001604005986 */ /* 0x0081e2000c101504 */
[----:B------:R-:W-:-:S03]  /*2d980*/  ISETP.LT.AND P5, PT, R25, c[0x0][0x178], !P1 ;  /* 0x00005e0019007a0c */ /* 0x000fc60004fa1270 */
[----:B------:R1:W-:Y:S04]  /*2d990*/  @P3 STG.E.U16 [R16.64], R27 ;  /* 0x0000001b10003986 */ /* 0x0003e8000c101504 */
[----:B------:R3:W-:Y:S01]  /*2d9a0*/  @P6 STG.E.U16 [R18.64], R21 ;  /* 0x0000001512006986 */ /* 0x0007e2000c101504 */
[----:B------:R-:W-:Y:S02]  /*2d9b0*/  ISETP.LT.AND P6, PT, R7, c[0x0][0x178], !P1 ;  /* 0x00005e0007007a0c */ /* 0x000fe40004fc1270 */
[----:B------:R-:W-:Y:S01]  /*2d9c0*/  ISETP.LT.AND P1, PT, R28, c[0x0][0x178], !P0 ;  /* 0x00005e001c007a0c */ /* 0x000fe20004721270 */
[----:B0-----:R-:W-:Y:S01]  /*2d9d0*/  IMAD.WIDE R4, R0, 0x2, R10 ;  /* 0x0000000200047825 */ /* 0x001fe200078e020a */
[----:B------:R-:W-:-:S03]  /*2d9e0*/  PRMT R20, R22, 0x7632, R20 ;  /* 0x0000763216147816 */ /* 0x000fc60000000014 */
[----:B-1----:R-:W-:Y:S01]  /*2d9f0*/  IMAD.WIDE R16, R0, 0x2, R8 ;  /* 0x0000000200107825 */ /* 0x002fe200078e0208 */
[----:B---3--:R-:W-:Y:S02]  /*2da00*/  PRMT R19, R26, 0x7632, R19 ;  /* 0x000076321a137816 */ /* 0x008fe40000000013 */
[----:B------:R-:W-:Y:S01]  /*2da10*/  PRMT R21, R27, 0x7632, R21 ;  /* 0x000076321b157816 */ /* 0x000fe20000000015 */
[----:B------:R-:W3:Y:S01]  /*2da20*/  LDL.LU R26, [R1+0x8] ;  /* 0x00000800011a7983 */ /* 0x000ee20000300800 */
[----:B------:R-:W-:-:S03]  /*2da30*/  IADD3 R18, R0, c[0x0][0x198], RZ ;  /* 0x0000660000127a10 */ /* 0x000fc60007ffe0ff */
[----:B------:R0:W-:Y:S04]  /*2da40*/  @P4 STG.E.U16 [R2.64], R19 ;  /* 0x0000001302004986 */ /* 0x0001e8000c101504 */
[----:B------:R2:W-:Y:S04]  /*2da50*/  @P5 STG.E.U16 [R4.64], R20 ;  /* 0x0000001404005986 */ /* 0x0005e8000c101504 */
[----:B------:R1:W-:Y:S01]  /*2da60*/  @P6 STG.E.U16 [R16.64], R21 ;  /* 0x0000001510006986 */ /* 0x0003e2000c101504 */
[----:B0-----:R-:W-:-:S03]  /*2da70*/  IMAD.WIDE R2, R18, 0x2, R14 ;  /* 0x0000000212027825 */ /* 0x001fc600078e020e */
[----:B------:R-:W3:Y:S01]  /*2da80*/  LDL.LU R27, [R1+0x398] ;  /* 0x00039800011b7983 */ /* 0x000ee20000300800 */
[----:B--2---:R-:W-:Y:S02]  /*2da90*/  PRMT R20, R29, 0x7632, R20 ;  /* 0x000076321d147816 */ /* 0x004fe40000000014 */
[----:B-1----:R-:W-:Y:S01]  /*2daa0*/  IADD3 R21, R24, 0x75, RZ ;  /* 0x0000007518157810 */ /* 0x002fe20007ffe0ff */
[----:B------:R0:W-:Y:S03]  /*2dab0*/  @P1 STG.E.U16 [R2.64], R29 ;  /* 0x0000001d02001986 */ /* 0x0001e6000c101504 */
[----:B------:R-:W-:Y:S01]  /*2dac0*/  ISETP.GE.AND P1, PT, R21, c[0x0][0x17c], PT ;  /* 0x00005f0015007a0c */ /* 0x000fe20003f26270 */
[----:B0-----:R-:W2:Y:S04]  /*2dad0*/  LDL.LU R29, [R1+0x388] ;  /* 0x00038800011d7983 */ /* 0x001ea80000300800 */
[----:B------:R-:W2:Y:S01]  /*2dae0*/  LDL.LU R21, [R1+0x328] ;  /* 0x0003280001157983 */ /* 0x000ea20000300800 */
[----:B------:R-:W-:Y:S01]  /*2daf0*/  ISETP.LT.AND P4, PT, R23, c[0x0][0x178], !P0 ;  /* 0x00005e0017007a0c */ /* 0x000fe20004781270 */
[----:B------:R-:W-:Y:S01]  /*2db00*/  IMAD.WIDE R2, R18, 0x2, R12 ;  /* 0x0000000212027825 */ /* 0x000fe200078e020c */
[----:B------:R-:W-:-:S02]  /*2db10*/  ISETP.LT.AND P5, PT, R25, c[0x0][0x178], !P0 ;  /* 0x00005e0019007a0c */ /* 0x000fc400047a1270 */
[----:B------:R-:W-:Y:S02]  /*2db20*/  ISETP.LT.AND P0, PT, R7, c[0x0][0x178], !P0 ;  /* 0x00005e0007007a0c */ /* 0x000fe40004701270 */
[----:B------:R-:W-:-:S07]  /*2db30*/  ISETP.LT.AND P6, PT, R28, c[0x0][0x178], !P2 ;  /* 0x00005e001c007a0c */ /* 0x000fce00057c1270 */
[----:B----4-:R0:W-:Y:S01]  /*2db40*/  @P4 STG.E.U16 [R2.64], R6 ;  /* 0x0000000602004986 */ /* 0x0101e2000c101504 */
[----:B------:R-:W-:-:S03]  /*2db50*/  IADD3 R0, R18, c[0x0][0x198], RZ ;  /* 0x0000660012007a10 */ /* 0x000fc60007ffe0ff */
[----:B0-----:R-:W4:Y:S04]  /*2db60*/  LDL.LU R6, [R1+0xf90] ;  /* 0x000f900001067983 */ /* 0x001f280000300800 */
[----:B------:R-:W4:Y:S01]  /*2db70*/  LDL.LU R2, [R1+0x338] ;  /* 0x0003380001027983 */ /* 0x000f220000300800 */
[----:B------:R-:W-:-:S04]  /*2db80*/  IMAD.WIDE R4, R18, 0x2, R10 ;  /* 0x0000000212047825 */ /* 0x000fc800078e020a */
[----:B------:R-:W-:-:S04]  /*2db90*/  IMAD.WIDE R16, R18, 0x2, R8 ;  /* 0x0000000212107825 */ /* 0x000fc800078e0208 */
[----:B------:R-:W-:Y:S01]  /*2dba0*/  IMAD.WIDE R18, R0, 0x2, R14 ;  /* 0x0000000200127825 */ /* 0x000fe200078e020e */
[----:B--2---:R-:W-:Y:S04]  /*2dbb0*/  @P5 STG.E.U16 [R4.64], R21 ;  /* 0x0000001504005986 */ /* 0x004fe8000c101504 */
[----:B---3--:R-:W-:Y:S04]  /*2dbc0*/  @P0 STG.E.U16 [R16.64], R26 ;  /* 0x0000001a10000986 */ /* 0x008fe8000c101504 */
[----:B------:R0:W-:Y:S02]  /*2dbd0*/  @P6 STG.E.U16 [R18.64], R20 ;  /* 0x0000001412006986 */ /* 0x0001e4000c101504 */
[----:B0-----:R-:W-:-:S02]  /*2dbe0*/  PRMT R20, R26, 0x7632, R20 ;  /* 0x000076321a147816 */ /* 0x001fc40000000014 */
[----:B------:R-:W2:Y:S01]  /*2dbf0*/  LDL R26, [R1+0x368] ;  /* 0x00036800011a7983 */ /* 0x000ea20000100800 */
[----:B------:R-:W-:Y:S02]  /*2dc00*/  IADD3 R22, R24, 0x74, RZ ;  /* 0x0000007418167810 */ /* 0x000fe40007ffe0ff */
[----:B------:R-:W-:Y:S02]  /*2dc10*/  ISETP.LT.AND P0, PT, R23, c[0x0][0x178], !P2 ;  /* 0x00005e0017007a0c */ /* 0x000fe40005701270 */
[----:B------:R-:W-:Y:S02]  /*2dc20*/  ISETP.LT.AND P4, PT, R25, c[0x0][0x178], !P2 ;  /* 0x00005e0019007a0c */ /* 0x000fe40005781270 */
[----:B------:R-:W-:Y:S01]  /*2dc30*/  ISETP.GE.AND P3, PT, R22, c[0x0][0x17c], PT ;  /* 0x00005f0016007a0c */ /* 0x000fe20003f66270 */
[----:B------:R-:W-:Y:S01]  /*2dc40*/  IMAD.WIDE R16, R0, 0x2, R12 ;  /* 0x0000000200107825 */ /* 0x000fe200078e020c */
[----:B------:R-:W-:Y:S02]  /*2dc50*/  ISETP.LT.AND P2, PT, R7, c[0x0][0x178], !P2 ;  /* 0x00005e0007007a0c */ /* 0x000fe40005741270 */
[----:B----4-:R-:W-:Y:S01]  /*2dc60*/  PRMT R22, R2, 0x7632, R22 ;  /* 0x0000763202167816 */ /* 0x010fe20000000016 */
[----:B------:R-:W-:Y:S01]  /*2dc70*/  IMAD.WIDE R4, R0, 0x2, R10 ;  /* 0x0000000200047825 */ /* 0x000fe200078e020a */
[----:B------:R-:W-:-:S02]  /*2dc80*/  ISETP.LT.AND P6, PT, R28, c[0x0][0x178], !P3 ;  /* 0x00005e001c007a0c */ /* 0x000fc40005fc1270 */
[----:B------:R-:W-:Y:S02]  /*2dc90*/  PRMT R3, R21, 0x7632, R3 ;  /* 0x0000763215037816 */ /* 0x000fe40000000003 */
[----:B------:R-:W-:Y:S02]  /*2dca0*/  ISETP.LT.AND P5, PT, R23, c[0x0][0x178], !P3 ;  /* 0x00005e0017007a0c */ /* 0x000fe40005fa1270 */
[C---:B------:R-:W-:Y:S01]  /*2dcb0*/  IADD3 R2, R0.reuse, c[0x0][0x198], RZ ;  /* 0x0000660000027a10 */ /* 0x040fe20007ffe0ff */
[----:B------:R0:W-:Y:S01]  /*2dcc0*/  @P0 STG.E.U16 [R16.64], R22 ;  /* 0x0000001610000986 */ /* 0x0001e2000c101504 */
[----:B------:R-:W-:-:S03]  /*2dcd0*/  IMAD.WIDE R18, R0, 0x2, R8 ;  /* 0x0000000200127825 */ /* 0x000fc600078e0208 */
[----:B------:R1:W-:Y:S01]  /*2dce0*/  @P4 STG.E.U16 [R4.64], R3 ;  /* 0x0000000304004986 */ /* 0x0003e2000c101504 */
[----:B------:R-:W-:-:S03]  /*2dcf0*/  ISETP.LT.AND P4, PT, R25, c[0x0][0x178], !P3 ;  /* 0x00005e0019007a0c */ /* 0x000fc60005f81270 */
[----:B------:R3:W-:Y:S04]  /*2dd00*/  @P2 STG.E.U16 [R18.64], R20 ;  /* 0x0000001412002986 */ /* 0x0007e8000c101504 */
[----:B0-----:R-:W4:Y:S01]  /*2dd10*/  LDL.LU R22, [R1+0xa08] ;  /* 0x000a080001167983 */ /* 0x001f220000300800 */
[----:B------:R-:W-:-:S04]  /*2dd20*/  IMAD.WIDE R16, R2, 0x2, R14 ;  /* 0x0000000202107825 */ /* 0x000fc800078e020e */
[----:B-1----:R-:W-:Y:S01]  /*2dd30*/  IMAD.WIDE R4, R2, 0x2, R12 ;  /* 0x0000000202047825 */ /* 0x002fe200078e020c */
[----:B------:R0:W-:Y:S01]  /*2dd40*/  @P6 STG.E.U16 [R16.64], R27 ;  /* 0x0000001b10006986 */ /* 0x0001e2000c101504 */
[----:B------:R-:W-:-:S03]  /*2dd50*/  IADD3 R21, R24, 0x76, RZ ;  /* 0x0000007618157810 */ /* 0x000fc60007ffe0ff */
[----:B------:R1:W-:Y:S01]  /*2dd60*/  @P5 STG.E.U16 [R4.64], R29 ;  /* 0x0000001d04005986 */ /* 0x0003e2000c101504 */
[----:B---3--:R-:W-:Y:S02]  /*2dd70*/  PRMT R20, R27, 0x7632, R20 ;  /* 0x000076321b147816 */ /* 0x008fe40000000014 */
[----:B------:R-:W-:Y:S02]  /*2dd80*/  ISETP.GE.AND P0, PT, R21, c[0x0][0x17c], PT ;  /* 0x00005f0015007a0c */ /* 0x000fe40003f06270 */
[----:B------:R-:W-:Y:S01]  /*2dd90*/  PRMT R21, R29, 0x7632, R21 ;  /* 0x000076321d157816 */ /* 0x000fe20000000015 */
[----:B0-----:R-:W3:Y:S01]  /*2dda0*/  LDL.LU R27, [R1+0x3a8] ;  /* 0x0003a800011b7983 */ /* 0x001ee20000300800 */
[----:B-1----:R-:W-:-:S03]  /*2ddb0*/  IMAD.WIDE R4, R2, 0x2, R10 ;  /* 0x0000000202047825 */ /* 0x002fc600078e020a */
[----:B------:R-:W3:Y:S04]  /*2ddc0*/  LDL.LU R7, [R1+0x378] ;  /* 0x0003780001077983 */ /* 0x000ee80000300800 */
[----:B------:R-:W3:Y:S04]  /*2ddd0*/  LDL.LU R29, [R1+0x358] ;  /* 0x00035800011d7983 */ /* 0x000ee80000300800 */
[----:B--2---:R0:W-:Y:S04]  /*2dde0*/  @P4 STG.E.U16 [R4.64], R26 ;  /* 0x0000001a04004986 */ /* 0x0041e8000c101504 */
[----:B0-----:R-:W2:Y:S04]  /*2ddf0*/  LDL.LU R26, [R1+0xf8c] ;  /* 0x000f8c00011a7983 */ /* 0x001ea80000300800 */
[----:B------:R-:W3:Y:S01]  /*2de00*/  LDL.LU R5, [R1+0x368] ;  /* 0x0003680001057983 */ /* 0x000ee20000300800 */
[----:B------:R-:W-:-:S02]  /*2de10*/  IADD3 R0, R24, 0x77, RZ ;  /* 0x0000007718007810 */ /* 0x000fc40007ffe0ff */
[----:B------:R-:W-:Y:S02]  /*2de20*/  ISETP.LT.AND P6, PT, R28, c[0x0][0x178], !P1 ;  /* 0x00005e001c007a0c */ /* 0x000fe40004fc1270 */
[----:B------:R-:W-:Y:S02]  /*2de30*/  ISETP.GE.AND P2, PT, R0, c[0x0][0x17c], PT ;  /* 0x00005f0000007a0c */ /* 0x000fe40003f46270 */
[C---:B------:R-:W-:Y:S01]  /*2de40*/  IADD3 R0, R2.reuse, c[0x0][0x198], RZ ;  /* 0x0000660002007a10 */ /* 0x040fe20007ffe0ff */
[----:B------:R-:W-:Y:S01]  /*2de50*/  IMAD.WIDE R2, R2, 0x2, R8 ;  /* 0x0000000202027825 */ /* 0x000fe200078e0208 */
[----:B----4-:R-:W-:Y:S02]  /*2de60*/  ISETP.LT.AND P3, PT, R22, c[0x0][0x178], !P3 ;  /* 0x00005e0016007a0c */ /* 0x010fe40005f61270 */
[----:B------:R-:W-:Y:S01]  /*2de70*/  ISETP.LT.AND P5, PT, R23, c[0x0][0x178], !P1 ;  /* 0x00005e0017007a0c */ /* 0x000fe20004fa1270 */
[----:B------:R-:W-:-:S04]  /*2de80*/  IMAD.WIDE R16, R0, 0x2, R14 ;  /* 0x0000000200107825 */ /* 0x000fc800078e020e */
[----:B------:R-:W-:Y:S01]  /*2de90*/  IMAD.WIDE R18, R0, 0x2, R12 ;  /* 0x0000000200127825 */ /* 0x000fe200078e020c */
[----:B------:R-:W-:-:S05]  /*2dea0*/  ISETP.LT.AND P4, PT, R25, c[0x0][0x178], !P0 ;  /* 0x00005e0019007a0c */ /* 0x000fca0004781270 */
[----:B--2---:R0:W-:Y:S01]  /*2deb0*/  @P3 STG.E.U16 [R2.64], R26 ;  /* 0x0000001a02003986 */ /* 0x0041e2000c101504 */
[----:B------:R-:W-:Y:S02]  /*2dec0*/  ISETP.LT.AND P3, PT, R25, c[0x0][0x178], !P1 ;  /* 0x00005e0019007a0c */ /* 0x000fe40004f61270 */
[----:B------:R-:W-:Y:S01]  /*2ded0*/  ISETP.LT.AND P1, PT, R22, c[0x0][0x178], !P1 ;  /* 0x00005e0016007a0c */ /* 0x000fe20004f21270 */
[----:B------:R3:W-:Y:S04]  /*2dee0*/  @P6 STG.E.U16 [R16.64], R20 ;  /* 0x0000001410006986 */ /* 0x0007e8000c101504 */
[----:B------:R1:W-:Y:S01]  /*2def0*/  @P5 STG.E.U16 [R18.64], R21 ;  /* 0x0000001512005986 */ /* 0x0003e2000c101504 */
[----:B0-----:R-:W-:Y:S01]  /*2df00*/  IMAD.WIDE R2, R0, 0x2, R10 ;  /* 0x0000000200027825 */ /* 0x001fe200078e020a */
[----:B------:R-:W-:-:S02]  /*2df10*/  PRMT R26, R26, 0x7632, R26 ;  /* 0x000076321a1a7816 */ /* 0x000fc4000000001a */
[----:B---3--:R-:W-:Y:S01]  /*2df20*/  PRMT R16, R5, 0x7632, R16 ;  /* 0x0000763205107816 */ /* 0x008fe20000000010 */
[----:B------:R-:W-:-:S04]  /*2df30*/  IMAD.WIDE R4, R0, 0x2, R8 ;  /* 0x0000000200047825 */ /* 0x000fc800078e0208 */
[----:B------:R-:W-:Y:S04]  /*2df40*/  @P3 STG.E.U16 [R2.64], R16 ;  /* 0x0000001002003986 */ /* 0x000fe8000c101504 */
[----:B------:R0:W-:Y:S01]  /*2df50*/  @P1 STG.E.U16 [R4.64], R26 ;  /* 0x0000001a04001986 */ /* 0x0001e2000c101504 */
[----:B------:R-:W-:Y:S02]  /*2df60*/  ISETP.LT.AND P6, PT, R28, c[0x0][0x178], !P0 ;  /* 0x00005e001c007a0c */ /* 0x000fe400047c1270 */
[----:B------:R-:W-:Y:S02]  /*2df70*/  ISETP.LT.AND P5, PT, R23, c[0x0][0x178], !P0 ;  /* 0x00005e0017007a0c */ /* 0x000fe400047a1270 */
[----:B-1----:R-:W-:Y:S01]  /*2df80*/  IADD3 R18, R0, c[0x0][0x198], RZ ;  /* 0x0000660000127a10 */ /* 0x002fe20007ffe0ff */
[----:B0-----:R-:W2:Y:S04]  /*2df90*/  LDL.LU R26, [R1+0x900] ;  /* 0x00090000011a7983 */ /* 0x001ea80000300800 */
[----:B------:R-:W-:-:S04]  /*2dfa0*/  IMAD.WIDE R2, R18, 0x2, R14 ;  /* 0x0000000212027825 */ /* 0x000fc800078e020e */
[----:B------:R-:W-:Y:S01]  /*2dfb0*/  IMAD.WIDE R4, R18, 0x2, R12 ;  /* 0x0000000212047825 */ /* 0x000fe200078e020c */
[----:B------:R0:W-:Y:S01]  /*2dfc0*/  @P6 STG.E.U16 [R2.64], R27 ;  /* 0x0000001b02006986 */ /* 0x0001e2000c101504 */
[----:B------:R-:W-:-:S03]  /*2dfd0*/  ISETP.LT.AND P0, PT, R22, c[0x0][0x178], !P0 ;  /* 0x00005e0016007a0c */ /* 0x000fc60004701270 */
[----:B------:R1:W-:Y:S01]  /*2dfe0*/  @P5 STG.E.U16 [R4.64], R7 ;  /* 0x0000000704005986 */ /* 0x0003e2000c101504 */
[----:B------:R-:W-:Y:S02]  /*2dff0*/  ISETP.LT.AND P5, PT, R28, c[0x0][0x178], !P2 ;  /* 0x00005e001c007a0c */ /* 0x000fe400057a1270 */
[----:B------:R-:W-:Y:S02]  /*2e000*/  IADD3 R17, R24, 0x78, RZ ;  /* 0x0000007818117810 */ /* 0x000fe40007ffe0ff */
[C---:B------:R-:W-:Y:S02]  /*2e010*/  IADD3 R19, R18.reuse, c[0x0][0x198], RZ ;  /* 0x0000660012137a10 */ /* 0x040fe40007ffe0ff */
[----:B------:R-:W-:Y:S01]  /*2e020*/  ISETP.GE.AND P3, PT, R17, c[0x0][0x17c], PT ;  /* 0x00005f0011007a0c */ /* 0x000fe20003f66270 */
[----:B------:R-:W-:Y:S01]  /*2e030*/  IMAD.WIDE R16, R18, 0x2, R10 ;  /* 0x0000000212107825 */ /* 0x000fe200078e020a */
[----:B------:R-:W-:Y:S02]  /*2e040*/  IADD3 R0, R24, 0x79, RZ ;  /* 0x0000007918007810 */ /* 0x000fe40007ffe0ff */
[----:B------:R-:W-:Y:S01]  /*2e050*/  PRMT R20, R27, 0x7632, R20 ;  /* 0x000076321b147816 */ /* 0x000fe20000000014 */
[----:B0-----:R-:W-:Y:S01]  /*2e060*/  IMAD.WIDE R2, R18, 0x2, R8 ;  /* 0x0000000212027825 */ /* 0x001fe200078e0208 */
[----:B------:R-:W3:Y:S03]  /*2e070*/  LDL.LU R27, [R1+0x31c] ;  /* 0x00031c00011b7983 */ /* 0x000ee60000300800 */
[----:B-1----:R-:W-:Y:S01]  /*2e080*/  IMAD.WIDE R4, R19, 0x2, R14 ;  /* 0x0000000213047825 */ /* 0x002fe200078e020e */
[----:B------:R-:W4:Y:S01]  /*2e090*/  LDL R23, [R1+0x30c] ;  /* 0x00030c0001177983 */ /* 0x000f220000100800 */
[----:B------:R-:W-:-:S02]  /*2e0a0*/  ISETP.GE.AND P1, PT, R0, c[0x0][0x17c], PT ;  /* 0x00005f0000007a0c */ /* 0x000fc40003f26270 */
[----:B------:R-:W-:Y:S01]  /*2e0b0*/  PRMT R0, R7, 0x7632, R0 ;  /* 0x0000763207007816 */ /* 0x000fe20000000000 */
[----:B------:R-:W-:Y:S04]  /*2e0c0*/  @P4 STG.E.U16 [R16.64], R29 ;  /* 0x0000001d10004986 */ /* 0x000fe8000c101504 */
[----:B------:R-:W-:Y:S04]  /*2e0d0*/  @P0 STG.E.U16 [R2.64], R6 ;  /* 0x0000000602000986 */ /* 0x000fe8000c101504 */
[----:B------:R-:W3:Y:S04]  /*2e0e0*/  LDL.LU R7, [R1+0x1c] ;  /* 0x00001c0001077983 */ /* 0x000ee80000300800 */
[----:B------:R0:W-:Y:S04]  /*2e0f0*/  @P5 STG.E.U16 [R4.64], R20 ;  /* 0x0000001404005986 */ /* 0x0001e8000c101504 */
[----:B0-----:R-:W4:Y:S01]  /*2e100*/  LDL.LU R20, [R1+0x2fc] ;  /* 0x0002fc0001147983 */ /* 0x001f220000300800 */
[----:B------:R-:W-:Y:S01]  /*2e110*/  ISETP.LT.AND P6, PT, R25, c[0x0][0x178], !P2 ;  /* 0x00005e0019007a0c */ /* 0x000fe200057c1270 */
[C---:B------:R-:W-:Y:S01]  /*2e120*/  IMAD.WIDE R16, R19.reuse, 0x2, R12 ;  /* 0x0000000213107825 */ /* 0x040fe200078e020c */
[----:B------:R-:W-:Y:S01]  /*2e130*/  PRMT R6, R6, 0x7632, R6 ;  /* 0x0000763206067816 */ /* 0x000fe20000000006 */
[----:B------:R-:W4:Y:S02]  /*2e140*/  LDL.LU R21, [R1+0x34c] ;  /* 0x00034c0001157983 */ /* 0x000f240000300800 */
[----:B------:R-:W-:-:S04]  /*2e150*/  IMAD.WIDE R2, R19, 0x2, R10 ;  /* 0x0000000213027825 */ /* 0x000fc800078e020a */
[----:B------:R-:W-:Y:S01]  /*2e160*/  IMAD.WIDE R4, R19, 0x2, R8 ;  /* 0x0000000213047825 */ /* 0x000fe200078e0208 */
[----:B--2---:R-:W-:Y:S02]  /*2e170*/  ISETP.LT.AND P4, PT, R26, c[0x0][0x178], !P2 ;  /* 0x00005e001a007a0c */ /* 0x004fe40005781270 */
[----:B------:R-:W-:Y:S02]  /*2e180*/  ISETP.LT.AND P2, PT, R22, c[0x0][0x178], !P2 ;  /* 0x00005e0016007a0c */ /* 0x000fe40005741270 */
[----:B------:R-:W-:-:S09]  /*2e190*/  ISETP.LT.AND P5, PT, R26, c[0x0][0x178], !P3 ;  /* 0x00005e001a007a0c */ /* 0x000fd20005fa1270 */
[----:B------:R0:W-:Y:S01]  /*2e1a0*/  @P4 STG.E.U16 [R16.64], R0 ;  /* 0x0000000010004986 */ /* 0x0001e2000c101504 */
[----:B------:R-:W-:Y:S02]  /*2e1b0*/  ISETP.LT.AND P4, PT, R28, c[0x0][0x178], !P3 ;  /* 0x00005e001c007a0c */ /* 0x000fe40005f81270 */
[----:B0-----:R-:W-:Y:S02]  /*2e1c0*/  PRMT R16, R29, 0x7632, R16 ;  /* 0x000076321d107816 */ /* 0x001fe40000000010 */
[----:B------:R-:W-:Y:S01]  /*2e1d0*/  IADD3 R0, R19, c[0x0][0x198], RZ ;  /* 0x0000660013007a10 */ /* 0x000fe20007ffe0ff */
[----:B------:R-:W2:Y:S04]  /*2e1e0*/  LDL.LU R29, [R1+0x33c] ;  /* 0x00033c00011d7983 */ /* 0x000ea80000300800 */
[----:B------:R0:W-:Y:S01]  /*2e1f0*/  @P6 STG.E.U16 [R2.64], R16 ;  /* 0x0000001002006986 */ /* 0x0001e2000c101504 */
[----:B------:R-:W-:-:S02]  /*2e200*/  ISETP.LT.AND P6, PT, R25, c[0x0][0x178], !P3 ;  /* 0x00005e0019007a0c */ /* 0x000fc40005fc1270 */
[----:B------:R-:W-:Y:S01]  /*2e210*/  ISETP.LT.AND P3, PT, R22, c[0x0][0x178], !P3 ;  /* 0x00005e0016007a0c */ /* 0x000fe20005f61270 */
[----:B------:R1:W-:Y:S01]  /*2e220*/  @P2 STG.E.U16 [R4.64], R6 ;  /* 0x0000000604002986 */ /* 0x0003e2000c101504 */
[----:B0-----:R-:W-:-:S04]  /*2e230*/  IMAD.WIDE R2, R0, 0x2, R14 ;  /* 0x0000000200027825 */ /* 0x001fc800078e020e */
[C---:B-1----:R-:W-:Y:S01]  /*2e240*/  IMAD.WIDE R4, R0.reuse, 0x2, R12 ;  /* 0x0000000200047825 */ /* 0x042fe200078e020c */
[----:B---3--:R0:W-:Y:S04]  /*2e250*/  @P4 STG.E.U16 [R2.64], R27 ;  /* 0x0000001b02004986 */ /* 0x0081e8000c101504 */
[----:B----4-:R1:W-:Y:S01]  /*2e260*/  @P5 STG.E.U16 [R4.64], R23 ;  /* 0x0000001704005986 */ /* 0x0103e2000c101504 */
[----:B0-----:R-:W-:-:S04]  /*2e270*/  IMAD.WIDE R2, R0, 0x2, R10 ;  /* 0x0000000200027825 */ /* 0x001fc800078e020a */
[----:B-1----:R-:W-:Y:S01]  /*2e280*/  IMAD.WIDE R4, R0, 0x2, R8 ;  /* 0x0000000200047825 */ /* 0x002fe200078e0208 */
[----:B------:R-:W-:Y:S04]  /*2e290*/  @P6 STG.E.U16 [R2.64], R20 ;  /* 0x0000001402006986 */ /* 0x000fe8000c101504 */
[----:B------:R-:W3:Y:S04]  /*2e2a0*/  LDL.LU R23, [R1+0xf88] ;  /* 0x000f880001177983 */ /* 0x000ee80000300800 */
[----:B------:R0:W-:Y:S04]  /*2e2b0*/  @P3 STG.E.U16 [R4.64], R7 ;  /* 0x0000000704003986 */ /* 0x0001e8000c101504 */
[----:B0-----:R-:W4:Y:S01]  /*2e2c0*/  LDL.LU R5, [R1+0x30c] ;  /* 0x00030c0001057983 */ /* 0x001f220000300800 */
[----:B------:R-:W-:-:S04]  /*2e2d0*/  IADD3 R6, R24, 0x7c, RZ ;  /* 0x0000007c18067810 */ /* 0x000fc80007ffe0ff */
[----:B------:R-:W-:Y:S02]  /*2e2e0*/  ISETP.GE.AND P4, PT, R6, c[0x0][0x17c], PT ;  /* 0x00005f0006007a0c */ /* 0x000fe40003f86270 */
[----:B------:R-:W-:Y:S02]  /*2e2f0*/  PRMT R6, R27, 0x7632, R6 ;  /* 0x000076321b067816 */ /* 0x000fe40000000006 */
[----:B------:R-:W2:Y:S01]  /*2e300*/  LDL.LU R27, [R1+0x32c] ;  /* 0x00032c00011b7983 */ /* 0x000ea20000300800 */
[----:B------:R-:W-:Y:S02]  /*2e310*/  ISETP.LT.AND P5, PT, R28, c[0x0][0x178], !P1 ;  /* 0x00005e001c007a0c */ /* 0x000fe40004fa1270 */
[----:B------:R-:W-:Y:S02]  /*2e320*/  IADD3 R0, R0, c[0x0][0x198], RZ ;  /* 0x0000660000007a10 */ /* 0x000fe40007ffe0ff */
[----:B------:R-:W-:Y:S02]  /*2e330*/  ISETP.LT.AND P6, PT, R26, c[0x0][0x178], !P1 ;  /* 0x00005e001a007a0c */ /* 0x000fe40004fc1270 */
[----:B------:R-:W-:Y:S01]  /*2e340*/  ISETP.LT.AND P3, PT, R25, c[0x0][0x178], !P1 ;  /* 0x00005e0019007a0c */ /* 0x000fe20004f61270 */
[----:B------:R-:W-:Y:S01]  /*2e350*/  IMAD.WIDE R2, R0, 0x2, R14 ;  /* 0x0000000200027825 */ /* 0x000fe200078e020e */
[----:B------:R-:W-:-:S02]  /*2e360*/  IADD3 R18, R24, 0x7a, RZ ;  /* 0x0000007a18127810 */ /* 0x000fc40007ffe0ff */
[----:B------:R-:W-:Y:S02]  /*2e370*/  IADD3 R16, R24, 0x7b, RZ ;  /* 0x0000007b18107810 */ /* 0x000fe40007ffe0ff */
[----:B------:R-:W-:Y:S01]  /*2e380*/  ISETP.GE.AND P0, PT, R18, c[0x0][0x17c], PT ;  /* 0x00005f0012007a0c */ /* 0x000fe20003f06270 */
[----:B------:R0:W-:Y:S01]  /*2e390*/  @P5 STG.E.U16 [R2.64], R6 ;  /* 0x0000000602005986 */ /* 0x0001e2000c101504 */
[----:B------:R-:W-:Y:S02]  /*2e3a0*/  ISETP.GE.AND P2, PT, R16, c[0x0][0x17c], PT ;  /* 0x00005f0010007a0c */ /* 0x000fe40003f46270 */
[----:B------:R-:W-:Y:S02]  /*2e3b0*/  PRMT R16, R20, 0x7632, R16 ;  /* 0x0000763214107816 */ /* 0x000fe40000000010 */
[----:B------:R-:W-:Y:S01]  /*2e3c0*/  ISETP.LT.AND P1, PT, R22, c[0x0][0x178], !P1 ;  /* 0x00005e0016007a0c */ /* 0x000fe20004f21270 */
[----:B------:R-:W2:Y:S01]  /*2e3d0*/  LDL.LU R20, [R1+0xc] ;  /* 0x00000c0001147983 */ /* 0x000ea20000300800 */
[----:B------:R-:W-:Y:S01]  /*2e3e0*/  ISETP.LT.AND P5, PT, R28, c[0x0][0x178], !P0 ;  /* 0x00005e001c007a0c */ /* 0x000fe200047a1270 */
[----:B0-----:R-:W-:Y:S01]  /*2e3f0*/  IMAD.WIDE R2, R0, 0x2, R10 ;  /* 0x0000000200027825 */ /* 0x001fe200078e020a */
[----:B------:R-:W-:-:S02]  /*2e400*/  PRMT R6, R7, 0x7632, R6 ;  /* 0x0000763207067816 */ /* 0x000fc40000000006 */
[----:B------:R-:W3:Y:S01]  /*2e410*/  LDL.LU R7, [R1+0xf84] ;  /* 0x000f840001077983 */ /* 0x000ee20000300800 */
[----:B----4-:R-:W-:Y:S01]  /*2e420*/  PRMT R17, R5, 0x7632, R17 ;  /* 0x0000763205117816 */ /* 0x010fe20000000011 */
[----:B------:R-:W-:-:S05]  /*2e430*/  IMAD.WIDE R4, R0, 0x2, R12 ;  /* 0x0000000200047825 */ /* 0x000fca00078e020c */
[----:B------:R0:W-:Y:S04]  /*2e440*/  @P6 STG.E.U16 [R4.64], R17 ;  /* 0x0000001104006986 */ /* 0x0001e8000c101504 */
[----:B------:R1:W-:Y:S01]  /*2e450*/  @P3 STG.E.U16 [R2.64], R16 ;  /* 0x0000001002003986 */ /* 0x0003e2000c101504 */
[----:B------:R-:W-:Y:S02]  /*2e460*/  ISETP.LT.AND P3, PT, R26, c[0x0][0x178], !P0 ;  /* 0x00005e001a007a0c */ /* 0x000fe40004761270 */
[----:B------:R-:W-:Y:S02]  /*2e470*/  ISETP.LT.AND P6, PT, R25, c[0x0][0x178], !P0 ;  /* 0x00005e0019007a0c */ /* 0x000fe400047c1270 */
[C---:B0-----:R-:W-:Y:S01]  /*2e480*/  IADD3 R17, R0.reuse, c[0x0][0x198], RZ ;  /* 0x0000660000117a10 */ /* 0x041fe20007ffe0ff */
[----:B------:R-:W-:Y:S01]  /*2e490*/  IMAD.WIDE R4, R0, 0x2, R8 ;  /* 0x0000000200047825 */ /* 0x000fe200078e0208 */
[----:B------:R-:W-:-:S03]  /*2e4a0*/  IADD3 R0, R24, 0x7d, RZ ;  /* 0x0000007d18007810 */ /* 0x000fc60007ffe0ff */
[----:B-1----:R-:W-:Y:S01]  /*2e4b0*/  IMAD.WIDE R2, R17, 0x2, R14 ;  /* 0x0000000211027825 */ /* 0x002fe200078e020e */
[----:B------:R0:W-:Y:S01]  /*2e4c0*/  @P1 STG.E.U16 [R4.64], R6 ;  /* 0x0000000604001986 */ /* 0x0001e2000c101504 */
[----:B------:R-:W-:-:S03]  /*2e4d0*/  ISETP.GE.AND P1, PT, R0, c[0x0][0x17c], PT ;  /* 0x00005f0000007a0c */ /* 0x000fc60003f26270 */
[----:B------:R1:W-:Y:S01]  /*2e4e0*/  @P5 STG.E.U16 [R2.64], R21 ;  /* 0x0000001502005986 */ /* 0x0003e2000c101504 */
[----:B--2---:R-:W-:Y:S01]  /*2e4f0*/  PRMT R0, R29, 0x7632, R0 ;  /* 0x000076321d007816 */ /* 0x004fe20000000000 */
[----:B0-----:R-:W-:-:S04]  /*2e500*/  IMAD.WIDE R4, R17, 0x2, R12 ;  /* 0x0000000211047825 */ /* 0x001fc800078e020c */
[----:B-1----:R-:W-:Y:S01]  /*2e510*/  IMAD.WIDE R2, R17, 0x2, R10 ;  /* 0x0000000211027825 */ /* 0x002fe200078e020a */
[----:B------:R0:W-:Y:S01]  /*2e520*/  @P3 STG.E.U16 [R4.64], R29 ;  /* 0x0000001d04003986 */ /* 0x0001e2000c101504 */
[----:B------:R-:W-:-:S03]  /*2e530*/  PRMT R18, R27, 0x7632, R18 ;  /* 0x000076321b127816 */ /* 0x000fc60000000012 */
[----:B------:R1:W-:Y:S04]  /*2e540*/  @P6 STG.E.U16 [R2.64], R27 ;  /* 0x0000001b02006986 */ /* 0x0003e8000c101504 */
[----:B0-----:R-:W2:Y:S04]  /*2e550*/  LDL.LU R29, [R1+0x39c] ;  /* 0x00039c00011d7983 */ /* 0x001ea80000300800 */
[----:B-1----:R-:W4:Y:S01]  /*2e560*/  LDL R27, [R1+0x38c] ;  /* 0x00038c00011b7983 */ /* 0x002f220000100800 */
[----:B------:R-:W-:Y:S02]  /*2e570*/  ISETP.LT.AND P0, PT, R22, c[0x0][0x178], !P0 ;  /* 0x00005e0016007a0c */ /* 0x000fe40004701270 */
[----:B------:R-:W-:-:S02]  /*2e580*/  ISETP.LT.AND P5, PT, R28, c[0x0][0x178], !P2 ;  /* 0x00005e001c007a0c */ /* 0x000fc400057a1270 */
[C---:B------:R-:W-:Y:S02]  /*2e590*/  IADD3 R6, R17.reuse, c[0x0][0x198], RZ ;  /* 0x0000660011067a10 */ /* 0x040fe40007ffe0ff */
[----:B------:R-:W-:Y:S01]  /*2e5a0*/  ISETP.LT.AND P6, PT, R26, c[0x0][0x178], !P2 ;  /* 0x00005e001a007a0c */ /* 0x000fe200057c1270 */
[----:B------:R-:W-:Y:S01]  /*2e5b0*/  IMAD.WIDE R2, R17, 0x2, R8 ;  /* 0x0000000211027825 */ /* 0x000fe200078e0208 */
[----:B------:R-:W-:Y:S02]  /*2e5c0*/  ISETP.LT.AND P3, PT, R25, c[0x0][0x178], !P2 ;  /* 0x00005e0019007a0c */ /* 0x000fe40005761270 */
[----:B------:R-:W-:Y:S01]  /*2e5d0*/  ISETP.LT.AND P2, PT, R22, c[0x0][0x178], !P2 ;  /* 0x00005e0016007a0c */ /* 0x000fe20005741270 */
[----:B------:R-:W-:Y:S01]  /*2e5e0*/  IMAD.WIDE R4, R6, 0x2, R14 ;  /* 0x0000000206047825 */ /* 0x000fe200078e020e */
[----:B------:R-:W-:Y:S01]  /*2e5f0*/  PRMT R16, R21, 0x7632, R16 ;  /* 0x0000763215107816 */ /* 0x000fe20000000010 */
[----:B------:R0:W-:Y:S01]  /*2e600*/  @P0 STG.E.U16 [R2.64], R20 ;  /* 0x0000001402000986 */ /* 0x0001e2000c101504 */
[----:B------:R-:W-:-:S03]  /*2e610*/  PRMT R19, R20, 0x7632, R19 ;  /* 0x0000763214137816 */ /* 0x000fc60000000013 */
[----:B------:R1:W-:Y:S01]  /*2e620*/  @P5 STG.E.U16 [R4.64], R16 ;  /* 0x0000001004005986 */ /* 0x0003e2000c101504 */
[----:B------:R-:W-:-:S03]  /*2e630*/  ISETP.LT.AND P5, PT, R28, c[0x0][0x178], !P4 ;  /* 0x00005e001c007a0c */ /* 0x000fc600067a1270 */
[----:B------:R-:W3:Y:S01]  /*2e640*/  LDL.LU R21, [R1+0x36c] ;  /* 0x00036c0001157983 */ /* 0x000ee20000300800 */
[----:B0-----:R-:W-:-:S04]  /*2e650*/  IMAD.WIDE R2, R6, 0x2, R12 ;  /* 0x0000000206027825 */ /* 0x001fc800078e020c */
[C---:B-1----:R-:W-:Y:S01]  /*2e660*/  IMAD.WIDE R4, R6.reuse, 0x2, R10 ;  /* 0x0000000206047825 */ /* 0x042fe200078e020a */
[----:B------:R0:W-:Y:S03]  /*2e670*/  @P6 STG.E.U16 [R2.64], R0 ;  /* 0x0000000002006986 */ /* 0x0001e6000c101504 */
[C---:B------:R-:W-:Y:S01]  /*2e680*/  IMAD.WIDE R16, R6.reuse, 0x2, R8 ;  /* 0x0000000206107825 */ /* 0x040fe200078e0208 */
[----:B------:R1:W-:Y:S01]  /*2e690*/  @P3 STG.E.U16 [R4.64], R18 ;  /* 0x0000001204003986 */ /* 0x0003e2000c101504 */
[----:B------:R-:W-:-:S03]  /*2e6a0*/  IADD3 R6, R6, c[0x0][0x198], RZ ;  /* 0x0000660006067a10 */ /* 0x000fc60007ffe0ff */
[----:B------:R-:W-:Y:S01]  /*2e6b0*/  @P2 STG.E.U16 [R16.64], R19 ;  /* 0x0000001310002986 */ /* 0x000fe2000c101504 */
[----:B------:R-:W-:Y:S02]  /*2e6c0*/  ISETP.LT.AND P2, PT, R26, c[0x0][0x178], !P4 ;  /* 0x00005e001a007a0c */ /* 0x000fe40006741270 */
[----:B------:R-:W-:Y:S01]  /*2e6d0*/  IADD3 R20, R24, 0x7e, RZ ;  /* 0x0000007e18147810 */ /* 0x000fe20007ffe0ff */
[----:B0-----:R-:W-:-:S03]  /*2e6e0*/  IMAD.WIDE R2, R6, 0x2, R14 ;  /* 0x0000000206027825 */ /* 0x001fc600078e020e */
[----:B------:R-:W-:Y:S01]  /*2e6f0*/  ISETP.GE.AND P0, PT, R20, c[0x0][0x17c], PT ;  /* 0x00005f0014007a0c */ /* 0x000fe20003f06270 */
[----:B-1----:R-:W-:Y:S01]  /*2e700*/  IMAD.WIDE R4, R6, 0x2, R12 ;  /* 0x0000000206047825 */ /* 0x002fe200078e020c */
[----:B------:R-:W-:Y:S02]  /*2e710*/  IADD3 R20, R24, 0x7f, RZ ;  /* 0x0000007f18147810 */ /* 0x000fe40007ffe0ff */
[----:B------:R-:W3:Y:S04]  /*2e720*/  LDL.LU R24, [R1+0x3ac] ;  /* 0x0003ac0001187983 */ /* 0x000ee80000300800 */
[----:B--2---:R0:W-:Y:S01]  /*2e730*/  @P5 STG.E.U16 [R2.64], R29 ;  /* 0x0000001d02005986 */ /* 0x0041e2000c101504 */
[----:B------:R-:W-:Y:S02]  /*2e740*/  ISETP.GE.AND P5, PT, R20, c[0x0][0x17c], PT ;  /* 0x00005f0014007a0c */ /* 0x000fe40003fa6270 */
[----:B------:R-:W-:Y:S01]  /*2e750*/  PRMT R20, R29, 0x7632, R20 ;  /* 0x000076321d147816 */ /* 0x000fe20000000014 */
[----:B----4-:R1:W-:Y:S04]  /*2e760*/  @P2 STG.E.U16 [R4.64], R27 ;  /* 0x0000001b04002986 */ /* 0x0103e8000c101504 */
[----:B0-----:R-:W2:Y:S04]  /*2e770*/  LDL.LU R29, [R1+0x37c] ;  /* 0x00037c00011d7983 */ /* 0x001ea80000300800 */
[----:B-1----:R-:W4:Y:S04]  /*2e780*/  LDL.LU R27, [R1+0xf80] ;  /* 0x000f8000011b7983 */ /* 0x002f280000300800 */
[----:B------:R-:W2:Y:S01]  /*2e790*/  LDL.LU R5, [R1+0x38c] ;  /* 0x00038c0001057983 */ /* 0x000ea20000300800 */
[----:B------:R-:W-:-:S02]  /*2e7a0*/  ISETP.LT.AND P3, PT, R25, c[0x0][0x178], !P4 ;  /* 0x00005e0019007a0c */ /* 0x000fc40006761270 */
[----:B------:R-:W-:Y:S01]  /*2e7b0*/  ISETP.LT.AND P4, PT, R22, c[0x0][0x178], !P4 ;  /* 0x00005e0016007a0c */ /* 0x000fe20006781270 */
[----:B------:R-:W-:-:S04]  /*2e7c0*/  IMAD.WIDE R2, R6, 0x2, R10 ;  /* 0x0000000206027825 */ /* 0x000fc800078e020a */
[----:B------:R-:W-:Y:S01]  /*2e7d0*/  IMAD.WIDE R16, R6, 0x2, R8 ;  /* 0x0000000206107825 */ /* 0x000fe200078e0208 */
[----:B------:R-:W-:-:S05]  /*2e7e0*/  ISETP.LT.AND P6, PT, R28, c[0x0][0x178], !P1 ;  /* 0x00005e001c007a0c */ /* 0x000fca0004fc1270 */
[----:B---3--:R0:W-:Y:S01]  /*2e7f0*/  @P3 STG.E.U16 [R2.64], R21 ;  /* 0x0000001502003986 */ /* 0x0081e2000c101504 */
[----:B------:R-:W-:Y:S02]  /*2e800*/  ISETP.LT.AND P3, PT, R28, c[0x0][0x178], !P0 ;  /* 0x00005e001c007a0c */ /* 0x000fe40004761270 */
[----:B------:R-:W-:-:S05]  /*2e810*/  IADD3 R0, R6, c[0x0][0x198], RZ ;  /* 0x0000660006007a10 */ /* 0x000fca0007ffe0ff */
[----:B------:R-:W-:Y:S01]  /*2e820*/  IMAD.WIDE R18, R0, 0x2, R14 ;  /* 0x0000000200127825 */ /* 0x000fe200078e020e */
[----:B------:R-:W-:Y:S01]  /*2e830*/  ISETP.LT.AND P2, PT, R26, c[0x0][0x178], !P1 ;  /* 0x00005e001a007a0c */ /* 0x000fe20004f41270 */
[----:B----4-:R1:W-:Y:S01]  /*2e840*/  @P4 STG.E.U16 [R16.64], R27 ;  /* 0x0000001b10004986 */ /* 0x0103e2000c101504 */
[----:B------:R-:W-:-:S03]  /*2e850*/  ISETP.LT.AND P4, PT, R28, c[0x0][0x178], !P5 ;  /* 0x00005e001c007a0c */ /* 0x000fc60006f81270 */
[----:B------:R-:W3:Y:S04]  /*2e860*/  LDL.LU R28, [R1+0x35c] ;  /* 0x00035c00011c7983 */ /* 0x000ee80000300800 */
[----:B------:R4:W-:Y:S01]  /*2e870*/  @P6 STG.E.U16 [R18.64], R20 ;  /* 0x0000001412006986 */ /* 0x0009e2000c101504 */
[----:B------:R-:W-:Y:S02]  /*2e880*/  ISETP.LT.AND P6, PT, R25, c[0x0][0x178], !P1 ;  /* 0x00005e0019007a0c */ /* 0x000fe40004fc1270 */
[----:B------:R-:W-:Y:S02]  /*2e890*/  ISETP.LT.AND P1, PT, R22, c[0x0][0x178], !P1 ;  /* 0x00005e0016007a0c */ /* 0x000fe40004f21270 */
[----:B------:R-:W-:Y:S02]  /*2e8a0*/  PRMT R23, R21, 0x7632, R23 ;  /* 0x0000763215177816 */ /* 0x000fe40000000017 */
[C---:B0-----:R-:W-:Y:S01]  /*2e8b0*/  IADD3 R21, R0.reuse, c[0x0][0x198], RZ ;  /* 0x0000660000157a10 */ /* 0x041fe20007ffe0ff */
[----:B------:R-:W-:Y:S01]  /*2e8c0*/  IMAD.WIDE R2, R0, 0x2, R12 ;  /* 0x0000000200027825 */ /* 0x000fe200078e020c */
[----:B--2---:R-:W-:-:S02]  /*2e8d0*/  PRMT R6, R5, 0x7632, R6 ;  /* 0x0000763205067816 */ /* 0x004fc40000000006 */
[----:B-1----:R-:W-:Y:S01]  /*2e8e0*/  PRMT R27, R27, 0x7632, R27 ;  /* 0x000076321b1b7816 */ /* 0x002fe2000000001b */
[----:B------:R-:W-:-:S04]  /*2e8f0*/  IMAD.WIDE R4, R0, 0x2, R10 ;  /* 0x0000000200047825 */ /* 0x000fc800078e020a */
[----:B------:R-:W-:Y:S01]  /*2e900*/  IMAD.WIDE R16, R0, 0x2, R8 ;  /* 0x0000000200107825 */ /* 0x000fe200078e0208 */
[----:B------:R-:W-:Y:S03]  /*2e910*/  @P2 STG.E.U16 [R2.64], R6 ;  /* 0x0000000602002986 */ /* 0x000fe6000c101504 */
[----:B----4-:R-:W-:Y:S01]  /*2e920*/  IMAD.WIDE R18, R21, 0x2, R14 ;  /* 0x0000000215127825 */ /* 0x010fe200078e020e */
[----:B------:R0:W-:Y:S01]  /*2e930*/  @P6 STG.E.U16 [R4.64], R23 ;  /* 0x0000001704006986 */ /* 0x0001e2000c101504 */
[----:B------:R-:W-:-:S03]  /*2e940*/  ISETP.LT.AND P2, PT, R26, c[0x0][0x178], !P0 ;  /* 0x00005e001a007a0c */ /* 0x000fc60004741270 */
[----:B------:R3:W-:Y:S04]  /*2e950*/  @P1 STG.E.U16 [R16.64], R27 ;  /* 0x0000001b10001986 */ /* 0x0007e8000c101504 */
[----:B------:R1:W-:Y:S01]  /*2e960*/  @P3 STG.E.U16 [R18.64], R24 ;  /* 0x0000001812003986 */ /* 0x0003e2000c101504 */
[C---:B------:R-:W-:Y:S02]  /*2e970*/  ISETP.LT.AND P3, PT, R25.reuse, c[0x0][0x178], !P0 ;  /* 0x00005e0019007a0c */ /* 0x040fe40004761270 */
[----:B------:R-:W-:Y:S02]  /*2e980*/  ISETP.LT.AND P0, PT, R22, c[0x0][0x178], !P0 ;  /* 0x00005e0016007a0c */ /* 0x000fe40004701270 */
[----:B------:R-:W-:Y:S02]  /*2e990*/  ISETP.LT.AND P6, PT, R26, c[0x0][0x178], !P5 ;  /* 0x00005e001a007a0c */ /* 0x000fe40006fc1270 */
[----:B------:R-:W-:-:S02]  /*2e9a0*/  ISETP.LT.AND P1, PT, R25, c[0x0][0x178], !P5 ;  /* 0x00005e0019007a0c */ /* 0x000fc40006f21270 */
[C---:B------:R-:W-:Y:S02]  /*2e9b0*/  IADD3 R25, R21.reuse, c[0x0][0x198], RZ ;  /* 0x0000660015197a10 */ /* 0x040fe40007ffe0ff */
[----:B------:R-:W-:Y:S01]  /*2e9c0*/  ISETP.LT.AND P5, PT, R22, c[0x0][0x178], !P5 ;  /* 0x00005e0016007a0c */ /* 0x000fe20006fa1270 */
[----:B0-----:R-:W-:Y:S01]  /*2e9d0*/  IMAD.WIDE R22, R21, 0x2, R12 ;  /* 0x0000000215167825 */ /* 0x001fe200078e020c */
[----:B------:R-:W-:-:S03]  /*2e9e0*/  PRMT R0, R24, 0x7632, R0 ;  /* 0x0000763218007816 */ /* 0x000fc60000000000 */
[----:B------:R-:W-:Y:S01]  /*2e9f0*/  IMAD.WIDE R2, R21, 0x2, R10 ;  /* 0x0000000215027825 */ /* 0x000fe200078e020a */
[----:B------:R-:W-:-:S03]  /*2ea00*/  PRMT R6, R29, 0x7632, R6 ;  /* 0x000076321d067816 */ /* 0x000fc60000000006 */
[----:B------:R-:W-:Y:S01]  /*2ea10*/  IMAD.WIDE R4, R21, 0x2, R8 ;  /* 0x0000000215047825 */ /* 0x000fe200078e0208 */
[----:B------:R1:W-:Y:S03]  /*2ea20*/  @P2 STG.E.U16 [R22.64], R29 ;  /* 0x0000001d16002986 */ /* 0x0003e6000c101504 */
[----:B------:R-:W-:-:S04]  /*2ea30*/  IMAD.WIDE R14, R25, 0x2, R14 ;  /* 0x00000002190e7825 */ /* 0x000fc800078e020e */
[----:B------:R-:W-:-:S04]  /*2ea40*/  IMAD.WIDE R12, R25, 0x2, R12 ;  /* 0x00000002190c7825 */ /* 0x000fc800078e020c */
[----:B------:R-:W-:-:S04]  /*2ea50*/  IMAD.WIDE R10, R25, 0x2, R10 ;  /* 0x00000002190a7825 */ /* 0x000fc800078e020a */
[----:B------:R-:W-:Y:S01]  /*2ea60*/  IMAD.WIDE R8, R25, 0x2, R8 ;  /* 0x0000000219087825 */ /* 0x000fe200078e0208 */
[----:B---3--:R-:W-:Y:S01]  /*2ea70*/  PRMT R16, R28, 0x7632, R16 ;  /* 0x000076321c107816 */ /* 0x008fe20000000010 */
[----:B------:R1:W-:Y:S04]  /*2ea80*/  @P3 STG.E.U16 [R2.64], R28 ;  /* 0x0000001c02003986 */ /* 0x0003e8000c101504 */
[----:B------:R1:W-:Y:S04]  /*2ea90*/  @P0 STG.E.U16 [R4.64], R7 ;  /* 0x0000000704000986 */ /* 0x0003e8000c101504 */
[----:B------:R1:W-:Y:S04]  /*2eaa0*/  @P4 STG.E.U16 [R14.64], R0 ;  /* 0x000000000e004986 */ /* 0x0003e8000c101504 */
[----:B------:R1:W-:Y:S04]  /*2eab0*/  @P6 STG.E.U16 [R12.64], R6 ;  /* 0x000000060c006986 */ /* 0x0003e8000c101504 */
[----:B------:R1:W-:Y:S01]  /*2eac0*/  @P1 STG.E.U16 [R10.64], R16 ;  /* 0x000000100a001986 */ /* 0x0003e2000c101504 */
[----:B------:R-:W-:Y:S05]  /*2ead0*/  @!P5 EXIT ;  /* 0x000000000000d94d */ /* 0x000fea0003800000 */
[----:B-1----:R-:W-:-:S05]  /*2eae0*/  PRMT R4, R7, 0x7632, R4 ;  /* 0x0000763207047816 */ /* 0x002fca0000000004 */
[----:B------:R-:W-:Y:S01]  /*2eaf0*/  STG.E.U16 [R8.64], R4 ;  /* 0x0000000408007986 */ /* 0x000fe2000c101504 */
[----:B------:R-:W-:Y:S05]  /*2eb00*/  EXIT ;  /* 0x000000000000794d */ /* 0x000fea0003800000 */
.L_x_3:
[----:B------:R-:W-:-:S00]  /*2eb10*/  BRA `(.L_x_3) ;  /* 0xfffffff000007947 */ /* 0x000fc0000383ffff */
[----:B------:R-:W-:-:S00]  /*2eb20*/  NOP ;  /* 0x0000000000007918 */ /* 0x000fc00000000000 */
        /* <DEDUP_REMOVED lines=13> */
.L_x_4:


//--------------------- .nv.shared.matmul_kernel  --------------------------
	.section	.nv.shared.matmul_kernel,"aw",@nobits
	.sectionflags	@""
	.align	16
